//
// Generated by NVIDIA NVVM Compiler
//
// Compiler Build ID: CL-36424714
// Cuda compilation tools, release 13.0, V13.0.88
// Based on NVVM 20.0.0
//

.version 9.0
.target sm_100
.address_size 64

	// .globl	_ZN6thrust24THRUST_300001_SM_1000_NS8cuda_cub4core6detail13_kernel_agentINS1_8__reduce11ReduceAgentINS0_12zip_iteratorIN4cuda3std3__45tupleIJNS0_10device_ptrIdEENS0_17counting_iteratorIlNS0_11use_defaultESF_SF_EEEEEEEPNSB_IJdlEEESJ_iNS1_9__extrema9arg_min_fIdlNSA_4lessIdEEEEEEJSI_SK_iSP_EEEvDpT0_
// _ZZN3cub18CUB_300001_SM_10006detail10radix_sort31DeviceRadixSortSingleTileKernelINS1_5radix10policy_hubIyiyE10Policy1000ELNS0_9SortOrderE0EyiyNS1_21identity_decomposer_tEEEvPKT1_PSA_PKT2_PSE_T3_iiT4_E12temp_storage has been demoted
// _ZZN3cub18CUB_300001_SM_10006detail10radix_sort30DeviceRadixSortHistogramKernelINS1_5radix10policy_hubIyiyE10Policy1000ELNS0_9SortOrderE0EyyNS1_21identity_decomposer_tEEEvPT2_PKT1_SA_iiT3_E12temp_storage has been demoted
// _ZZN3cub18CUB_300001_SM_10006detail10radix_sort33DeviceRadixSortExclusiveSumKernelINS1_5radix10policy_hubIyiyE10Policy1000EyEEvPT0_E12temp_storage has been demoted
// _ZZN3cub18CUB_300001_SM_10006detail10radix_sort29DeviceRadixSortOnesweepKernelINS1_5radix10policy_hubIyiyE10Policy1000ELNS0_9SortOrderE0EyiyiiNS1_21identity_decomposer_tEEEvPT5_SB_PT3_PKSC_PT1_PKSG_PT2_PKSK_T4_iiT6_E1s has been demoted
// _ZZN3cub18CUB_300001_SM_10006detail10radix_sort31DeviceRadixSortSingleTileKernelINS1_5radix10policy_hubIyyyE10Policy1000ELNS0_9SortOrderE0EyyyNS1_21identity_decomposer_tEEEvPKT1_PSA_PKT2_PSE_T3_iiT4_E12temp_storage has been demoted
// _ZZN3cub18CUB_300001_SM_10006detail10radix_sort30DeviceRadixSortHistogramKernelINS1_5radix10policy_hubIyyyE10Policy1000ELNS0_9SortOrderE0EyyNS1_21identity_decomposer_tEEEvPT2_PKT1_SA_iiT3_E12temp_storage has been demoted
// _ZZN3cub18CUB_300001_SM_10006detail10radix_sort33DeviceRadixSortExclusiveSumKernelINS1_5radix10policy_hubIyyyE10Policy1000EyEEvPT0_E12temp_storage has been demoted
// _ZZN3cub18CUB_300001_SM_10006detail10radix_sort29DeviceRadixSortOnesweepKernelINS1_5radix10policy_hubIyyyE10Policy1000ELNS0_9SortOrderE0EyyyiiNS1_21identity_decomposer_tEEEvPT5_SB_PT3_PKSC_PT1_PKSG_PT2_PKSK_T4_iiT6_E1s has been demoted
// _ZZN3cub18CUB_300001_SM_10006detail6reduce28DeviceReduceSingleTileKernelINS2_10policy_hubI11WrapperAABBj9MergeAABBE10Policy1000EN6thrust24THRUST_300001_SM_1000_NS10device_ptrI11WrapperVec3EEPS5_jS6_S5_S5_11PointToAABBEEvT0_T1_T2_T3_T4_T6_E12temp_storage has been demoted
// _ZZN3cub18CUB_300001_SM_10006detail6reduce18DeviceReduceKernelINS2_10policy_hubI11WrapperAABBj9MergeAABBE10Policy1000EN6thrust24THRUST_300001_SM_1000_NS10device_ptrI11WrapperVec3EEjS6_S5_11PointToAABBEEvT0_PT3_T1_NS0_13GridEvenShareISI_EET2_T4_E12temp_storage has been demoted
// _ZZN3cub18CUB_300001_SM_10006detail6reduce28DeviceReduceSingleTileKernelINS2_10policy_hubI11WrapperAABBj9MergeAABBE10Policy1000EPS5_S9_iS6_S5_S5_N4cuda3std3__410__identityEEEvT0_T1_T2_T3_T4_T6_E12temp_storage has been demoted
// _ZZN3cub18CUB_300001_SM_10006detail6reduce28DeviceReduceSingleTileKernelINS2_10policy_hubI11WrapperAABBy9MergeAABBE10Policy1000EN6thrust24THRUST_300001_SM_1000_NS10device_ptrI11WrapperVec3EEPS5_yS6_S5_S5_11PointToAABBEEvT0_T1_T2_T3_T4_T6_E12temp_storage has been demoted
// _ZZN3cub18CUB_300001_SM_10006detail6reduce18DeviceReduceKernelINS2_10policy_hubI11WrapperAABBy9MergeAABBE10Policy1000EN6thrust24THRUST_300001_SM_1000_NS10device_ptrI11WrapperVec3EEyS6_S5_11PointToAABBEEvT0_PT3_T1_NS0_13GridEvenShareISI_EET2_T4_E12temp_storage has been demoted
// _ZZN3cub18CUB_300001_SM_10006detail6reduce28DeviceReduceSingleTileKernelINS2_10policy_hubI11WrapperAABBy9MergeAABBE10Policy1000EPS5_S9_iS6_S5_S5_N4cuda3std3__410__identityEEEvT0_T1_T2_T3_T4_T6_E12temp_storage has been demoted
.global .align 1 .b8 _ZN34_INTERNAL_a603c49c_4_k_cu_501614e54cuda3std3__45__cpo5beginE[1];
.global .align 1 .b8 _ZN34_INTERNAL_a603c49c_4_k_cu_501614e54cuda3std3__45__cpo3endE[1];
.global .align 1 .b8 _ZN34_INTERNAL_a603c49c_4_k_cu_501614e54cuda3std3__45__cpo6cbeginE[1];
.global .align 1 .b8 _ZN34_INTERNAL_a603c49c_4_k_cu_501614e54cuda3std3__45__cpo4cendE[1];
.global .align 1 .b8 _ZN34_INTERNAL_a603c49c_4_k_cu_501614e54cuda3std3__45__cpo6rbeginE[1];
.global .align 1 .b8 _ZN34_INTERNAL_a603c49c_4_k_cu_501614e54cuda3std3__45__cpo4rendE[1];
.global .align 1 .b8 _ZN34_INTERNAL_a603c49c_4_k_cu_501614e54cuda3std3__45__cpo7crbeginE[1];
.global .align 1 .b8 _ZN34_INTERNAL_a603c49c_4_k_cu_501614e54cuda3std3__45__cpo5crendE[1];
.global .align 1 .b8 _ZN34_INTERNAL_a603c49c_4_k_cu_501614e54cuda3std3__436_GLOBAL__N__a603c49c_4_k_cu_501614e56ignoreE[1];
.global .align 1 .b8 _ZN34_INTERNAL_a603c49c_4_k_cu_501614e54cuda3std3__419piecewise_constructE[1];
.global .align 1 .b8 _ZN34_INTERNAL_a603c49c_4_k_cu_501614e54cuda3std3__48in_placeE[1];
.global .align 1 .b8 _ZN34_INTERNAL_a603c49c_4_k_cu_501614e54cuda3std3__420unreachable_sentinelE[1];
.global .align 1 .b8 _ZN34_INTERNAL_a603c49c_4_k_cu_501614e54cuda3std3__47nulloptE[1];
.global .align 1 .b8 _ZN34_INTERNAL_a603c49c_4_k_cu_501614e54cuda3std3__48unexpectE[1];
.global .align 1 .b8 _ZN34_INTERNAL_a603c49c_4_k_cu_501614e54cuda3std6ranges3__45__cpo4swapE[1];
.global .align 1 .b8 _ZN34_INTERNAL_a603c49c_4_k_cu_501614e54cuda3std6ranges3__45__cpo9iter_moveE[1];
.global .align 1 .b8 _ZN34_INTERNAL_a603c49c_4_k_cu_501614e54cuda3std6ranges3__45__cpo5beginE[1];
.global .align 1 .b8 _ZN34_INTERNAL_a603c49c_4_k_cu_501614e54cuda3std6ranges3__45__cpo3endE[1];
.global .align 1 .b8 _ZN34_INTERNAL_a603c49c_4_k_cu_501614e54cuda3std6ranges3__45__cpo6cbeginE[1];
.global .align 1 .b8 _ZN34_INTERNAL_a603c49c_4_k_cu_501614e54cuda3std6ranges3__45__cpo4cendE[1];
.global .align 1 .b8 _ZN34_INTERNAL_a603c49c_4_k_cu_501614e54cuda3std6ranges3__45__cpo7advanceE[1];
.global .align 1 .b8 _ZN34_INTERNAL_a603c49c_4_k_cu_501614e54cuda3std6ranges3__45__cpo9iter_swapE[1];
.global .align 1 .b8 _ZN34_INTERNAL_a603c49c_4_k_cu_501614e54cuda3std6ranges3__45__cpo4nextE[1];
.global .align 1 .b8 _ZN34_INTERNAL_a603c49c_4_k_cu_501614e54cuda3std6ranges3__45__cpo4prevE[1];
.global .align 1 .b8 _ZN34_INTERNAL_a603c49c_4_k_cu_501614e54cuda3std6ranges3__45__cpo4dataE[1];
.global .align 1 .b8 _ZN34_INTERNAL_a603c49c_4_k_cu_501614e54cuda3std6ranges3__45__cpo5cdataE[1];
.global .align 1 .b8 _ZN34_INTERNAL_a603c49c_4_k_cu_501614e54cuda3std6ranges3__45__cpo4sizeE[1];
.global .align 1 .b8 _ZN34_INTERNAL_a603c49c_4_k_cu_501614e54cuda3std6ranges3__45__cpo5ssizeE[1];
.global .align 1 .b8 _ZN34_INTERNAL_a603c49c_4_k_cu_501614e54cuda3std6ranges3__45__cpo8distanceE[1];
.global .align 1 .b8 _ZN34_INTERNAL_a603c49c_4_k_cu_501614e56thrust24THRUST_300001_SM_1000_NS8cuda_cub3parE[1];
.global .align 1 .b8 _ZN34_INTERNAL_a603c49c_4_k_cu_501614e56thrust24THRUST_300001_SM_1000_NS8cuda_cub10par_nosyncE[1];
.global .align 1 .b8 _ZN34_INTERNAL_a603c49c_4_k_cu_501614e56thrust24THRUST_300001_SM_1000_NS6system6detail10sequential3seqE[1];
.global .align 1 .b8 _ZN34_INTERNAL_a603c49c_4_k_cu_501614e56thrust24THRUST_300001_SM_1000_NS6system3cpp3parE[1];
.global .align 1 .b8 _ZN34_INTERNAL_a603c49c_4_k_cu_501614e56thrust24THRUST_300001_SM_1000_NS12placeholders2_1E[1];
.global .align 1 .b8 _ZN34_INTERNAL_a603c49c_4_k_cu_501614e56thrust24THRUST_300001_SM_1000_NS12placeholders2_2E[1];
.global .align 1 .b8 _ZN34_INTERNAL_a603c49c_4_k_cu_501614e56thrust24THRUST_300001_SM_1000_NS12placeholders2_3E[1];
.global .align 1 .b8 _ZN34_INTERNAL_a603c49c_4_k_cu_501614e56thrust24THRUST_300001_SM_1000_NS12placeholders2_4E[1];
.global .align 1 .b8 _ZN34_INTERNAL_a603c49c_4_k_cu_501614e56thrust24THRUST_300001_SM_1000_NS12placeholders2_5E[1];
.global .align 1 .b8 _ZN34_INTERNAL_a603c49c_4_k_cu_501614e56thrust24THRUST_300001_SM_1000_NS12placeholders2_6E[1];
.global .align 1 .b8 _ZN34_INTERNAL_a603c49c_4_k_cu_501614e56thrust24THRUST_300001_SM_1000_NS12placeholders2_7E[1];
.global .align 1 .b8 _ZN34_INTERNAL_a603c49c_4_k_cu_501614e56thrust24THRUST_300001_SM_1000_NS12placeholders2_8E[1];
.global .align 1 .b8 _ZN34_INTERNAL_a603c49c_4_k_cu_501614e56thrust24THRUST_300001_SM_1000_NS12placeholders2_9E[1];
.global .align 1 .b8 _ZN34_INTERNAL_a603c49c_4_k_cu_501614e56thrust24THRUST_300001_SM_1000_NS12placeholders3_10E[1];
.global .align 1 .b8 _ZN34_INTERNAL_a603c49c_4_k_cu_501614e56thrust24THRUST_300001_SM_1000_NS3seqE[1];
.global .align 1 .b8 _ZN34_INTERNAL_a603c49c_4_k_cu_501614e56thrust24THRUST_300001_SM_1000_NS6deviceE[1];
.extern .shared .align 16 .b8 _ZN6thrust24THRUST_300001_SM_1000_NS8cuda_cub4core6detail5shmemE[];

.visible .entry _ZN6thrust24THRUST_300001_SM_1000_NS8cuda_cub4core6detail13_kernel_agentINS1_8__reduce11ReduceAgentINS0_12zip_iteratorIN4cuda3std3__45tupleIJNS0_10device_ptrIdEENS0_17counting_iteratorIlNS0_11use_defaultESF_SF_EEEEEEEPNSB_IJdlEEESJ_iNS1_9__extrema9arg_min_fIdlNSA_4lessIdEEEEEEJSI_SK_iSP_EEEvDpT0_(
	.param .align 8 .b8 _ZN6thrust24THRUST_300001_SM_1000_NS8cuda_cub4core6detail13_kernel_agentINS1_8__reduce11ReduceAgentINS0_12zip_iteratorIN4cuda3std3__45tupleIJNS0_10device_ptrIdEENS0_17counting_iteratorIlNS0_11use_defaultESF_SF_EEEEEEEPNSB_IJdlEEESJ_iNS1_9__extrema9arg_min_fIdlNSA_4lessIdEEEEEEJSI_SK_iSP_EEEvDpT0__param_0[16],
	.param .u64 .ptr .align 1 _ZN6thrust24THRUST_300001_SM_1000_NS8cuda_cub4core6detail13_kernel_agentINS1_8__reduce11ReduceAgentINS0_12zip_iteratorIN4cuda3std3__45tupleIJNS0_10device_ptrIdEENS0_17counting_iteratorIlNS0_11use_defaultESF_SF_EEEEEEEPNSB_IJdlEEESJ_iNS1_9__extrema9arg_min_fIdlNSA_4lessIdEEEEEEJSI_SK_iSP_EEEvDpT0__param_1,
	.param .u32 _ZN6thrust24THRUST_300001_SM_1000_NS8cuda_cub4core6detail13_kernel_agentINS1_8__reduce11ReduceAgentINS0_12zip_iteratorIN4cuda3std3__45tupleIJNS0_10device_ptrIdEENS0_17counting_iteratorIlNS0_11use_defaultESF_SF_EEEEEEEPNSB_IJdlEEESJ_iNS1_9__extrema9arg_min_fIdlNSA_4lessIdEEEEEEJSI_SK_iSP_EEEvDpT0__param_2,
	.param .align 1 .b8 _ZN6thrust24THRUST_300001_SM_1000_NS8cuda_cub4core6detail13_kernel_agentINS1_8__reduce11ReduceAgentINS0_12zip_iteratorIN4cuda3std3__45tupleIJNS0_10device_ptrIdEENS0_17counting_iteratorIlNS0_11use_defaultESF_SF_EEEEEEEPNSB_IJdlEEESJ_iNS1_9__extrema9arg_min_fIdlNSA_4lessIdEEEEEEJSI_SK_iSP_EEEvDpT0__param_3[1]
)
.maxntid 256
{
	.reg .pred 	%p<223>;
	.reg .b32 	%r<400>;
	.reg .b64 	%rd<357>;
	.reg .b64 	%fd<243>;

	ld.param.u64 	%rd201, [_ZN6thrust24THRUST_300001_SM_1000_NS8cuda_cub4core6detail13_kernel_agentINS1_8__reduce11ReduceAgentINS0_12zip_iteratorIN4cuda3std3__45tupleIJNS0_10device_ptrIdEENS0_17counting_iteratorIlNS0_11use_defaultESF_SF_EEEEEEEPNSB_IJdlEEESJ_iNS1_9__extrema9arg_min_fIdlNSA_4lessIdEEEEEEJSI_SK_iSP_EEEvDpT0__param_0+8];
	ld.param.u64 	%rd200, [_ZN6thrust24THRUST_300001_SM_1000_NS8cuda_cub4core6detail13_kernel_agentINS1_8__reduce11ReduceAgentINS0_12zip_iteratorIN4cuda3std3__45tupleIJNS0_10device_ptrIdEENS0_17counting_iteratorIlNS0_11use_defaultESF_SF_EEEEEEEPNSB_IJdlEEESJ_iNS1_9__extrema9arg_min_fIdlNSA_4lessIdEEEEEEJSI_SK_iSP_EEEvDpT0__param_0];
	ld.param.u32 	%r36, [_ZN6thrust24THRUST_300001_SM_1000_NS8cuda_cub4core6detail13_kernel_agentINS1_8__reduce11ReduceAgentINS0_12zip_iteratorIN4cuda3std3__45tupleIJNS0_10device_ptrIdEENS0_17counting_iteratorIlNS0_11use_defaultESF_SF_EEEEEEEPNSB_IJdlEEESJ_iNS1_9__extrema9arg_min_fIdlNSA_4lessIdEEEEEEJSI_SK_iSP_EEEvDpT0__param_2];
	setp.eq.s32 	%p1, %r36, 0;
	@%p1 bra 	$L__BB0_200;
	cvta.to.global.u64 	%rd1, %rd200;
	setp.gt.s32 	%p2, %r36, 1279;
	@%p2 bra 	$L__BB0_112;
	mov.u32 	%r1, %tid.x;
	setp.ge.s32 	%p96, %r1, %r36;
	mov.f64 	%fd188, 0d0000000000000000;
	mov.b64 	%rd297, 0;
	mov.u32 	%r391, %r1;
	@%p96 bra 	$L__BB0_4;
	cvt.u64.u32 	%rd253, %r1;
	mul.wide.u32 	%rd254, %r1, 8;
	add.s64 	%rd255, %rd1, %rd254;
	add.s64 	%rd297, %rd201, %rd253;
	ld.global.f64 	%fd188, [%rd255];
	add.s32 	%r391, %r1, 256;
$L__BB0_4:
	setp.ge.s32 	%p97, %r391, %r36;
	@%p97 bra 	$L__BB0_26;
	not.b32 	%r160, %r391;
	add.s32 	%r4, %r36, %r160;
	and.b32  	%r161, %r4, 768;
	setp.eq.s32 	%p98, %r161, 768;
	@%p98 bra 	$L__BB0_11;
	cvt.u64.u32 	%rd257, %r391;
	add.s64 	%rd288, %rd201, %rd257;
	mul.wide.u32 	%rd258, %r391, 8;
	add.s64 	%rd287, %rd1, %rd258;
	shr.u32 	%r162, %r4, 8;
	add.s32 	%r163, %r162, 1;
	and.b32  	%r164, %r163, 3;
	neg.s32 	%r389, %r164;
$L__BB0_7:
	.pragma "nounroll";
	mov.u64 	%rd9, %rd297;
	mov.f64 	%fd3, %fd188;
	ld.global.f64 	%fd4, [%rd287];
	setp.lt.f64 	%p99, %fd3, %fd4;
	@%p99 bra 	$L__BB0_10;
	setp.lt.f64 	%p100, %fd4, %fd3;
	mov.u64 	%rd297, %rd288;
	mov.f64 	%fd188, %fd4;
	@%p100 bra 	$L__BB0_10;
	setp.lt.s64 	%p101, %rd9, %rd288;
	min.s64 	%rd297, %rd9, %rd288;
	selp.f64 	%fd188, %fd3, %fd4, %p101;
$L__BB0_10:
	add.s32 	%r391, %r391, 256;
	add.s64 	%rd288, %rd288, 256;
	add.s64 	%rd287, %rd287, 2048;
	add.s32 	%r389, %r389, 1;
	setp.ne.s32 	%p102, %r389, 0;
	@%p102 bra 	$L__BB0_7;
$L__BB0_11:
	setp.lt.u32 	%p103, %r4, 768;
	@%p103 bra 	$L__BB0_26;
	add.s32 	%r392, %r391, 512;
$L__BB0_13:
	mov.u32 	%r12, %r392;
	add.s32 	%r165, %r12, -512;
	cvt.s64.s32 	%rd259, %r165;
	mul.wide.s32 	%rd260, %r165, 8;
	add.s64 	%rd17, %rd1, %rd260;
	add.s64 	%rd18, %rd201, %rd259;
	ld.global.f64 	%fd10, [%rd17];
	setp.lt.f64 	%p104, %fd188, %fd10;
	mov.u64 	%rd294, %rd297;
	mov.f64 	%fd185, %fd188;
	@%p104 bra 	$L__BB0_16;
	setp.lt.f64 	%p105, %fd10, %fd188;
	mov.u64 	%rd294, %rd18;
	mov.f64 	%fd185, %fd10;
	@%p105 bra 	$L__BB0_16;
	setp.lt.s64 	%p106, %rd297, %rd18;
	min.s64 	%rd294, %rd297, %rd18;
	selp.f64 	%fd185, %fd188, %fd10, %p106;
$L__BB0_16:
	add.s32 	%r166, %r12, -256;
	cvt.s64.s32 	%rd261, %r166;
	add.s64 	%rd21, %rd201, %rd261;
	ld.global.f64 	%fd13, [%rd17+2048];
	setp.lt.f64 	%p107, %fd185, %fd13;
	mov.u64 	%rd295, %rd294;
	mov.f64 	%fd186, %fd185;
	@%p107 bra 	$L__BB0_19;
	setp.lt.f64 	%p108, %fd13, %fd185;
	mov.u64 	%rd295, %rd21;
	mov.f64 	%fd186, %fd13;
	@%p108 bra 	$L__BB0_19;
	setp.lt.s64 	%p109, %rd294, %rd21;
	min.s64 	%rd295, %rd294, %rd21;
	selp.f64 	%fd186, %fd185, %fd13, %p109;
$L__BB0_19:
	cvt.s64.s32 	%rd262, %r12;
	add.s64 	%rd24, %rd201, %rd262;
	ld.global.f64 	%fd16, [%rd17+4096];
	setp.lt.f64 	%p110, %fd186, %fd16;
	mov.u64 	%rd296, %rd295;
	mov.f64 	%fd187, %fd186;
	@%p110 bra 	$L__BB0_22;
	setp.lt.f64 	%p111, %fd16, %fd186;
	mov.u64 	%rd296, %rd24;
	mov.f64 	%fd187, %fd16;
	@%p111 bra 	$L__BB0_22;
	setp.lt.s64 	%p112, %rd295, %rd24;
	min.s64 	%rd296, %rd295, %rd24;
	selp.f64 	%fd187, %fd186, %fd16, %p112;
$L__BB0_22:
	add.s32 	%r167, %r12, 256;
	cvt.s64.s32 	%rd263, %r167;
	add.s64 	%rd27, %rd201, %rd263;
	ld.global.f64 	%fd19, [%rd17+6144];
	setp.lt.f64 	%p113, %fd187, %fd19;
	mov.u64 	%rd297, %rd296;
	mov.f64 	%fd188, %fd187;
	@%p113 bra 	$L__BB0_25;
	setp.lt.f64 	%p114, %fd19, %fd187;
	mov.u64 	%rd297, %rd27;
	mov.f64 	%fd188, %fd19;
	@%p114 bra 	$L__BB0_25;
	setp.lt.s64 	%p115, %rd296, %rd27;
	min.s64 	%rd297, %rd296, %rd27;
	selp.f64 	%fd188, %fd187, %fd19, %p115;
$L__BB0_25:
	add.s32 	%r392, %r12, 1024;
	add.s32 	%r168, %r12, 512;
	setp.lt.s32 	%p116, %r168, %r36;
	@%p116 bra 	$L__BB0_13;
$L__BB0_26:
	setp.lt.s32 	%p117, %r36, 256;
	@%p117 bra 	$L__BB0_66;
	// begin inline asm
	mov.u32 %r282, %laneid;
	// end inline asm
	mov.b64 	%rd274, %fd188;
	mov.b64 	{%r284, %r289}, %rd274;
	mov.b32 	%r300, 1;
	mov.b32 	%r301, 31;
	mov.b32 	%r302, -1;
	// begin inline asm
	shfl.sync.down.b32 %r283, %r284, %r300, %r301, %r302;
	// end inline asm
	// begin inline asm
	shfl.sync.down.b32 %r288, %r289, %r300, %r301, %r302;
	// end inline asm
	mov.b64 	%rd275, {%r283, %r288};
	mov.b64 	%fd23, %rd275;
	mov.b64 	{%r294, %r299}, %rd297;
	// begin inline asm
	shfl.sync.down.b32 %r293, %r294, %r300, %r301, %r302;
	// end inline asm
	// begin inline asm
	shfl.sync.down.b32 %r298, %r299, %r300, %r301, %r302;
	// end inline asm
	mov.b64 	%rd31, {%r293, %r298};
	setp.gt.s32 	%p174, %r282, 30;
	setp.lt.f64 	%p175, %fd188, %fd23;
	or.pred  	%p176, %p174, %p175;
	mov.u64 	%rd299, %rd297;
	mov.f64 	%fd190, %fd188;
	@%p176 bra 	$L__BB0_30;
	setp.gt.f64 	%p177, %fd188, %fd23;
	mov.u64 	%rd299, %rd31;
	mov.f64 	%fd190, %fd23;
	@%p177 bra 	$L__BB0_30;
	setp.lt.s64 	%p178, %rd297, %rd31;
	min.s64 	%rd299, %rd297, %rd31;
	selp.f64 	%fd190, %fd188, %fd23, %p178;
$L__BB0_30:
	mov.b64 	%rd276, %fd190;
	mov.b64 	{%r304, %r309}, %rd276;
	mov.b32 	%r320, 2;
	mov.b32 	%r321, 31;
	mov.b32 	%r322, -1;
	// begin inline asm
	shfl.sync.down.b32 %r303, %r304, %r320, %r321, %r322;
	// end inline asm
	// begin inline asm
	shfl.sync.down.b32 %r308, %r309, %r320, %r321, %r322;
	// end inline asm
	mov.b64 	%rd277, {%r303, %r308};
	mov.b64 	%fd26, %rd277;
	mov.b64 	{%r314, %r319}, %rd299;
	// begin inline asm
	shfl.sync.down.b32 %r313, %r314, %r320, %r321, %r322;
	// end inline asm
	// begin inline asm
	shfl.sync.down.b32 %r318, %r319, %r320, %r321, %r322;
	// end inline asm
	mov.b64 	%rd34, {%r313, %r318};
	setp.gt.s32 	%p179, %r282, 29;
	setp.lt.f64 	%p180, %fd190, %fd26;
	or.pred  	%p181, %p179, %p180;
	mov.u64 	%rd300, %rd299;
	mov.f64 	%fd191, %fd190;
	@%p181 bra 	$L__BB0_33;
	setp.gt.f64 	%p182, %fd190, %fd26;
	mov.u64 	%rd300, %rd34;
	mov.f64 	%fd191, %fd26;
	@%p182 bra 	$L__BB0_33;
	setp.lt.s64 	%p183, %rd299, %rd34;
	min.s64 	%rd300, %rd299, %rd34;
	selp.f64 	%fd191, %fd190, %fd26, %p183;
$L__BB0_33:
	mov.b64 	%rd278, %fd191;
	mov.b64 	{%r324, %r329}, %rd278;
	mov.b32 	%r340, 4;
	mov.b32 	%r341, 31;
	mov.b32 	%r342, -1;
	// begin inline asm
	shfl.sync.down.b32 %r323, %r324, %r340, %r341, %r342;
	// end inline asm
	// begin inline asm
	shfl.sync.down.b32 %r328, %r329, %r340, %r341, %r342;
	// end inline asm
	mov.b64 	%rd279, {%r323, %r328};
	mov.b64 	%fd29, %rd279;
	mov.b64 	{%r334, %r339}, %rd300;
	// begin inline asm
	shfl.sync.down.b32 %r333, %r334, %r340, %r341, %r342;
	// end inline asm
	// begin inline asm
	shfl.sync.down.b32 %r338, %r339, %r340, %r341, %r342;
	// end inline asm
	mov.b64 	%rd37, {%r333, %r338};
	setp.gt.s32 	%p184, %r282, 27;
	setp.lt.f64 	%p185, %fd191, %fd29;
	or.pred  	%p186, %p184, %p185;
	mov.u64 	%rd301, %rd300;
	mov.f64 	%fd192, %fd191;
	@%p186 bra 	$L__BB0_36;
	setp.gt.f64 	%p187, %fd191, %fd29;
	mov.u64 	%rd301, %rd37;
	mov.f64 	%fd192, %fd29;
	@%p187 bra 	$L__BB0_36;
	setp.lt.s64 	%p188, %rd300, %rd37;
	min.s64 	%rd301, %rd300, %rd37;
	selp.f64 	%fd192, %fd191, %fd29, %p188;
$L__BB0_36:
	mov.b64 	%rd280, %fd192;
	mov.b64 	{%r344, %r349}, %rd280;
	mov.b32 	%r360, 8;
	mov.b32 	%r361, 31;
	mov.b32 	%r362, -1;
	// begin inline asm
	shfl.sync.down.b32 %r343, %r344, %r360, %r361, %r362;
	// end inline asm
	// begin inline asm
	shfl.sync.down.b32 %r348, %r349, %r360, %r361, %r362;
	// end inline asm
	mov.b64 	%rd281, {%r343, %r348};
	mov.b64 	%fd32, %rd281;
	mov.b64 	{%r354, %r359}, %rd301;
	// begin inline asm
	shfl.sync.down.b32 %r353, %r354, %r360, %r361, %r362;
	// end inline asm
	// begin inline asm
	shfl.sync.down.b32 %r358, %r359, %r360, %r361, %r362;
	// end inline asm
	mov.b64 	%rd40, {%r353, %r358};
	setp.gt.s32 	%p189, %r282, 23;
	setp.lt.f64 	%p190, %fd192, %fd32;
	or.pred  	%p191, %p189, %p190;
	mov.u64 	%rd302, %rd301;
	mov.f64 	%fd193, %fd192;
	@%p191 bra 	$L__BB0_39;
	setp.gt.f64 	%p192, %fd192, %fd32;
	mov.u64 	%rd302, %rd40;
	mov.f64 	%fd193, %fd32;
	@%p192 bra 	$L__BB0_39;
	setp.lt.s64 	%p193, %rd301, %rd40;
	min.s64 	%rd302, %rd301, %rd40;
	selp.f64 	%fd193, %fd192, %fd32, %p193;
$L__BB0_39:
	mov.b64 	%rd282, %fd193;
	mov.b64 	{%r364, %r369}, %rd282;
	mov.b32 	%r380, 16;
	mov.b32 	%r381, 31;
	mov.b32 	%r382, -1;
	// begin inline asm
	shfl.sync.down.b32 %r363, %r364, %r380, %r381, %r382;
	// end inline asm
	// begin inline asm
	shfl.sync.down.b32 %r368, %r369, %r380, %r381, %r382;
	// end inline asm
	mov.b64 	%rd283, {%r363, %r368};
	mov.b64 	%fd35, %rd283;
	mov.b64 	{%r374, %r379}, %rd302;
	// begin inline asm
	shfl.sync.down.b32 %r373, %r374, %r380, %r381, %r382;
	// end inline asm
	// begin inline asm
	shfl.sync.down.b32 %r378, %r379, %r380, %r381, %r382;
	// end inline asm
	mov.b64 	%rd43, {%r373, %r378};
	setp.gt.s32 	%p194, %r282, 15;
	setp.lt.f64 	%p195, %fd193, %fd35;
	or.pred  	%p196, %p194, %p195;
	mov.u64 	%rd356, %rd302;
	mov.f64 	%fd242, %fd193;
	@%p196 bra 	$L__BB0_42;
	setp.gt.f64 	%p197, %fd193, %fd35;
	mov.u64 	%rd356, %rd43;
	mov.f64 	%fd242, %fd35;
	@%p197 bra 	$L__BB0_42;
	setp.lt.s64 	%p198, %rd302, %rd43;
	min.s64 	%rd356, %rd302, %rd43;
	selp.f64 	%fd242, %fd193, %fd35, %p198;
$L__BB0_42:
	setp.ne.s32 	%p199, %r282, 0;
	@%p199 bra 	$L__BB0_44;
	shr.u32 	%r383, %r1, 1;
	and.b32  	%r384, %r383, 496;
	mov.u32 	%r385, _ZN6thrust24THRUST_300001_SM_1000_NS8cuda_cub4core6detail5shmemE;
	add.s32 	%r386, %r385, %r384;
	st.shared.f64 	[%r386+8], %fd242;
	st.shared.u64 	[%r386+16], %rd356;
$L__BB0_44:
	bar.sync 	0;
	setp.ne.s32 	%p200, %r1, 0;
	@%p200 bra 	$L__BB0_198;
	ld.shared.f64 	%fd38, [_ZN6thrust24THRUST_300001_SM_1000_NS8cuda_cub4core6detail5shmemE+24];
	ld.shared.u64 	%rd46, [_ZN6thrust24THRUST_300001_SM_1000_NS8cuda_cub4core6detail5shmemE+32];
	setp.lt.f64 	%p201, %fd242, %fd38;
	mov.u64 	%rd304, %rd356;
	mov.f64 	%fd195, %fd242;
	@%p201 bra 	$L__BB0_48;
	setp.lt.f64 	%p202, %fd38, %fd242;
	mov.u64 	%rd304, %rd46;
	mov.f64 	%fd195, %fd38;
	@%p202 bra 	$L__BB0_48;
	setp.lt.s64 	%p203, %rd356, %rd46;
	min.s64 	%rd304, %rd356, %rd46;
	selp.f64 	%fd195, %fd242, %fd38, %p203;
$L__BB0_48:
	ld.shared.f64 	%fd41, [_ZN6thrust24THRUST_300001_SM_1000_NS8cuda_cub4core6detail5shmemE+40];
	ld.shared.u64 	%rd49, [_ZN6thrust24THRUST_300001_SM_1000_NS8cuda_cub4core6detail5shmemE+48];
	setp.lt.f64 	%p204, %fd195, %fd41;
	mov.u64 	%rd305, %rd304;
	mov.f64 	%fd196, %fd195;
	@%p204 bra 	$L__BB0_51;
	setp.lt.f64 	%p205, %fd41, %fd195;
	mov.u64 	%rd305, %rd49;
	mov.f64 	%fd196, %fd41;
	@%p205 bra 	$L__BB0_51;
	setp.lt.s64 	%p206, %rd304, %rd49;
	min.s64 	%rd305, %rd304, %rd49;
	selp.f64 	%fd196, %fd195, %fd41, %p206;
$L__BB0_51:
	ld.shared.f64 	%fd44, [_ZN6thrust24THRUST_300001_SM_1000_NS8cuda_cub4core6detail5shmemE+56];
	ld.shared.u64 	%rd52, [_ZN6thrust24THRUST_300001_SM_1000_NS8cuda_cub4core6detail5shmemE+64];
	setp.lt.f64 	%p207, %fd196, %fd44;
	mov.u64 	%rd306, %rd305;
	mov.f64 	%fd197, %fd196;
	@%p207 bra 	$L__BB0_54;
	setp.lt.f64 	%p208, %fd44, %fd196;
	mov.u64 	%rd306, %rd52;
	mov.f64 	%fd197, %fd44;
	@%p208 bra 	$L__BB0_54;
	setp.lt.s64 	%p209, %rd305, %rd52;
	min.s64 	%rd306, %rd305, %rd52;
	selp.f64 	%fd197, %fd196, %fd44, %p209;
$L__BB0_54:
	ld.shared.f64 	%fd47, [_ZN6thrust24THRUST_300001_SM_1000_NS8cuda_cub4core6detail5shmemE+72];
	ld.shared.u64 	%rd55, [_ZN6thrust24THRUST_300001_SM_1000_NS8cuda_cub4core6detail5shmemE+80];
	setp.lt.f64 	%p210, %fd197, %fd47;
	mov.u64 	%rd307, %rd306;
	mov.f64 	%fd198, %fd197;
	@%p210 bra 	$L__BB0_57;
	setp.lt.f64 	%p211, %fd47, %fd197;
	mov.u64 	%rd307, %rd55;
	mov.f64 	%fd198, %fd47;
	@%p211 bra 	$L__BB0_57;
	setp.lt.s64 	%p212, %rd306, %rd55;
	min.s64 	%rd307, %rd306, %rd55;
	selp.f64 	%fd198, %fd197, %fd47, %p212;
$L__BB0_57:
	ld.shared.f64 	%fd50, [_ZN6thrust24THRUST_300001_SM_1000_NS8cuda_cub4core6detail5shmemE+88];
	ld.shared.u64 	%rd58, [_ZN6thrust24THRUST_300001_SM_1000_NS8cuda_cub4core6detail5shmemE+96];
	setp.lt.f64 	%p213, %fd198, %fd50;
	mov.u64 	%rd308, %rd307;
	mov.f64 	%fd199, %fd198;
	@%p213 bra 	$L__BB0_60;
	setp.lt.f64 	%p214, %fd50, %fd198;
	mov.u64 	%rd308, %rd58;
	mov.f64 	%fd199, %fd50;
	@%p214 bra 	$L__BB0_60;
	setp.lt.s64 	%p215, %rd307, %rd58;
	min.s64 	%rd308, %rd307, %rd58;
	selp.f64 	%fd199, %fd198, %fd50, %p215;
$L__BB0_60:
	ld.shared.f64 	%fd53, [_ZN6thrust24THRUST_300001_SM_1000_NS8cuda_cub4core6detail5shmemE+104];
	ld.shared.u64 	%rd61, [_ZN6thrust24THRUST_300001_SM_1000_NS8cuda_cub4core6detail5shmemE+112];
	setp.lt.f64 	%p216, %fd199, %fd53;
	mov.u64 	%rd309, %rd308;
	mov.f64 	%fd200, %fd199;
	@%p216 bra 	$L__BB0_63;
	setp.lt.f64 	%p217, %fd53, %fd199;
	mov.u64 	%rd309, %rd61;
	mov.f64 	%fd200, %fd53;
	@%p217 bra 	$L__BB0_63;
	setp.lt.s64 	%p218, %rd308, %rd61;
	min.s64 	%rd309, %rd308, %rd61;
	selp.f64 	%fd200, %fd199, %fd53, %p218;
$L__BB0_63:
	ld.shared.f64 	%fd56, [_ZN6thrust24THRUST_300001_SM_1000_NS8cuda_cub4core6detail5shmemE+120];
	ld.shared.u64 	%rd64, [_ZN6thrust24THRUST_300001_SM_1000_NS8cuda_cub4core6detail5shmemE+128];
	setp.lt.f64 	%p219, %fd200, %fd56;
	mov.u64 	%rd356, %rd309;
	mov.f64 	%fd242, %fd200;
	@%p219 bra 	$L__BB0_198;
	setp.lt.f64 	%p220, %fd56, %fd200;
	mov.u64 	%rd356, %rd64;
	mov.f64 	%fd242, %fd56;
	@%p220 bra 	$L__BB0_198;
	setp.lt.s64 	%p221, %rd309, %rd64;
	min.s64 	%rd356, %rd309, %rd64;
	selp.f64 	%fd242, %fd200, %fd56, %p221;
	bra.uni 	$L__BB0_198;
$L__BB0_66:
	// begin inline asm
	mov.u32 %r169, %laneid;
	// end inline asm
	and.b32  	%r190, %r1, 992;
	add.s32 	%r191, %r190, 32;
	setp.gt.s32 	%p118, %r191, %r36;
	not.b32 	%r192, %r190;
	add.s32 	%r193, %r36, %r192;
	selp.b32 	%r188, %r193, 31, %p118;
	mov.b64 	%rd264, %fd188;
	mov.b64 	{%r171, %r176}, %rd264;
	mov.b32 	%r187, 1;
	mov.b32 	%r189, -1;
	// begin inline asm
	shfl.sync.down.b32 %r170, %r171, %r187, %r188, %r189;
	// end inline asm
	// begin inline asm
	shfl.sync.down.b32 %r175, %r176, %r187, %r188, %r189;
	// end inline asm
	mov.b64 	%rd265, {%r170, %r175};
	mov.b64 	%fd58, %rd265;
	mov.b64 	{%r181, %r186}, %rd297;
	// begin inline asm
	shfl.sync.down.b32 %r180, %r181, %r187, %r188, %r189;
	// end inline asm
	// begin inline asm
	shfl.sync.down.b32 %r185, %r186, %r187, %r188, %r189;
	// end inline asm
	mov.b64 	%rd66, {%r180, %r185};
	setp.ge.s32 	%p119, %r169, %r188;
	setp.lt.f64 	%p120, %fd188, %fd58;
	or.pred  	%p121, %p119, %p120;
	mov.u64 	%rd310, %rd297;
	mov.f64 	%fd201, %fd188;
	@%p121 bra 	$L__BB0_69;
	setp.gt.f64 	%p122, %fd188, %fd58;
	mov.u64 	%rd310, %rd66;
	mov.f64 	%fd201, %fd58;
	@%p122 bra 	$L__BB0_69;
	setp.lt.s64 	%p123, %rd297, %rd66;
	min.s64 	%rd310, %rd297, %rd66;
	selp.f64 	%fd201, %fd188, %fd58, %p123;
$L__BB0_69:
	mov.b64 	%rd266, %fd201;
	mov.b64 	{%r195, %r200}, %rd266;
	mov.b32 	%r211, 2;
	mov.b32 	%r213, -1;
	// begin inline asm
	shfl.sync.down.b32 %r194, %r195, %r211, %r188, %r213;
	// end inline asm
	// begin inline asm
	shfl.sync.down.b32 %r199, %r200, %r211, %r188, %r213;
	// end inline asm
	mov.b64 	%rd267, {%r194, %r199};
	mov.b64 	%fd61, %rd267;
	mov.b64 	{%r205, %r210}, %rd310;
	// begin inline asm
	shfl.sync.down.b32 %r204, %r205, %r211, %r188, %r213;
	// end inline asm
	// begin inline asm
	shfl.sync.down.b32 %r209, %r210, %r211, %r188, %r213;
	// end inline asm
	mov.b64 	%rd69, {%r204, %r209};
	add.s32 	%r214, %r169, 2;
	setp.gt.s32 	%p124, %r214, %r188;
	setp.lt.f64 	%p125, %fd201, %fd61;
	or.pred  	%p126, %p124, %p125;
	mov.u64 	%rd311, %rd310;
	mov.f64 	%fd202, %fd201;
	@%p126 bra 	$L__BB0_72;
	setp.gt.f64 	%p127, %fd201, %fd61;
	mov.u64 	%rd311, %rd69;
	mov.f64 	%fd202, %fd61;
	@%p127 bra 	$L__BB0_72;
	setp.lt.s64 	%p128, %rd310, %rd69;
	min.s64 	%rd311, %rd310, %rd69;
	selp.f64 	%fd202, %fd201, %fd61, %p128;
$L__BB0_72:
	mov.b64 	%rd268, %fd202;
	mov.b64 	{%r216, %r221}, %rd268;
	mov.b32 	%r232, 4;
	mov.b32 	%r234, -1;
	// begin inline asm
	shfl.sync.down.b32 %r215, %r216, %r232, %r188, %r234;
	// end inline asm
	// begin inline asm
	shfl.sync.down.b32 %r220, %r221, %r232, %r188, %r234;
	// end inline asm
	mov.b64 	%rd269, {%r215, %r220};
	mov.b64 	%fd64, %rd269;
	mov.b64 	{%r226, %r231}, %rd311;
	// begin inline asm
	shfl.sync.down.b32 %r225, %r226, %r232, %r188, %r234;
	// end inline asm
	// begin inline asm
	shfl.sync.down.b32 %r230, %r231, %r232, %r188, %r234;
	// end inline asm
	mov.b64 	%rd72, {%r225, %r230};
	add.s32 	%r235, %r169, 4;
	setp.gt.s32 	%p129, %r235, %r188;
	setp.lt.f64 	%p130, %fd202, %fd64;
	or.pred  	%p131, %p129, %p130;
	mov.u64 	%rd312, %rd311;
	mov.f64 	%fd203, %fd202;
	@%p131 bra 	$L__BB0_75;
	setp.gt.f64 	%p132, %fd202, %fd64;
	mov.u64 	%rd312, %rd72;
	mov.f64 	%fd203, %fd64;
	@%p132 bra 	$L__BB0_75;
	setp.lt.s64 	%p133, %rd311, %rd72;
	min.s64 	%rd312, %rd311, %rd72;
	selp.f64 	%fd203, %fd202, %fd64, %p133;
$L__BB0_75:
	mov.b64 	%rd270, %fd203;
	mov.b64 	{%r237, %r242}, %rd270;
	mov.b32 	%r253, 8;
	mov.b32 	%r255, -1;
	// begin inline asm
	shfl.sync.down.b32 %r236, %r237, %r253, %r188, %r255;
	// end inline asm
	// begin inline asm
	shfl.sync.down.b32 %r241, %r242, %r253, %r188, %r255;
	// end inline asm
	mov.b64 	%rd271, {%r236, %r241};
	mov.b64 	%fd67, %rd271;
	mov.b64 	{%r247, %r252}, %rd312;
	// begin inline asm
	shfl.sync.down.b32 %r246, %r247, %r253, %r188, %r255;
	// end inline asm
	// begin inline asm
	shfl.sync.down.b32 %r251, %r252, %r253, %r188, %r255;
	// end inline asm
	mov.b64 	%rd75, {%r246, %r251};
	add.s32 	%r256, %r169, 8;
	setp.gt.s32 	%p134, %r256, %r188;
	setp.lt.f64 	%p135, %fd203, %fd67;
	or.pred  	%p136, %p134, %p135;
	mov.f64 	%fd204, %fd203;
	mov.u64 	%rd313, %rd312;
	@%p136 bra 	$L__BB0_78;
	setp.gt.f64 	%p137, %fd203, %fd67;
	mov.f64 	%fd204, %fd67;
	mov.u64 	%rd313, %rd75;
	@%p137 bra 	$L__BB0_78;
	setp.lt.s64 	%p138, %rd312, %rd75;
	selp.f64 	%fd204, %fd203, %fd67, %p138;
	min.s64 	%rd313, %rd312, %rd75;
$L__BB0_78:
	mov.b64 	%rd272, %fd204;
	mov.b64 	{%r258, %r263}, %rd272;
	mov.b32 	%r274, 16;
	mov.b32 	%r276, -1;
	// begin inline asm
	shfl.sync.down.b32 %r257, %r258, %r274, %r188, %r276;
	// end inline asm
	// begin inline asm
	shfl.sync.down.b32 %r262, %r263, %r274, %r188, %r276;
	// end inline asm
	mov.b64 	%rd273, {%r257, %r262};
	mov.b64 	%fd70, %rd273;
	mov.b64 	{%r268, %r273}, %rd313;
	// begin inline asm
	shfl.sync.down.b32 %r267, %r268, %r274, %r188, %r276;
	// end inline asm
	// begin inline asm
	shfl.sync.down.b32 %r272, %r273, %r274, %r188, %r276;
	// end inline asm
	mov.b64 	%rd78, {%r267, %r272};
	add.s32 	%r277, %r169, 16;
	setp.gt.s32 	%p139, %r277, %r188;
	setp.lt.f64 	%p140, %fd204, %fd70;
	or.pred  	%p141, %p139, %p140;
	mov.f64 	%fd242, %fd204;
	mov.u64 	%rd356, %rd313;
	@%p141 bra 	$L__BB0_81;
	setp.gt.f64 	%p142, %fd204, %fd70;
	mov.f64 	%fd242, %fd70;
	mov.u64 	%rd356, %rd78;
	@%p142 bra 	$L__BB0_81;
	setp.lt.s64 	%p143, %rd313, %rd78;
	selp.f64 	%fd242, %fd204, %fd70, %p143;
	min.s64 	%rd356, %rd313, %rd78;
$L__BB0_81:
	setp.ne.s32 	%p144, %r169, 0;
	@%p144 bra 	$L__BB0_83;
	shr.u32 	%r278, %r1, 1;
	and.b32  	%r279, %r278, 496;
	mov.u32 	%r280, _ZN6thrust24THRUST_300001_SM_1000_NS8cuda_cub4core6detail5shmemE;
	add.s32 	%r281, %r280, %r279;
	st.shared.f64 	[%r281+8], %fd242;
	st.shared.u64 	[%r281+16], %rd356;
$L__BB0_83:
	bar.sync 	0;
	setp.ne.s32 	%p145, %r1, 0;
	@%p145 bra 	$L__BB0_198;
	setp.lt.s32 	%p146, %r36, 33;
	mov.f64 	%fd206, %fd242;
	mov.u64 	%rd315, %rd356;
	@%p146 bra 	$L__BB0_88;
	ld.shared.f64 	%fd73, [_ZN6thrust24THRUST_300001_SM_1000_NS8cuda_cub4core6detail5shmemE+24];
	ld.shared.u64 	%rd81, [_ZN6thrust24THRUST_300001_SM_1000_NS8cuda_cub4core6detail5shmemE+32];
	setp.lt.f64 	%p147, %fd242, %fd73;
	mov.f64 	%fd206, %fd242;
	mov.u64 	%rd315, %rd356;
	@%p147 bra 	$L__BB0_88;
	setp.lt.f64 	%p148, %fd73, %fd242;
	mov.f64 	%fd206, %fd73;
	mov.u64 	%rd315, %rd81;
	@%p148 bra 	$L__BB0_88;
	setp.lt.s64 	%p149, %rd356, %rd81;
	selp.f64 	%fd206, %fd242, %fd73, %p149;
	min.s64 	%rd315, %rd356, %rd81;
$L__BB0_88:
	setp.lt.s32 	%p150, %r36, 65;
	mov.f64 	%fd207, %fd206;
	mov.u64 	%rd316, %rd315;
	@%p150 bra 	$L__BB0_92;
	ld.shared.f64 	%fd76, [_ZN6thrust24THRUST_300001_SM_1000_NS8cuda_cub4core6detail5shmemE+40];
	ld.shared.u64 	%rd84, [_ZN6thrust24THRUST_300001_SM_1000_NS8cuda_cub4core6detail5shmemE+48];
	setp.lt.f64 	%p151, %fd206, %fd76;
	mov.f64 	%fd207, %fd206;
	mov.u64 	%rd316, %rd315;
	@%p151 bra 	$L__BB0_92;
	setp.lt.f64 	%p152, %fd76, %fd206;
	mov.f64 	%fd207, %fd76;
	mov.u64 	%rd316, %rd84;
	@%p152 bra 	$L__BB0_92;
	setp.lt.s64 	%p153, %rd315, %rd84;
	selp.f64 	%fd207, %fd206, %fd76, %p153;
	min.s64 	%rd316, %rd315, %rd84;
$L__BB0_92:
	setp.lt.s32 	%p154, %r36, 97;
	mov.f64 	%fd208, %fd207;
	mov.u64 	%rd317, %rd316;
	@%p154 bra 	$L__BB0_96;
	ld.shared.f64 	%fd79, [_ZN6thrust24THRUST_300001_SM_1000_NS8cuda_cub4core6detail5shmemE+56];
	ld.shared.u64 	%rd87, [_ZN6thrust24THRUST_300001_SM_1000_NS8cuda_cub4core6detail5shmemE+64];
	setp.lt.f64 	%p155, %fd207, %fd79;
	mov.f64 	%fd208, %fd207;
	mov.u64 	%rd317, %rd316;
	@%p155 bra 	$L__BB0_96;
	setp.lt.f64 	%p156, %fd79, %fd207;
	mov.f64 	%fd208, %fd79;
	mov.u64 	%rd317, %rd87;
	@%p156 bra 	$L__BB0_96;
	setp.lt.s64 	%p157, %rd316, %rd87;
	selp.f64 	%fd208, %fd207, %fd79, %p157;
	min.s64 	%rd317, %rd316, %rd87;
$L__BB0_96:
	setp.lt.s32 	%p158, %r36, 129;
	mov.f64 	%fd209, %fd208;
	mov.u64 	%rd318, %rd317;
	@%p158 bra 	$L__BB0_100;
	ld.shared.f64 	%fd82, [_ZN6thrust24THRUST_300001_SM_1000_NS8cuda_cub4core6detail5shmemE+72];
	ld.shared.u64 	%rd90, [_ZN6thrust24THRUST_300001_SM_1000_NS8cuda_cub4core6detail5shmemE+80];
	setp.lt.f64 	%p159, %fd208, %fd82;
	mov.f64 	%fd209, %fd208;
	mov.u64 	%rd318, %rd317;
	@%p159 bra 	$L__BB0_100;
	setp.lt.f64 	%p160, %fd82, %fd208;
	mov.f64 	%fd209, %fd82;
	mov.u64 	%rd318, %rd90;
	@%p160 bra 	$L__BB0_100;
	setp.lt.s64 	%p161, %rd317, %rd90;
	selp.f64 	%fd209, %fd208, %fd82, %p161;
	min.s64 	%rd318, %rd317, %rd90;
$L__BB0_100:
	setp.lt.s32 	%p162, %r36, 161;
	mov.f64 	%fd210, %fd209;
	mov.u64 	%rd319, %rd318;
	@%p162 bra 	$L__BB0_104;
	ld.shared.f64 	%fd85, [_ZN6thrust24THRUST_300001_SM_1000_NS8cuda_cub4core6detail5shmemE+88];
	ld.shared.u64 	%rd93, [_ZN6thrust24THRUST_300001_SM_1000_NS8cuda_cub4core6detail5shmemE+96];
	setp.lt.f64 	%p163, %fd209, %fd85;
	mov.f64 	%fd210, %fd209;
	mov.u64 	%rd319, %rd318;
	@%p163 bra 	$L__BB0_104;
	setp.lt.f64 	%p164, %fd85, %fd209;
	mov.f64 	%fd210, %fd85;
	mov.u64 	%rd319, %rd93;
	@%p164 bra 	$L__BB0_104;
	setp.lt.s64 	%p165, %rd318, %rd93;
	selp.f64 	%fd210, %fd209, %fd85, %p165;
	min.s64 	%rd319, %rd318, %rd93;
$L__BB0_104:
	setp.lt.s32 	%p166, %r36, 193;
	mov.f64 	%fd211, %fd210;
	mov.u64 	%rd320, %rd319;
	@%p166 bra 	$L__BB0_108;
	ld.shared.f64 	%fd88, [_ZN6thrust24THRUST_300001_SM_1000_NS8cuda_cub4core6detail5shmemE+104];
	ld.shared.u64 	%rd96, [_ZN6thrust24THRUST_300001_SM_1000_NS8cuda_cub4core6detail5shmemE+112];
	setp.lt.f64 	%p167, %fd210, %fd88;
	mov.f64 	%fd211, %fd210;
	mov.u64 	%rd320, %rd319;
	@%p167 bra 	$L__BB0_108;
	setp.lt.f64 	%p168, %fd88, %fd210;
	mov.f64 	%fd211, %fd88;
	mov.u64 	%rd320, %rd96;
	@%p168 bra 	$L__BB0_108;
	setp.lt.s64 	%p169, %rd319, %rd96;
	selp.f64 	%fd211, %fd210, %fd88, %p169;
	min.s64 	%rd320, %rd319, %rd96;
$L__BB0_108:
	setp.lt.s32 	%p170, %r36, 225;
	mov.u64 	%rd356, %rd320;
	mov.f64 	%fd242, %fd211;
	@%p170 bra 	$L__BB0_198;
	ld.shared.f64 	%fd91, [_ZN6thrust24THRUST_300001_SM_1000_NS8cuda_cub4core6detail5shmemE+120];
	ld.shared.u64 	%rd99, [_ZN6thrust24THRUST_300001_SM_1000_NS8cuda_cub4core6detail5shmemE+128];
	setp.lt.f64 	%p171, %fd211, %fd91;
	mov.u64 	%rd356, %rd320;
	mov.f64 	%fd242, %fd211;
	@%p171 bra 	$L__BB0_198;
	setp.lt.f64 	%p172, %fd91, %fd211;
	mov.u64 	%rd356, %rd99;
	mov.f64 	%fd242, %fd91;
	@%p172 bra 	$L__BB0_198;
	setp.lt.s64 	%p173, %rd320, %rd99;
	selp.f64 	%fd242, %fd211, %fd91, %p173;
	min.s64 	%rd356, %rd320, %rd99;
	bra.uni 	$L__BB0_198;
$L__BB0_112:
	mov.u32 	%r17, %tid.x;
	cvt.u64.u32 	%rd203, %r17;
	cvta.to.global.u64 	%rd204, %rd200;
	mul.wide.u32 	%rd205, %r17, 8;
	add.s64 	%rd101, %rd204, %rd205;
	ld.global.f64 	%fd172, [%rd101];
	add.s32 	%r37, %r17, 256;
	cvt.u64.u32 	%rd206, %r37;
	ld.global.f64 	%fd173, [%rd101+2048];
	add.s32 	%r38, %r17, 512;
	cvt.u64.u32 	%rd207, %r38;
	ld.global.f64 	%fd174, [%rd101+4096];
	ld.global.f64 	%fd93, [%rd101+6144];
	or.b32  	%r39, %r17, 1024;
	cvt.u64.u32 	%rd102, %r39;
	add.s64 	%rd103, %rd201, %rd102;
	ld.global.f64 	%fd94, [%rd101+8192];
	setp.lt.f64 	%p3, %fd173, %fd172;
	selp.f64 	%fd175, %fd173, %fd172, %p3;
	selp.b64 	%rd208, %rd206, %rd203, %p3;
	setp.lt.f64 	%p4, %fd174, %fd175;
	selp.f64 	%fd95, %fd174, %fd175, %p4;
	selp.b64 	%rd104, %rd207, %rd208, %p4;
	setp.lt.f64 	%p5, %fd95, %fd93;
	mov.f64 	%fd212, %fd95;
	mov.u64 	%rd321, %rd104;
	@%p5 bra 	$L__BB0_115;
	add.s32 	%r40, %r17, 768;
	cvt.u64.u32 	%rd321, %r40;
	setp.lt.f64 	%p6, %fd93, %fd95;
	mov.f64 	%fd212, %fd93;
	@%p6 bra 	$L__BB0_115;
	mov.f64 	%fd212, %fd95;
	mov.u64 	%rd321, %rd104;
$L__BB0_115:
	add.s64 	%rd107, %rd201, %rd321;
	setp.lt.f64 	%p7, %fd212, %fd94;
	mov.f64 	%fd229, %fd212;
	mov.u64 	%rd343, %rd107;
	@%p7 bra 	$L__BB0_118;
	setp.lt.f64 	%p8, %fd94, %fd212;
	mov.f64 	%fd229, %fd94;
	mov.u64 	%rd343, %rd103;
	@%p8 bra 	$L__BB0_118;
	setp.lt.s64 	%p9, %rd321, %rd102;
	selp.f64 	%fd229, %fd212, %fd94, %p9;
	selp.b64 	%rd343, %rd107, %rd103, %p9;
$L__BB0_118:
	setp.lt.u32 	%p10, %r36, 2560;
	mov.b32 	%r394, 1280;
	@%p10 bra 	$L__BB0_136;
	mov.b32 	%r394, 1280;
$L__BB0_120:
	mov.u32 	%r18, %r394;
	cvt.u64.u32 	%rd209, %r18;
	add.s64 	%rd210, %rd203, %rd209;
	mul.wide.u32 	%rd211, %r18, 8;
	add.s64 	%rd212, %rd101, %rd211;
	add.s64 	%rd113, %rd210, %rd201;
	ld.global.f64 	%fd100, [%rd212];
	ld.global.f64 	%fd101, [%rd212+2048];
	ld.global.f64 	%fd102, [%rd212+4096];
	ld.global.f64 	%fd103, [%rd212+6144];
	ld.global.f64 	%fd104, [%rd212+8192];
	setp.lt.f64 	%p11, %fd229, %fd100;
	mov.f64 	%fd215, %fd229;
	mov.u64 	%rd324, %rd343;
	@%p11 bra 	$L__BB0_123;
	setp.lt.f64 	%p12, %fd100, %fd229;
	mov.f64 	%fd215, %fd100;
	mov.u64 	%rd324, %rd113;
	@%p12 bra 	$L__BB0_123;
	setp.lt.s64 	%p13, %rd343, %rd113;
	selp.f64 	%fd215, %fd229, %fd100, %p13;
	min.s64 	%rd324, %rd343, %rd113;
$L__BB0_123:
	setp.lt.f64 	%p14, %fd215, %fd101;
	mov.f64 	%fd216, %fd215;
	mov.u64 	%rd325, %rd324;
	@%p14 bra 	$L__BB0_126;
	cvt.u64.u32 	%rd213, %r18;
	add.s64 	%rd214, %rd203, %rd213;
	add.s64 	%rd215, %rd214, %rd201;
	add.s64 	%rd325, %rd215, 256;
	setp.lt.f64 	%p15, %fd101, %fd215;
	mov.f64 	%fd216, %fd101;
	@%p15 bra 	$L__BB0_126;
	add.s64 	%rd219, %rd215, 256;
	setp.lt.s64 	%p16, %rd324, %rd219;
	selp.f64 	%fd216, %fd215, %fd101, %p16;
	min.s64 	%rd325, %rd324, %rd219;
$L__BB0_126:
	setp.lt.f64 	%p17, %fd216, %fd102;
	mov.f64 	%fd217, %fd216;
	mov.u64 	%rd326, %rd325;
	@%p17 bra 	$L__BB0_129;
	cvt.u64.u32 	%rd220, %r18;
	add.s64 	%rd221, %rd203, %rd220;
	add.s64 	%rd222, %rd221, %rd201;
	add.s64 	%rd326, %rd222, 512;
	setp.lt.f64 	%p18, %fd102, %fd216;
	mov.f64 	%fd217, %fd102;
	@%p18 bra 	$L__BB0_129;
	setp.lt.s64 	%p19, %rd325, %rd326;
	selp.f64 	%fd217, %fd216, %fd102, %p19;
	min.s64 	%rd326, %rd325, %rd326;
$L__BB0_129:
	setp.lt.f64 	%p20, %fd217, %fd103;
	mov.f64 	%fd218, %fd217;
	mov.u64 	%rd327, %rd326;
	@%p20 bra 	$L__BB0_132;
	cvt.u64.u32 	%rd223, %r18;
	add.s64 	%rd224, %rd203, %rd223;
	add.s64 	%rd225, %rd224, %rd201;
	add.s64 	%rd327, %rd225, 768;
	setp.lt.f64 	%p21, %fd103, %fd217;
	mov.f64 	%fd218, %fd103;
	@%p21 bra 	$L__BB0_132;
	setp.lt.s64 	%p22, %rd326, %rd327;
	selp.f64 	%fd218, %fd217, %fd103, %p22;
	min.s64 	%rd327, %rd326, %rd327;
$L__BB0_132:
	setp.lt.f64 	%p23, %fd218, %fd104;
	mov.f64 	%fd229, %fd218;
	mov.u64 	%rd343, %rd327;
	@%p23 bra 	$L__BB0_135;
	add.s64 	%rd228, %rd210, %rd201;
	add.s64 	%rd343, %rd228, 1024;
	setp.lt.f64 	%p24, %fd104, %fd218;
	mov.f64 	%fd229, %fd104;
	@%p24 bra 	$L__BB0_135;
	setp.lt.s64 	%p25, %rd327, %rd343;
	selp.f64 	%fd229, %fd218, %fd104, %p25;
	min.s64 	%rd343, %rd327, %rd343;
$L__BB0_135:
	add.s32 	%r394, %r18, 1280;
	add.s32 	%r43, %r18, 2560;
	setp.le.s32 	%p26, %r43, %r36;
	@%p26 bra 	$L__BB0_120;
$L__BB0_136:
	setp.le.s32 	%p27, %r36, %r394;
	@%p27 bra 	$L__BB0_159;
	sub.s32 	%r21, %r36, %r394;
	setp.ge.s32 	%p28, %r17, %r21;
	@%p28 bra 	$L__BB0_159;
	cvta.to.global.u64 	%rd130, %rd200;
	not.b32 	%r44, %r17;
	add.s32 	%r45, %r36, %r44;
	sub.s32 	%r22, %r45, %r394;
	and.b32  	%r46, %r22, 768;
	setp.eq.s32 	%p29, %r46, 768;
	mov.u32 	%r397, %r17;
	@%p29 bra 	$L__BB0_144;
	add.s32 	%r47, %r17, %r394;
	cvt.u64.u32 	%rd230, %r47;
	add.s64 	%rd331, %rd201, %rd230;
	mul.wide.u32 	%rd231, %r47, 8;
	add.s64 	%rd330, %rd130, %rd231;
	shr.u32 	%r48, %r22, 8;
	add.s32 	%r49, %r48, 1;
	and.b32  	%r50, %r49, 3;
	neg.s32 	%r395, %r50;
	mov.u32 	%r397, %r17;
$L__BB0_140:
	.pragma "nounroll";
	mov.u64 	%rd135, %rd343;
	mov.f64 	%fd116, %fd229;
	ld.global.f64 	%fd117, [%rd330];
	setp.lt.f64 	%p30, %fd116, %fd117;
	@%p30 bra 	$L__BB0_143;
	setp.lt.f64 	%p31, %fd117, %fd116;
	mov.f64 	%fd229, %fd117;
	mov.u64 	%rd343, %rd331;
	@%p31 bra 	$L__BB0_143;
	setp.lt.s64 	%p32, %rd135, %rd331;
	selp.f64 	%fd229, %fd116, %fd117, %p32;
	min.s64 	%rd343, %rd135, %rd331;
$L__BB0_143:
	add.s32 	%r397, %r397, 256;
	add.s64 	%rd331, %rd331, 256;
	add.s64 	%rd330, %rd330, 2048;
	add.s32 	%r395, %r395, 1;
	setp.ne.s32 	%p33, %r395, 0;
	@%p33 bra 	$L__BB0_140;
$L__BB0_144:
	setp.lt.u32 	%p34, %r22, 768;
	@%p34 bra 	$L__BB0_159;
	add.s32 	%r398, %r397, %r394;
	cvt.u64.u32 	%rd232, %r398;
	add.s64 	%rd338, %rd201, %rd232;
	cvt.u64.u32 	%rd233, %r397;
	cvt.u64.u32 	%rd234, %r394;
	add.s64 	%rd235, %rd233, %rd234;
	shl.b64 	%rd236, %rd235, 3;
	add.s64 	%rd237, %rd236, %rd130;
	add.s64 	%rd337, %rd237, 6144;
	mul.wide.u32 	%rd238, %r398, 8;
	add.s64 	%rd336, %rd130, %rd238;
	add.s32 	%r399, %r397, 512;
$L__BB0_146:
	mov.u32 	%r32, %r399;
	ld.global.f64 	%fd123, [%rd336];
	setp.lt.f64 	%p35, %fd229, %fd123;
	mov.f64 	%fd226, %fd229;
	mov.u64 	%rd340, %rd343;
	@%p35 bra 	$L__BB0_149;
	setp.lt.f64 	%p36, %fd123, %fd229;
	mov.f64 	%fd226, %fd123;
	mov.u64 	%rd340, %rd338;
	@%p36 bra 	$L__BB0_149;
	setp.lt.s64 	%p37, %rd343, %rd338;
	selp.f64 	%fd226, %fd229, %fd123, %p37;
	min.s64 	%rd340, %rd343, %rd338;
$L__BB0_149:
	add.s32 	%r51, %r398, 256;
	cvt.u64.u32 	%rd239, %r51;
	add.s64 	%rd151, %rd201, %rd239;
	ld.global.f64 	%fd126, [%rd337+-4096];
	setp.lt.f64 	%p38, %fd226, %fd126;
	mov.f64 	%fd227, %fd226;
	mov.u64 	%rd341, %rd340;
	@%p38 bra 	$L__BB0_152;
	setp.lt.f64 	%p39, %fd126, %fd226;
	mov.f64 	%fd227, %fd126;
	mov.u64 	%rd341, %rd151;
	@%p39 bra 	$L__BB0_152;
	setp.lt.s64 	%p40, %rd340, %rd151;
	selp.f64 	%fd227, %fd226, %fd126, %p40;
	min.s64 	%rd341, %rd340, %rd151;
$L__BB0_152:
	add.s32 	%r52, %r398, 512;
	cvt.u64.u32 	%rd240, %r52;
	add.s64 	%rd154, %rd201, %rd240;
	ld.global.f64 	%fd129, [%rd337+-2048];
	setp.lt.f64 	%p41, %fd227, %fd129;
	mov.f64 	%fd228, %fd227;
	mov.u64 	%rd342, %rd341;
	@%p41 bra 	$L__BB0_155;
	setp.lt.f64 	%p42, %fd129, %fd227;
	mov.f64 	%fd228, %fd129;
	mov.u64 	%rd342, %rd154;
	@%p42 bra 	$L__BB0_155;
	setp.lt.s64 	%p43, %rd341, %rd154;
	selp.f64 	%fd228, %fd227, %fd129, %p43;
	min.s64 	%rd342, %rd341, %rd154;
$L__BB0_155:
	add.s32 	%r53, %r398, 768;
	cvt.u64.u32 	%rd241, %r53;
	add.s64 	%rd157, %rd201, %rd241;
	ld.global.f64 	%fd132, [%rd337];
	setp.lt.f64 	%p44, %fd228, %fd132;
	mov.f64 	%fd229, %fd228;
	mov.u64 	%rd343, %rd342;
	@%p44 bra 	$L__BB0_158;
	setp.lt.f64 	%p45, %fd132, %fd228;
	mov.f64 	%fd229, %fd132;
	mov.u64 	%rd343, %rd157;
	@%p45 bra 	$L__BB0_158;
	setp.lt.s64 	%p46, %rd342, %rd157;
	selp.f64 	%fd229, %fd228, %fd132, %p46;
	min.s64 	%rd343, %rd342, %rd157;
$L__BB0_158:
	add.s64 	%rd338, %rd338, 1024;
	add.s64 	%rd337, %rd337, 8192;
	add.s64 	%rd336, %rd336, 8192;
	add.s32 	%r399, %r32, 1024;
	add.s32 	%r54, %r32, 512;
	add.s32 	%r398, %r398, 1024;
	setp.lt.s32 	%p47, %r54, %r21;
	@%p47 bra 	$L__BB0_146;
$L__BB0_159:
	// begin inline asm
	mov.u32 %r55, %laneid;
	// end inline asm
	mov.b64 	%rd242, %fd229;
	mov.b64 	{%r57, %r62}, %rd242;
	mov.b32 	%r73, 1;
	mov.b32 	%r74, 31;
	mov.b32 	%r75, -1;
	// begin inline asm
	shfl.sync.down.b32 %r56, %r57, %r73, %r74, %r75;
	// end inline asm
	// begin inline asm
	shfl.sync.down.b32 %r61, %r62, %r73, %r74, %r75;
	// end inline asm
	mov.b64 	%rd243, {%r56, %r61};
	mov.b64 	%fd136, %rd243;
	mov.b64 	{%r67, %r72}, %rd343;
	// begin inline asm
	shfl.sync.down.b32 %r66, %r67, %r73, %r74, %r75;
	// end inline asm
	// begin inline asm
	shfl.sync.down.b32 %r71, %r72, %r73, %r74, %r75;
	// end inline asm
	mov.b64 	%rd164, {%r66, %r71};
	setp.gt.s32 	%p48, %r55, 30;
	setp.lt.f64 	%p49, %fd229, %fd136;
	or.pred  	%p50, %p48, %p49;
	mov.f64 	%fd231, %fd229;
	mov.u64 	%rd345, %rd343;
	@%p50 bra 	$L__BB0_162;
	setp.gt.f64 	%p51, %fd229, %fd136;
	mov.f64 	%fd231, %fd136;
	mov.u64 	%rd345, %rd164;
	@%p51 bra 	$L__BB0_162;
	setp.lt.s64 	%p52, %rd343, %rd164;
	selp.f64 	%fd231, %fd229, %fd136, %p52;
	min.s64 	%rd345, %rd343, %rd164;
$L__BB0_162:
	mov.b64 	%rd244, %fd231;
	mov.b64 	{%r77, %r82}, %rd244;
	mov.b32 	%r93, 2;
	mov.b32 	%r94, 31;
	mov.b32 	%r95, -1;
	// begin inline asm
	shfl.sync.down.b32 %r76, %r77, %r93, %r94, %r95;
	// end inline asm
	// begin inline asm
	shfl.sync.down.b32 %r81, %r82, %r93, %r94, %r95;
	// end inline asm
	mov.b64 	%rd245, {%r76, %r81};
	mov.b64 	%fd139, %rd245;
	mov.b64 	{%r87, %r92}, %rd345;
	// begin inline asm
	shfl.sync.down.b32 %r86, %r87, %r93, %r94, %r95;
	// end inline asm
	// begin inline asm
	shfl.sync.down.b32 %r91, %r92, %r93, %r94, %r95;
	// end inline asm
	mov.b64 	%rd167, {%r86, %r91};
	setp.gt.s32 	%p53, %r55, 29;
	setp.lt.f64 	%p54, %fd231, %fd139;
	or.pred  	%p55, %p53, %p54;
	mov.f64 	%fd232, %fd231;
	mov.u64 	%rd346, %rd345;
	@%p55 bra 	$L__BB0_165;
	setp.gt.f64 	%p56, %fd231, %fd139;
	mov.f64 	%fd232, %fd139;
	mov.u64 	%rd346, %rd167;
	@%p56 bra 	$L__BB0_165;
	setp.lt.s64 	%p57, %rd345, %rd167;
	selp.f64 	%fd232, %fd231, %fd139, %p57;
	min.s64 	%rd346, %rd345, %rd167;
$L__BB0_165:
	mov.b64 	%rd246, %fd232;
	mov.b64 	{%r97, %r102}, %rd246;
	mov.b32 	%r113, 4;
	mov.b32 	%r114, 31;
	mov.b32 	%r115, -1;
	// begin inline asm
	shfl.sync.down.b32 %r96, %r97, %r113, %r114, %r115;
	// end inline asm
	// begin inline asm
	shfl.sync.down.b32 %r101, %r102, %r113, %r114, %r115;
	// end inline asm
	mov.b64 	%rd247, {%r96, %r101};
	mov.b64 	%fd142, %rd247;
	mov.b64 	{%r107, %r112}, %rd346;
	// begin inline asm
	shfl.sync.down.b32 %r106, %r107, %r113, %r114, %r115;
	// end inline asm
	// begin inline asm
	shfl.sync.down.b32 %r111, %r112, %r113, %r114, %r115;
	// end inline asm
	mov.b64 	%rd170, {%r106, %r111};
	setp.gt.s32 	%p58, %r55, 27;
	setp.lt.f64 	%p59, %fd232, %fd142;
	or.pred  	%p60, %p58, %p59;
	mov.f64 	%fd233, %fd232;
	mov.u64 	%rd347, %rd346;
	@%p60 bra 	$L__BB0_168;
	setp.gt.f64 	%p61, %fd232, %fd142;
	mov.f64 	%fd233, %fd142;
	mov.u64 	%rd347, %rd170;
	@%p61 bra 	$L__BB0_168;
	setp.lt.s64 	%p62, %rd346, %rd170;
	selp.f64 	%fd233, %fd232, %fd142, %p62;
	min.s64 	%rd347, %rd346, %rd170;
$L__BB0_168:
	mov.b64 	%rd248, %fd233;
	mov.b64 	{%r117, %r122}, %rd248;
	mov.b32 	%r133, 8;
	mov.b32 	%r134, 31;
	mov.b32 	%r135, -1;
	// begin inline asm
	shfl.sync.down.b32 %r116, %r117, %r133, %r134, %r135;
	// end inline asm
	// begin inline asm
	shfl.sync.down.b32 %r121, %r122, %r133, %r134, %r135;
	// end inline asm
	mov.b64 	%rd249, {%r116, %r121};
	mov.b64 	%fd145, %rd249;
	mov.b64 	{%r127, %r132}, %rd347;
	// begin inline asm
	shfl.sync.down.b32 %r126, %r127, %r133, %r134, %r135;
	// end inline asm
	// begin inline asm
	shfl.sync.down.b32 %r131, %r132, %r133, %r134, %r135;
	// end inline asm
	mov.b64 	%rd173, {%r126, %r131};
	setp.gt.s32 	%p63, %r55, 23;
	setp.lt.f64 	%p64, %fd233, %fd145;
	or.pred  	%p65, %p63, %p64;
	mov.f64 	%fd234, %fd233;
	mov.u64 	%rd348, %rd347;
	@%p65 bra 	$L__BB0_171;
	setp.gt.f64 	%p66, %fd233, %fd145;
	mov.f64 	%fd234, %fd145;
	mov.u64 	%rd348, %rd173;
	@%p66 bra 	$L__BB0_171;
	setp.lt.s64 	%p67, %rd347, %rd173;
	selp.f64 	%fd234, %fd233, %fd145, %p67;
	min.s64 	%rd348, %rd347, %rd173;
$L__BB0_171:
	mov.b64 	%rd250, %fd234;
	mov.b64 	{%r137, %r142}, %rd250;
	mov.b32 	%r153, 16;
	mov.b32 	%r154, 31;
	mov.b32 	%r155, -1;
	// begin inline asm
	shfl.sync.down.b32 %r136, %r137, %r153, %r154, %r155;
	// end inline asm
	// begin inline asm
	shfl.sync.down.b32 %r141, %r142, %r153, %r154, %r155;
	// end inline asm
	mov.b64 	%rd251, {%r136, %r141};
	mov.b64 	%fd148, %rd251;
	mov.b64 	{%r147, %r152}, %rd348;
	// begin inline asm
	shfl.sync.down.b32 %r146, %r147, %r153, %r154, %r155;
	// end inline asm
	// begin inline asm
	shfl.sync.down.b32 %r151, %r152, %r153, %r154, %r155;
	// end inline asm
	mov.b64 	%rd176, {%r146, %r151};
	setp.gt.s32 	%p68, %r55, 15;
	setp.lt.f64 	%p69, %fd234, %fd148;
	or.pred  	%p70, %p68, %p69;
	mov.f64 	%fd242, %fd234;
	mov.u64 	%rd356, %rd348;
	@%p70 bra 	$L__BB0_174;
	setp.gt.f64 	%p71, %fd234, %fd148;
	mov.f64 	%fd242, %fd148;
	mov.u64 	%rd356, %rd176;
	@%p71 bra 	$L__BB0_174;
	setp.lt.s64 	%p72, %rd348, %rd176;
	selp.f64 	%fd242, %fd234, %fd148, %p72;
	min.s64 	%rd356, %rd348, %rd176;
$L__BB0_174:
	setp.ne.s32 	%p73, %r55, 0;
	@%p73 bra 	$L__BB0_176;
	shr.u32 	%r156, %r17, 1;
	and.b32  	%r157, %r156, 496;
	mov.u32 	%r158, _ZN6thrust24THRUST_300001_SM_1000_NS8cuda_cub4core6detail5shmemE;
	add.s32 	%r159, %r158, %r157;
	st.shared.f64 	[%r159+8], %fd242;
	st.shared.u64 	[%r159+16], %rd356;
$L__BB0_176:
	bar.sync 	0;
	setp.ne.s32 	%p74, %r17, 0;
	@%p74 bra 	$L__BB0_198;
	ld.shared.f64 	%fd151, [_ZN6thrust24THRUST_300001_SM_1000_NS8cuda_cub4core6detail5shmemE+24];
	ld.shared.u64 	%rd179, [_ZN6thrust24THRUST_300001_SM_1000_NS8cuda_cub4core6detail5shmemE+32];
	setp.lt.f64 	%p75, %fd242, %fd151;
	mov.f64 	%fd236, %fd242;
	mov.u64 	%rd350, %rd356;
	@%p75 bra 	$L__BB0_180;
	setp.lt.f64 	%p76, %fd151, %fd242;
	mov.f64 	%fd236, %fd151;
	mov.u64 	%rd350, %rd179;
	@%p76 bra 	$L__BB0_180;
	setp.lt.s64 	%p77, %rd356, %rd179;
	selp.f64 	%fd236, %fd242, %fd151, %p77;
	min.s64 	%rd350, %rd356, %rd179;
$L__BB0_180:
	ld.shared.f64 	%fd154, [_ZN6thrust24THRUST_300001_SM_1000_NS8cuda_cub4core6detail5shmemE+40];
	ld.shared.u64 	%rd182, [_ZN6thrust24THRUST_300001_SM_1000_NS8cuda_cub4core6detail5shmemE+48];
	setp.lt.f64 	%p78, %fd236, %fd154;
	mov.f64 	%fd237, %fd236;
	mov.u64 	%rd351, %rd350;
	@%p78 bra 	$L__BB0_183;
	setp.lt.f64 	%p79, %fd154, %fd236;
	mov.f64 	%fd237, %fd154;
	mov.u64 	%rd351, %rd182;
	@%p79 bra 	$L__BB0_183;
	setp.lt.s64 	%p80, %rd350, %rd182;
	selp.f64 	%fd237, %fd236, %fd154, %p80;
	min.s64 	%rd351, %rd350, %rd182;
$L__BB0_183:
	ld.shared.f64 	%fd157, [_ZN6thrust24THRUST_300001_SM_1000_NS8cuda_cub4core6detail5shmemE+56];
	ld.shared.u64 	%rd185, [_ZN6thrust24THRUST_300001_SM_1000_NS8cuda_cub4core6detail5shmemE+64];
	setp.lt.f64 	%p81, %fd237, %fd157;
	mov.f64 	%fd238, %fd237;
	mov.u64 	%rd352, %rd351;
	@%p81 bra 	$L__BB0_186;
	setp.lt.f64 	%p82, %fd157, %fd237;
	mov.f64 	%fd238, %fd157;
	mov.u64 	%rd352, %rd185;
	@%p82 bra 	$L__BB0_186;
	setp.lt.s64 	%p83, %rd351, %rd185;
	selp.f64 	%fd238, %fd237, %fd157, %p83;
	min.s64 	%rd352, %rd351, %rd185;
$L__BB0_186:
	ld.shared.f64 	%fd160, [_ZN6thrust24THRUST_300001_SM_1000_NS8cuda_cub4core6detail5shmemE+72];
	ld.shared.u64 	%rd188, [_ZN6thrust24THRUST_300001_SM_1000_NS8cuda_cub4core6detail5shmemE+80];
	setp.lt.f64 	%p84, %fd238, %fd160;
	mov.f64 	%fd239, %fd238;
	mov.u64 	%rd353, %rd352;
	@%p84 bra 	$L__BB0_189;
	setp.lt.f64 	%p85, %fd160, %fd238;
	mov.f64 	%fd239, %fd160;
	mov.u64 	%rd353, %rd188;
	@%p85 bra 	$L__BB0_189;
	setp.lt.s64 	%p86, %rd352, %rd188;
	selp.f64 	%fd239, %fd238, %fd160, %p86;
	min.s64 	%rd353, %rd352, %rd188;
$L__BB0_189:
	ld.shared.f64 	%fd163, [_ZN6thrust24THRUST_300001_SM_1000_NS8cuda_cub4core6detail5shmemE+88];
	ld.shared.u64 	%rd191, [_ZN6thrust24THRUST_300001_SM_1000_NS8cuda_cub4core6detail5shmemE+96];
	setp.lt.f64 	%p87, %fd239, %fd163;
	mov.f64 	%fd240, %fd239;
	mov.u64 	%rd354, %rd353;
	@%p87 bra 	$L__BB0_192;
	setp.lt.f64 	%p88, %fd163, %fd239;
	mov.f64 	%fd240, %fd163;
	mov.u64 	%rd354, %rd191;
	@%p88 bra 	$L__BB0_192;
	setp.lt.s64 	%p89, %rd353, %rd191;
	selp.f64 	%fd240, %fd239, %fd163, %p89;
	min.s64 	%rd354, %rd353, %rd191;
$L__BB0_192:
	ld.shared.f64 	%fd166, [_ZN6thrust24THRUST_300001_SM_1000_NS8cuda_cub4core6detail5shmemE+104];
	ld.shared.u64 	%rd194, [_ZN6thrust24THRUST_300001_SM_1000_NS8cuda_cub4core6detail5shmemE+112];
	setp.lt.f64 	%p90, %fd240, %fd166;
	mov.f64 	%fd241, %fd240;
	mov.u64 	%rd355, %rd354;
	@%p90 bra 	$L__BB0_195;
	setp.lt.f64 	%p91, %fd166, %fd240;
	mov.f64 	%fd241, %fd166;
	mov.u64 	%rd355, %rd194;
	@%p91 bra 	$L__BB0_195;
	setp.lt.s64 	%p92, %rd354, %rd194;
	selp.f64 	%fd241, %fd240, %fd166, %p92;
	min.s64 	%rd355, %rd354, %rd194;
$L__BB0_195:
	ld.shared.f64 	%fd169, [_ZN6thrust24THRUST_300001_SM_1000_NS8cuda_cub4core6detail5shmemE+120];
	ld.shared.u64 	%rd197, [_ZN6thrust24THRUST_300001_SM_1000_NS8cuda_cub4core6detail5shmemE+128];
	setp.lt.f64 	%p93, %fd241, %fd169;
	mov.u64 	%rd356, %rd355;
	mov.f64 	%fd242, %fd241;
	@%p93 bra 	$L__BB0_198;
	setp.lt.f64 	%p94, %fd169, %fd241;
	mov.u64 	%rd356, %rd197;
	mov.f64 	%fd242, %fd169;
	@%p94 bra 	$L__BB0_198;
	setp.lt.s64 	%p95, %rd355, %rd197;
	selp.f64 	%fd242, %fd241, %fd169, %p95;
	min.s64 	%rd356, %rd355, %rd197;
$L__BB0_198:
	mov.u32 	%r387, %tid.x;
	setp.ne.s32 	%p222, %r387, 0;
	@%p222 bra 	$L__BB0_200;
	ld.param.u64 	%rd285, [_ZN6thrust24THRUST_300001_SM_1000_NS8cuda_cub4core6detail13_kernel_agentINS1_8__reduce11ReduceAgentINS0_12zip_iteratorIN4cuda3std3__45tupleIJNS0_10device_ptrIdEENS0_17counting_iteratorIlNS0_11use_defaultESF_SF_EEEEEEEPNSB_IJdlEEESJ_iNS1_9__extrema9arg_min_fIdlNSA_4lessIdEEEEEEJSI_SK_iSP_EEEvDpT0__param_1];
	cvta.to.global.u64 	%rd284, %rd285;
	st.global.f64 	[%rd284], %fd242;
	st.global.u64 	[%rd284+8], %rd356;
$L__BB0_200:
	ret;

}
	// .globl	_ZN6thrust24THRUST_300001_SM_1000_NS8cuda_cub4core6detail13_kernel_agentINS1_8__reduce11ReduceAgentINS0_12zip_iteratorIN4cuda3std3__45tupleIJNS0_10device_ptrIdEENS0_17counting_iteratorIlNS0_11use_defaultESF_SF_EEEEEEEPNSB_IJdlEEESJ_iNS1_9__extrema9arg_min_fIdlNSA_4lessIdEEEEEEJSI_SK_iN3cub18CUB_300001_SM_100013GridEvenShareIiEENSS_9GridQueueIjEESP_EEEvDpT0_
.visible .entry _ZN6thrust24THRUST_300001_SM_1000_NS8cuda_cub4core6detail13_kernel_agentINS1_8__reduce11ReduceAgentINS0_12zip_iteratorIN4cuda3std3__45tupleIJNS0_10device_ptrIdEENS0_17counting_iteratorIlNS0_11use_defaultESF_SF_EEEEEEEPNSB_IJdlEEESJ_iNS1_9__extrema9arg_min_fIdlNSA_4lessIdEEEEEEJSI_SK_iN3cub18CUB_300001_SM_100013GridEvenShareIiEENSS_9GridQueueIjEESP_EEEvDpT0_(
	.param .align 8 .b8 _ZN6thrust24THRUST_300001_SM_1000_NS8cuda_cub4core6detail13_kernel_agentINS1_8__reduce11ReduceAgentINS0_12zip_iteratorIN4cuda3std3__45tupleIJNS0_10device_ptrIdEENS0_17counting_iteratorIlNS0_11use_defaultESF_SF_EEEEEEEPNSB_IJdlEEESJ_iNS1_9__extrema9arg_min_fIdlNSA_4lessIdEEEEEEJSI_SK_iN3cub18CUB_300001_SM_100013GridEvenShareIiEENSS_9GridQueueIjEESP_EEEvDpT0__param_0[16],
	.param .u64 .ptr .align 1 _ZN6thrust24THRUST_300001_SM_1000_NS8cuda_cub4core6detail13_kernel_agentINS1_8__reduce11ReduceAgentINS0_12zip_iteratorIN4cuda3std3__45tupleIJNS0_10device_ptrIdEENS0_17counting_iteratorIlNS0_11use_defaultESF_SF_EEEEEEEPNSB_IJdlEEESJ_iNS1_9__extrema9arg_min_fIdlNSA_4lessIdEEEEEEJSI_SK_iN3cub18CUB_300001_SM_100013GridEvenShareIiEENSS_9GridQueueIjEESP_EEEvDpT0__param_1,
	.param .u32 _ZN6thrust24THRUST_300001_SM_1000_NS8cuda_cub4core6detail13_kernel_agentINS1_8__reduce11ReduceAgentINS0_12zip_iteratorIN4cuda3std3__45tupleIJNS0_10device_ptrIdEENS0_17counting_iteratorIlNS0_11use_defaultESF_SF_EEEEEEEPNSB_IJdlEEESJ_iNS1_9__extrema9arg_min_fIdlNSA_4lessIdEEEEEEJSI_SK_iN3cub18CUB_300001_SM_100013GridEvenShareIiEENSS_9GridQueueIjEESP_EEEvDpT0__param_2,
	.param .align 4 .b8 _ZN6thrust24THRUST_300001_SM_1000_NS8cuda_cub4core6detail13_kernel_agentINS1_8__reduce11ReduceAgentINS0_12zip_iteratorIN4cuda3std3__45tupleIJNS0_10device_ptrIdEENS0_17counting_iteratorIlNS0_11use_defaultESF_SF_EEEEEEEPNSB_IJdlEEESJ_iNS1_9__extrema9arg_min_fIdlNSA_4lessIdEEEEEEJSI_SK_iN3cub18CUB_300001_SM_100013GridEvenShareIiEENSS_9GridQueueIjEESP_EEEvDpT0__param_3[40],
	.param .align 8 .b8 _ZN6thrust24THRUST_300001_SM_1000_NS8cuda_cub4core6detail13_kernel_agentINS1_8__reduce11ReduceAgentINS0_12zip_iteratorIN4cuda3std3__45tupleIJNS0_10device_ptrIdEENS0_17counting_iteratorIlNS0_11use_defaultESF_SF_EEEEEEEPNSB_IJdlEEESJ_iNS1_9__extrema9arg_min_fIdlNSA_4lessIdEEEEEEJSI_SK_iN3cub18CUB_300001_SM_100013GridEvenShareIiEENSS_9GridQueueIjEESP_EEEvDpT0__param_4[8],
	.param .align 1 .b8 _ZN6thrust24THRUST_300001_SM_1000_NS8cuda_cub4core6detail13_kernel_agentINS1_8__reduce11ReduceAgentINS0_12zip_iteratorIN4cuda3std3__45tupleIJNS0_10device_ptrIdEENS0_17counting_iteratorIlNS0_11use_defaultESF_SF_EEEEEEEPNSB_IJdlEEESJ_iNS1_9__extrema9arg_min_fIdlNSA_4lessIdEEEEEEJSI_SK_iN3cub18CUB_300001_SM_100013GridEvenShareIiEENSS_9GridQueueIjEESP_EEEvDpT0__param_5[1]
)
.maxntid 256
{
	.reg .pred 	%p<225>;
	.reg .b32 	%r<437>;
	.reg .b64 	%rd<334>;
	.reg .b64 	%fd<243>;

	ld.param.u64 	%rd185, [_ZN6thrust24THRUST_300001_SM_1000_NS8cuda_cub4core6detail13_kernel_agentINS1_8__reduce11ReduceAgentINS0_12zip_iteratorIN4cuda3std3__45tupleIJNS0_10device_ptrIdEENS0_17counting_iteratorIlNS0_11use_defaultESF_SF_EEEEEEEPNSB_IJdlEEESJ_iNS1_9__extrema9arg_min_fIdlNSA_4lessIdEEEEEEJSI_SK_iN3cub18CUB_300001_SM_100013GridEvenShareIiEENSS_9GridQueueIjEESP_EEEvDpT0__param_0+8];
	ld.param.u64 	%rd184, [_ZN6thrust24THRUST_300001_SM_1000_NS8cuda_cub4core6detail13_kernel_agentINS1_8__reduce11ReduceAgentINS0_12zip_iteratorIN4cuda3std3__45tupleIJNS0_10device_ptrIdEENS0_17counting_iteratorIlNS0_11use_defaultESF_SF_EEEEEEEPNSB_IJdlEEESJ_iNS1_9__extrema9arg_min_fIdlNSA_4lessIdEEEEEEJSI_SK_iN3cub18CUB_300001_SM_100013GridEvenShareIiEENSS_9GridQueueIjEESP_EEEvDpT0__param_0];
	ld.param.u64 	%rd187, [_ZN6thrust24THRUST_300001_SM_1000_NS8cuda_cub4core6detail13_kernel_agentINS1_8__reduce11ReduceAgentINS0_12zip_iteratorIN4cuda3std3__45tupleIJNS0_10device_ptrIdEENS0_17counting_iteratorIlNS0_11use_defaultESF_SF_EEEEEEEPNSB_IJdlEEESJ_iNS1_9__extrema9arg_min_fIdlNSA_4lessIdEEEEEEJSI_SK_iN3cub18CUB_300001_SM_100013GridEvenShareIiEENSS_9GridQueueIjEESP_EEEvDpT0__param_4];
	ld.param.u32 	%r66, [_ZN6thrust24THRUST_300001_SM_1000_NS8cuda_cub4core6detail13_kernel_agentINS1_8__reduce11ReduceAgentINS0_12zip_iteratorIN4cuda3std3__45tupleIJNS0_10device_ptrIdEENS0_17counting_iteratorIlNS0_11use_defaultESF_SF_EEEEEEEPNSB_IJdlEEESJ_iNS1_9__extrema9arg_min_fIdlNSA_4lessIdEEEEEEJSI_SK_iN3cub18CUB_300001_SM_100013GridEvenShareIiEENSS_9GridQueueIjEESP_EEEvDpT0__param_2];
	cvta.to.global.u64 	%rd1, %rd187;
	cvta.to.global.u64 	%rd2, %rd184;
	mov.u32 	%r1, %ctaid.x;
	mul.lo.s32 	%r2, %r1, 1280;
	mov.u32 	%r67, %nctaid.x;
	mul.lo.s32 	%r3, %r67, 1280;
	add.s32 	%r68, %r2, 1280;
	setp.le.s32 	%p1, %r68, %r66;
	@%p1 bra 	$L__BB1_111;
	sub.s32 	%r4, %r66, %r2;
	mov.u32 	%r5, %tid.x;
	setp.ge.s32 	%p98, %r5, %r4;
	mov.f64 	%fd188, 0d0000000000000000;
	mov.b64 	%rd279, 0;
	mov.u32 	%r420, %r5;
	@%p98 bra 	$L__BB1_3;
	add.s32 	%r190, %r2, %r5;
	cvt.s64.s32 	%rd234, %r190;
	mul.wide.s32 	%rd235, %r190, 8;
	add.s64 	%rd236, %rd2, %rd235;
	add.s64 	%rd279, %rd185, %rd234;
	ld.global.f64 	%fd188, [%rd236];
	add.s32 	%r420, %r5, 256;
$L__BB1_3:
	setp.ge.s32 	%p99, %r420, %r4;
	@%p99 bra 	$L__BB1_25;
	not.b32 	%r191, %r420;
	add.s32 	%r192, %r66, %r191;
	sub.s32 	%r8, %r192, %r2;
	and.b32  	%r193, %r8, 768;
	setp.eq.s32 	%p100, %r193, 768;
	@%p100 bra 	$L__BB1_10;
	add.s32 	%r418, %r420, %r2;
	shr.u32 	%r194, %r8, 8;
	add.s32 	%r195, %r194, 1;
	and.b32  	%r196, %r195, 3;
	neg.s32 	%r417, %r196;
$L__BB1_6:
	.pragma "nounroll";
	mov.u64 	%rd6, %rd279;
	mov.f64 	%fd3, %fd188;
	cvt.s64.s32 	%rd238, %r418;
	add.s64 	%rd7, %rd185, %rd238;
	mul.wide.s32 	%rd239, %r418, 8;
	add.s64 	%rd240, %rd2, %rd239;
	ld.global.f64 	%fd4, [%rd240];
	setp.lt.f64 	%p101, %fd3, %fd4;
	@%p101 bra 	$L__BB1_9;
	setp.lt.f64 	%p102, %fd4, %fd3;
	mov.u64 	%rd279, %rd7;
	mov.f64 	%fd188, %fd4;
	@%p102 bra 	$L__BB1_9;
	setp.lt.s64 	%p103, %rd6, %rd7;
	min.s64 	%rd279, %rd6, %rd7;
	selp.f64 	%fd188, %fd3, %fd4, %p103;
$L__BB1_9:
	add.s32 	%r420, %r420, 256;
	add.s32 	%r418, %r418, 256;
	add.s32 	%r417, %r417, 1;
	setp.ne.s32 	%p104, %r417, 0;
	@%p104 bra 	$L__BB1_6;
$L__BB1_10:
	setp.lt.u32 	%p105, %r8, 768;
	@%p105 bra 	$L__BB1_25;
	add.s32 	%r421, %r420, %r2;
	add.s32 	%r424, %r421, 256;
	add.s32 	%r423, %r421, 512;
	add.s32 	%r422, %r421, 768;
	add.s64 	%rd12, %rd2, 4096;
$L__BB1_12:
	cvt.s64.s32 	%rd241, %r424;
	add.s64 	%rd14, %rd185, %rd241;
	cvt.s64.s32 	%rd242, %r423;
	add.s64 	%rd15, %rd185, %rd242;
	cvt.s64.s32 	%rd243, %r422;
	add.s64 	%rd16, %rd185, %rd243;
	cvt.s64.s32 	%rd244, %r421;
	mul.wide.s32 	%rd245, %r421, 8;
	add.s64 	%rd17, %rd12, %rd245;
	add.s64 	%rd18, %rd185, %rd244;
	ld.global.f64 	%fd10, [%rd17+-4096];
	setp.lt.f64 	%p106, %fd188, %fd10;
	mov.u64 	%rd276, %rd279;
	mov.f64 	%fd185, %fd188;
	@%p106 bra 	$L__BB1_15;
	setp.lt.f64 	%p107, %fd10, %fd188;
	mov.u64 	%rd276, %rd18;
	mov.f64 	%fd185, %fd10;
	@%p107 bra 	$L__BB1_15;
	setp.lt.s64 	%p108, %rd279, %rd18;
	min.s64 	%rd276, %rd279, %rd18;
	selp.f64 	%fd185, %fd188, %fd10, %p108;
$L__BB1_15:
	ld.global.f64 	%fd13, [%rd17+-2048];
	setp.lt.f64 	%p109, %fd185, %fd13;
	mov.u64 	%rd277, %rd276;
	mov.f64 	%fd186, %fd185;
	@%p109 bra 	$L__BB1_18;
	setp.lt.f64 	%p110, %fd13, %fd185;
	mov.u64 	%rd277, %rd14;
	mov.f64 	%fd186, %fd13;
	@%p110 bra 	$L__BB1_18;
	setp.lt.s64 	%p111, %rd276, %rd14;
	min.s64 	%rd277, %rd276, %rd14;
	selp.f64 	%fd186, %fd185, %fd13, %p111;
$L__BB1_18:
	ld.global.f64 	%fd16, [%rd17];
	setp.lt.f64 	%p112, %fd186, %fd16;
	mov.u64 	%rd278, %rd277;
	mov.f64 	%fd187, %fd186;
	@%p112 bra 	$L__BB1_21;
	setp.lt.f64 	%p113, %fd16, %fd186;
	mov.u64 	%rd278, %rd15;
	mov.f64 	%fd187, %fd16;
	@%p113 bra 	$L__BB1_21;
	setp.lt.s64 	%p114, %rd277, %rd15;
	min.s64 	%rd278, %rd277, %rd15;
	selp.f64 	%fd187, %fd186, %fd16, %p114;
$L__BB1_21:
	ld.global.f64 	%fd19, [%rd17+2048];
	setp.lt.f64 	%p115, %fd187, %fd19;
	mov.u64 	%rd279, %rd278;
	mov.f64 	%fd188, %fd187;
	@%p115 bra 	$L__BB1_24;
	setp.lt.f64 	%p116, %fd19, %fd187;
	mov.u64 	%rd279, %rd16;
	mov.f64 	%fd188, %fd19;
	@%p116 bra 	$L__BB1_24;
	setp.lt.s64 	%p117, %rd278, %rd16;
	min.s64 	%rd279, %rd278, %rd16;
	selp.f64 	%fd188, %fd187, %fd19, %p117;
$L__BB1_24:
	add.s32 	%r420, %r420, 1024;
	add.s32 	%r424, %r424, 1024;
	add.s32 	%r423, %r423, 1024;
	add.s32 	%r422, %r422, 1024;
	add.s32 	%r421, %r421, 1024;
	setp.lt.s32 	%p118, %r420, %r4;
	@%p118 bra 	$L__BB1_12;
$L__BB1_25:
	setp.lt.s32 	%p119, %r4, 256;
	@%p119 bra 	$L__BB1_65;
	// begin inline asm
	mov.u32 %r310, %laneid;
	// end inline asm
	mov.b64 	%rd256, %fd188;
	mov.b64 	{%r312, %r317}, %rd256;
	mov.b32 	%r328, 1;
	mov.b32 	%r329, 31;
	mov.b32 	%r330, -1;
	// begin inline asm
	shfl.sync.down.b32 %r311, %r312, %r328, %r329, %r330;
	// end inline asm
	// begin inline asm
	shfl.sync.down.b32 %r316, %r317, %r328, %r329, %r330;
	// end inline asm
	mov.b64 	%rd257, {%r311, %r316};
	mov.b64 	%fd23, %rd257;
	mov.b64 	{%r322, %r327}, %rd279;
	// begin inline asm
	shfl.sync.down.b32 %r321, %r322, %r328, %r329, %r330;
	// end inline asm
	// begin inline asm
	shfl.sync.down.b32 %r326, %r327, %r328, %r329, %r330;
	// end inline asm
	mov.b64 	%rd28, {%r321, %r326};
	setp.gt.s32 	%p176, %r310, 30;
	setp.lt.f64 	%p177, %fd188, %fd23;
	or.pred  	%p178, %p176, %p177;
	mov.u64 	%rd281, %rd279;
	mov.f64 	%fd190, %fd188;
	@%p178 bra 	$L__BB1_29;
	setp.gt.f64 	%p179, %fd188, %fd23;
	mov.u64 	%rd281, %rd28;
	mov.f64 	%fd190, %fd23;
	@%p179 bra 	$L__BB1_29;
	setp.lt.s64 	%p180, %rd279, %rd28;
	min.s64 	%rd281, %rd279, %rd28;
	selp.f64 	%fd190, %fd188, %fd23, %p180;
$L__BB1_29:
	mov.b64 	%rd258, %fd190;
	mov.b64 	{%r332, %r337}, %rd258;
	mov.b32 	%r348, 2;
	mov.b32 	%r349, 31;
	mov.b32 	%r350, -1;
	// begin inline asm
	shfl.sync.down.b32 %r331, %r332, %r348, %r349, %r350;
	// end inline asm
	// begin inline asm
	shfl.sync.down.b32 %r336, %r337, %r348, %r349, %r350;
	// end inline asm
	mov.b64 	%rd259, {%r331, %r336};
	mov.b64 	%fd26, %rd259;
	mov.b64 	{%r342, %r347}, %rd281;
	// begin inline asm
	shfl.sync.down.b32 %r341, %r342, %r348, %r349, %r350;
	// end inline asm
	// begin inline asm
	shfl.sync.down.b32 %r346, %r347, %r348, %r349, %r350;
	// end inline asm
	mov.b64 	%rd31, {%r341, %r346};
	setp.gt.s32 	%p181, %r310, 29;
	setp.lt.f64 	%p182, %fd190, %fd26;
	or.pred  	%p183, %p181, %p182;
	mov.u64 	%rd282, %rd281;
	mov.f64 	%fd191, %fd190;
	@%p183 bra 	$L__BB1_32;
	setp.gt.f64 	%p184, %fd190, %fd26;
	mov.u64 	%rd282, %rd31;
	mov.f64 	%fd191, %fd26;
	@%p184 bra 	$L__BB1_32;
	setp.lt.s64 	%p185, %rd281, %rd31;
	min.s64 	%rd282, %rd281, %rd31;
	selp.f64 	%fd191, %fd190, %fd26, %p185;
$L__BB1_32:
	mov.b64 	%rd260, %fd191;
	mov.b64 	{%r352, %r357}, %rd260;
	mov.b32 	%r368, 4;
	mov.b32 	%r369, 31;
	mov.b32 	%r370, -1;
	// begin inline asm
	shfl.sync.down.b32 %r351, %r352, %r368, %r369, %r370;
	// end inline asm
	// begin inline asm
	shfl.sync.down.b32 %r356, %r357, %r368, %r369, %r370;
	// end inline asm
	mov.b64 	%rd261, {%r351, %r356};
	mov.b64 	%fd29, %rd261;
	mov.b64 	{%r362, %r367}, %rd282;
	// begin inline asm
	shfl.sync.down.b32 %r361, %r362, %r368, %r369, %r370;
	// end inline asm
	// begin inline asm
	shfl.sync.down.b32 %r366, %r367, %r368, %r369, %r370;
	// end inline asm
	mov.b64 	%rd34, {%r361, %r366};
	setp.gt.s32 	%p186, %r310, 27;
	setp.lt.f64 	%p187, %fd191, %fd29;
	or.pred  	%p188, %p186, %p187;
	mov.u64 	%rd283, %rd282;
	mov.f64 	%fd192, %fd191;
	@%p188 bra 	$L__BB1_35;
	setp.gt.f64 	%p189, %fd191, %fd29;
	mov.u64 	%rd283, %rd34;
	mov.f64 	%fd192, %fd29;
	@%p189 bra 	$L__BB1_35;
	setp.lt.s64 	%p190, %rd282, %rd34;
	min.s64 	%rd283, %rd282, %rd34;
	selp.f64 	%fd192, %fd191, %fd29, %p190;
$L__BB1_35:
	mov.b64 	%rd262, %fd192;
	mov.b64 	{%r372, %r377}, %rd262;
	mov.b32 	%r388, 8;
	mov.b32 	%r389, 31;
	mov.b32 	%r390, -1;
	// begin inline asm
	shfl.sync.down.b32 %r371, %r372, %r388, %r389, %r390;
	// end inline asm
	// begin inline asm
	shfl.sync.down.b32 %r376, %r377, %r388, %r389, %r390;
	// end inline asm
	mov.b64 	%rd263, {%r371, %r376};
	mov.b64 	%fd32, %rd263;
	mov.b64 	{%r382, %r387}, %rd283;
	// begin inline asm
	shfl.sync.down.b32 %r381, %r382, %r388, %r389, %r390;
	// end inline asm
	// begin inline asm
	shfl.sync.down.b32 %r386, %r387, %r388, %r389, %r390;
	// end inline asm
	mov.b64 	%rd37, {%r381, %r386};
	setp.gt.s32 	%p191, %r310, 23;
	setp.lt.f64 	%p192, %fd192, %fd32;
	or.pred  	%p193, %p191, %p192;
	mov.u64 	%rd284, %rd283;
	mov.f64 	%fd193, %fd192;
	@%p193 bra 	$L__BB1_38;
	setp.gt.f64 	%p194, %fd192, %fd32;
	mov.u64 	%rd284, %rd37;
	mov.f64 	%fd193, %fd32;
	@%p194 bra 	$L__BB1_38;
	setp.lt.s64 	%p195, %rd283, %rd37;
	min.s64 	%rd284, %rd283, %rd37;
	selp.f64 	%fd193, %fd192, %fd32, %p195;
$L__BB1_38:
	mov.b64 	%rd264, %fd193;
	mov.b64 	{%r392, %r397}, %rd264;
	mov.b32 	%r408, 16;
	mov.b32 	%r409, 31;
	mov.b32 	%r410, -1;
	// begin inline asm
	shfl.sync.down.b32 %r391, %r392, %r408, %r409, %r410;
	// end inline asm
	// begin inline asm
	shfl.sync.down.b32 %r396, %r397, %r408, %r409, %r410;
	// end inline asm
	mov.b64 	%rd265, {%r391, %r396};
	mov.b64 	%fd35, %rd265;
	mov.b64 	{%r402, %r407}, %rd284;
	// begin inline asm
	shfl.sync.down.b32 %r401, %r402, %r408, %r409, %r410;
	// end inline asm
	// begin inline asm
	shfl.sync.down.b32 %r406, %r407, %r408, %r409, %r410;
	// end inline asm
	mov.b64 	%rd40, {%r401, %r406};
	setp.gt.s32 	%p196, %r310, 15;
	setp.lt.f64 	%p197, %fd193, %fd35;
	or.pred  	%p198, %p196, %p197;
	mov.u64 	%rd333, %rd284;
	mov.f64 	%fd242, %fd193;
	@%p198 bra 	$L__BB1_41;
	setp.gt.f64 	%p199, %fd193, %fd35;
	mov.u64 	%rd333, %rd40;
	mov.f64 	%fd242, %fd35;
	@%p199 bra 	$L__BB1_41;
	setp.lt.s64 	%p200, %rd284, %rd40;
	min.s64 	%rd333, %rd284, %rd40;
	selp.f64 	%fd242, %fd193, %fd35, %p200;
$L__BB1_41:
	setp.ne.s32 	%p201, %r310, 0;
	@%p201 bra 	$L__BB1_43;
	shr.u32 	%r411, %r5, 1;
	and.b32  	%r412, %r411, 496;
	mov.u32 	%r413, _ZN6thrust24THRUST_300001_SM_1000_NS8cuda_cub4core6detail5shmemE;
	add.s32 	%r414, %r413, %r412;
	st.shared.f64 	[%r414+8], %fd242;
	st.shared.u64 	[%r414+16], %rd333;
$L__BB1_43:
	bar.sync 	0;
	setp.ne.s32 	%p202, %r5, 0;
	@%p202 bra 	$L__BB1_201;
	ld.shared.f64 	%fd38, [_ZN6thrust24THRUST_300001_SM_1000_NS8cuda_cub4core6detail5shmemE+24];
	ld.shared.u64 	%rd43, [_ZN6thrust24THRUST_300001_SM_1000_NS8cuda_cub4core6detail5shmemE+32];
	setp.lt.f64 	%p203, %fd242, %fd38;
	mov.u64 	%rd286, %rd333;
	mov.f64 	%fd195, %fd242;
	@%p203 bra 	$L__BB1_47;
	setp.lt.f64 	%p204, %fd38, %fd242;
	mov.u64 	%rd286, %rd43;
	mov.f64 	%fd195, %fd38;
	@%p204 bra 	$L__BB1_47;
	setp.lt.s64 	%p205, %rd333, %rd43;
	min.s64 	%rd286, %rd333, %rd43;
	selp.f64 	%fd195, %fd242, %fd38, %p205;
$L__BB1_47:
	ld.shared.f64 	%fd41, [_ZN6thrust24THRUST_300001_SM_1000_NS8cuda_cub4core6detail5shmemE+40];
	ld.shared.u64 	%rd46, [_ZN6thrust24THRUST_300001_SM_1000_NS8cuda_cub4core6detail5shmemE+48];
	setp.lt.f64 	%p206, %fd195, %fd41;
	mov.u64 	%rd287, %rd286;
	mov.f64 	%fd196, %fd195;
	@%p206 bra 	$L__BB1_50;
	setp.lt.f64 	%p207, %fd41, %fd195;
	mov.u64 	%rd287, %rd46;
	mov.f64 	%fd196, %fd41;
	@%p207 bra 	$L__BB1_50;
	setp.lt.s64 	%p208, %rd286, %rd46;
	min.s64 	%rd287, %rd286, %rd46;
	selp.f64 	%fd196, %fd195, %fd41, %p208;
$L__BB1_50:
	ld.shared.f64 	%fd44, [_ZN6thrust24THRUST_300001_SM_1000_NS8cuda_cub4core6detail5shmemE+56];
	ld.shared.u64 	%rd49, [_ZN6thrust24THRUST_300001_SM_1000_NS8cuda_cub4core6detail5shmemE+64];
	setp.lt.f64 	%p209, %fd196, %fd44;
	mov.u64 	%rd288, %rd287;
	mov.f64 	%fd197, %fd196;
	@%p209 bra 	$L__BB1_53;
	setp.lt.f64 	%p210, %fd44, %fd196;
	mov.u64 	%rd288, %rd49;
	mov.f64 	%fd197, %fd44;
	@%p210 bra 	$L__BB1_53;
	setp.lt.s64 	%p211, %rd287, %rd49;
	min.s64 	%rd288, %rd287, %rd49;
	selp.f64 	%fd197, %fd196, %fd44, %p211;
$L__BB1_53:
	ld.shared.f64 	%fd47, [_ZN6thrust24THRUST_300001_SM_1000_NS8cuda_cub4core6detail5shmemE+72];
	ld.shared.u64 	%rd52, [_ZN6thrust24THRUST_300001_SM_1000_NS8cuda_cub4core6detail5shmemE+80];
	setp.lt.f64 	%p212, %fd197, %fd47;
	mov.u64 	%rd289, %rd288;
	mov.f64 	%fd198, %fd197;
	@%p212 bra 	$L__BB1_56;
	setp.lt.f64 	%p213, %fd47, %fd197;
	mov.u64 	%rd289, %rd52;
	mov.f64 	%fd198, %fd47;
	@%p213 bra 	$L__BB1_56;
	setp.lt.s64 	%p214, %rd288, %rd52;
	min.s64 	%rd289, %rd288, %rd52;
	selp.f64 	%fd198, %fd197, %fd47, %p214;
$L__BB1_56:
	ld.shared.f64 	%fd50, [_ZN6thrust24THRUST_300001_SM_1000_NS8cuda_cub4core6detail5shmemE+88];
	ld.shared.u64 	%rd55, [_ZN6thrust24THRUST_300001_SM_1000_NS8cuda_cub4core6detail5shmemE+96];
	setp.lt.f64 	%p215, %fd198, %fd50;
	mov.u64 	%rd290, %rd289;
	mov.f64 	%fd199, %fd198;
	@%p215 bra 	$L__BB1_59;
	setp.lt.f64 	%p216, %fd50, %fd198;
	mov.u64 	%rd290, %rd55;
	mov.f64 	%fd199, %fd50;
	@%p216 bra 	$L__BB1_59;
	setp.lt.s64 	%p217, %rd289, %rd55;
	min.s64 	%rd290, %rd289, %rd55;
	selp.f64 	%fd199, %fd198, %fd50, %p217;
$L__BB1_59:
	ld.shared.f64 	%fd53, [_ZN6thrust24THRUST_300001_SM_1000_NS8cuda_cub4core6detail5shmemE+104];
	ld.shared.u64 	%rd58, [_ZN6thrust24THRUST_300001_SM_1000_NS8cuda_cub4core6detail5shmemE+112];
	setp.lt.f64 	%p218, %fd199, %fd53;
	mov.u64 	%rd291, %rd290;
	mov.f64 	%fd200, %fd199;
	@%p218 bra 	$L__BB1_62;
	setp.lt.f64 	%p219, %fd53, %fd199;
	mov.u64 	%rd291, %rd58;
	mov.f64 	%fd200, %fd53;
	@%p219 bra 	$L__BB1_62;
	setp.lt.s64 	%p220, %rd290, %rd58;
	min.s64 	%rd291, %rd290, %rd58;
	selp.f64 	%fd200, %fd199, %fd53, %p220;
$L__BB1_62:
	ld.shared.f64 	%fd56, [_ZN6thrust24THRUST_300001_SM_1000_NS8cuda_cub4core6detail5shmemE+120];
	ld.shared.u64 	%rd61, [_ZN6thrust24THRUST_300001_SM_1000_NS8cuda_cub4core6detail5shmemE+128];
	setp.lt.f64 	%p221, %fd200, %fd56;
	mov.u64 	%rd333, %rd291;
	mov.f64 	%fd242, %fd200;
	@%p221 bra 	$L__BB1_201;
	setp.lt.f64 	%p222, %fd56, %fd200;
	mov.u64 	%rd333, %rd61;
	mov.f64 	%fd242, %fd56;
	@%p222 bra 	$L__BB1_201;
	setp.lt.s64 	%p223, %rd291, %rd61;
	min.s64 	%rd333, %rd291, %rd61;
	selp.f64 	%fd242, %fd200, %fd56, %p223;
	bra.uni 	$L__BB1_201;
$L__BB1_65:
	// begin inline asm
	mov.u32 %r197, %laneid;
	// end inline asm
	and.b32  	%r218, %r5, 992;
	add.s32 	%r219, %r218, 32;
	setp.gt.s32 	%p120, %r219, %r4;
	not.b32 	%r220, %r218;
	add.s32 	%r221, %r4, %r220;
	selp.b32 	%r216, %r221, 31, %p120;
	mov.b64 	%rd246, %fd188;
	mov.b64 	{%r199, %r204}, %rd246;
	mov.b32 	%r215, 1;
	mov.b32 	%r217, -1;
	// begin inline asm
	shfl.sync.down.b32 %r198, %r199, %r215, %r216, %r217;
	// end inline asm
	// begin inline asm
	shfl.sync.down.b32 %r203, %r204, %r215, %r216, %r217;
	// end inline asm
	mov.b64 	%rd247, {%r198, %r203};
	mov.b64 	%fd58, %rd247;
	mov.b64 	{%r209, %r214}, %rd279;
	// begin inline asm
	shfl.sync.down.b32 %r208, %r209, %r215, %r216, %r217;
	// end inline asm
	// begin inline asm
	shfl.sync.down.b32 %r213, %r214, %r215, %r216, %r217;
	// end inline asm
	mov.b64 	%rd63, {%r208, %r213};
	setp.ge.s32 	%p121, %r197, %r216;
	setp.lt.f64 	%p122, %fd188, %fd58;
	or.pred  	%p123, %p121, %p122;
	mov.u64 	%rd292, %rd279;
	mov.f64 	%fd201, %fd188;
	@%p123 bra 	$L__BB1_68;
	setp.gt.f64 	%p124, %fd188, %fd58;
	mov.u64 	%rd292, %rd63;
	mov.f64 	%fd201, %fd58;
	@%p124 bra 	$L__BB1_68;
	setp.lt.s64 	%p125, %rd279, %rd63;
	min.s64 	%rd292, %rd279, %rd63;
	selp.f64 	%fd201, %fd188, %fd58, %p125;
$L__BB1_68:
	mov.b64 	%rd248, %fd201;
	mov.b64 	{%r223, %r228}, %rd248;
	mov.b32 	%r239, 2;
	mov.b32 	%r241, -1;
	// begin inline asm
	shfl.sync.down.b32 %r222, %r223, %r239, %r216, %r241;
	// end inline asm
	// begin inline asm
	shfl.sync.down.b32 %r227, %r228, %r239, %r216, %r241;
	// end inline asm
	mov.b64 	%rd249, {%r222, %r227};
	mov.b64 	%fd61, %rd249;
	mov.b64 	{%r233, %r238}, %rd292;
	// begin inline asm
	shfl.sync.down.b32 %r232, %r233, %r239, %r216, %r241;
	// end inline asm
	// begin inline asm
	shfl.sync.down.b32 %r237, %r238, %r239, %r216, %r241;
	// end inline asm
	mov.b64 	%rd66, {%r232, %r237};
	add.s32 	%r242, %r197, 2;
	setp.gt.s32 	%p126, %r242, %r216;
	setp.lt.f64 	%p127, %fd201, %fd61;
	or.pred  	%p128, %p126, %p127;
	mov.f64 	%fd202, %fd201;
	mov.u64 	%rd293, %rd292;
	@%p128 bra 	$L__BB1_71;
	setp.gt.f64 	%p129, %fd201, %fd61;
	mov.f64 	%fd202, %fd61;
	mov.u64 	%rd293, %rd66;
	@%p129 bra 	$L__BB1_71;
	setp.lt.s64 	%p130, %rd292, %rd66;
	selp.f64 	%fd202, %fd201, %fd61, %p130;
	min.s64 	%rd293, %rd292, %rd66;
$L__BB1_71:
	mov.b64 	%rd250, %fd202;
	mov.b64 	{%r244, %r249}, %rd250;
	mov.b32 	%r260, 4;
	mov.b32 	%r262, -1;
	// begin inline asm
	shfl.sync.down.b32 %r243, %r244, %r260, %r216, %r262;
	// end inline asm
	// begin inline asm
	shfl.sync.down.b32 %r248, %r249, %r260, %r216, %r262;
	// end inline asm
	mov.b64 	%rd251, {%r243, %r248};
	mov.b64 	%fd64, %rd251;
	mov.b64 	{%r254, %r259}, %rd293;
	// begin inline asm
	shfl.sync.down.b32 %r253, %r254, %r260, %r216, %r262;
	// end inline asm
	// begin inline asm
	shfl.sync.down.b32 %r258, %r259, %r260, %r216, %r262;
	// end inline asm
	mov.b64 	%rd69, {%r253, %r258};
	add.s32 	%r263, %r197, 4;
	setp.gt.s32 	%p131, %r263, %r216;
	setp.lt.f64 	%p132, %fd202, %fd64;
	or.pred  	%p133, %p131, %p132;
	mov.f64 	%fd203, %fd202;
	mov.u64 	%rd294, %rd293;
	@%p133 bra 	$L__BB1_74;
	setp.gt.f64 	%p134, %fd202, %fd64;
	mov.f64 	%fd203, %fd64;
	mov.u64 	%rd294, %rd69;
	@%p134 bra 	$L__BB1_74;
	setp.lt.s64 	%p135, %rd293, %rd69;
	selp.f64 	%fd203, %fd202, %fd64, %p135;
	min.s64 	%rd294, %rd293, %rd69;
$L__BB1_74:
	mov.b64 	%rd252, %fd203;
	mov.b64 	{%r265, %r270}, %rd252;
	mov.b32 	%r281, 8;
	mov.b32 	%r283, -1;
	// begin inline asm
	shfl.sync.down.b32 %r264, %r265, %r281, %r216, %r283;
	// end inline asm
	// begin inline asm
	shfl.sync.down.b32 %r269, %r270, %r281, %r216, %r283;
	// end inline asm
	mov.b64 	%rd253, {%r264, %r269};
	mov.b64 	%fd67, %rd253;
	mov.b64 	{%r275, %r280}, %rd294;
	// begin inline asm
	shfl.sync.down.b32 %r274, %r275, %r281, %r216, %r283;
	// end inline asm
	// begin inline asm
	shfl.sync.down.b32 %r279, %r280, %r281, %r216, %r283;
	// end inline asm
	mov.b64 	%rd72, {%r274, %r279};
	add.s32 	%r284, %r197, 8;
	setp.gt.s32 	%p136, %r284, %r216;
	setp.lt.f64 	%p137, %fd203, %fd67;
	or.pred  	%p138, %p136, %p137;
	mov.f64 	%fd204, %fd203;
	mov.u64 	%rd295, %rd294;
	@%p138 bra 	$L__BB1_77;
	setp.gt.f64 	%p139, %fd203, %fd67;
	mov.f64 	%fd204, %fd67;
	mov.u64 	%rd295, %rd72;
	@%p139 bra 	$L__BB1_77;
	setp.lt.s64 	%p140, %rd294, %rd72;
	selp.f64 	%fd204, %fd203, %fd67, %p140;
	min.s64 	%rd295, %rd294, %rd72;
$L__BB1_77:
	mov.b64 	%rd254, %fd204;
	mov.b64 	{%r286, %r291}, %rd254;
	mov.b32 	%r302, 16;
	mov.b32 	%r304, -1;
	// begin inline asm
	shfl.sync.down.b32 %r285, %r286, %r302, %r216, %r304;
	// end inline asm
	// begin inline asm
	shfl.sync.down.b32 %r290, %r291, %r302, %r216, %r304;
	// end inline asm
	mov.b64 	%rd255, {%r285, %r290};
	mov.b64 	%fd70, %rd255;
	mov.b64 	{%r296, %r301}, %rd295;
	// begin inline asm
	shfl.sync.down.b32 %r295, %r296, %r302, %r216, %r304;
	// end inline asm
	// begin inline asm
	shfl.sync.down.b32 %r300, %r301, %r302, %r216, %r304;
	// end inline asm
	mov.b64 	%rd75, {%r295, %r300};
	add.s32 	%r305, %r197, 16;
	setp.gt.s32 	%p141, %r305, %r216;
	setp.lt.f64 	%p142, %fd204, %fd70;
	or.pred  	%p143, %p141, %p142;
	mov.f64 	%fd242, %fd204;
	mov.u64 	%rd333, %rd295;
	@%p143 bra 	$L__BB1_80;
	setp.gt.f64 	%p144, %fd204, %fd70;
	mov.f64 	%fd242, %fd70;
	mov.u64 	%rd333, %rd75;
	@%p144 bra 	$L__BB1_80;
	setp.lt.s64 	%p145, %rd295, %rd75;
	selp.f64 	%fd242, %fd204, %fd70, %p145;
	min.s64 	%rd333, %rd295, %rd75;
$L__BB1_80:
	setp.ne.s32 	%p146, %r197, 0;
	@%p146 bra 	$L__BB1_82;
	shr.u32 	%r306, %r5, 1;
	and.b32  	%r307, %r306, 496;
	mov.u32 	%r308, _ZN6thrust24THRUST_300001_SM_1000_NS8cuda_cub4core6detail5shmemE;
	add.s32 	%r309, %r308, %r307;
	st.shared.f64 	[%r309+8], %fd242;
	st.shared.u64 	[%r309+16], %rd333;
$L__BB1_82:
	bar.sync 	0;
	setp.ne.s32 	%p147, %r5, 0;
	@%p147 bra 	$L__BB1_201;
	setp.lt.s32 	%p148, %r4, 33;
	mov.f64 	%fd206, %fd242;
	mov.u64 	%rd297, %rd333;
	@%p148 bra 	$L__BB1_87;
	ld.shared.f64 	%fd73, [_ZN6thrust24THRUST_300001_SM_1000_NS8cuda_cub4core6detail5shmemE+24];
	ld.shared.u64 	%rd78, [_ZN6thrust24THRUST_300001_SM_1000_NS8cuda_cub4core6detail5shmemE+32];
	setp.lt.f64 	%p149, %fd242, %fd73;
	mov.f64 	%fd206, %fd242;
	mov.u64 	%rd297, %rd333;
	@%p149 bra 	$L__BB1_87;
	setp.lt.f64 	%p150, %fd73, %fd242;
	mov.f64 	%fd206, %fd73;
	mov.u64 	%rd297, %rd78;
	@%p150 bra 	$L__BB1_87;
	setp.lt.s64 	%p151, %rd333, %rd78;
	selp.f64 	%fd206, %fd242, %fd73, %p151;
	min.s64 	%rd297, %rd333, %rd78;
$L__BB1_87:
	setp.lt.s32 	%p152, %r4, 65;
	mov.f64 	%fd207, %fd206;
	mov.u64 	%rd298, %rd297;
	@%p152 bra 	$L__BB1_91;
	ld.shared.f64 	%fd76, [_ZN6thrust24THRUST_300001_SM_1000_NS8cuda_cub4core6detail5shmemE+40];
	ld.shared.u64 	%rd81, [_ZN6thrust24THRUST_300001_SM_1000_NS8cuda_cub4core6detail5shmemE+48];
	setp.lt.f64 	%p153, %fd206, %fd76;
	mov.f64 	%fd207, %fd206;
	mov.u64 	%rd298, %rd297;
	@%p153 bra 	$L__BB1_91;
	setp.lt.f64 	%p154, %fd76, %fd206;
	mov.f64 	%fd207, %fd76;
	mov.u64 	%rd298, %rd81;
	@%p154 bra 	$L__BB1_91;
	setp.lt.s64 	%p155, %rd297, %rd81;
	selp.f64 	%fd207, %fd206, %fd76, %p155;
	min.s64 	%rd298, %rd297, %rd81;
$L__BB1_91:
	setp.lt.s32 	%p156, %r4, 97;
	mov.f64 	%fd208, %fd207;
	mov.u64 	%rd299, %rd298;
	@%p156 bra 	$L__BB1_95;
	ld.shared.f64 	%fd79, [_ZN6thrust24THRUST_300001_SM_1000_NS8cuda_cub4core6detail5shmemE+56];
	ld.shared.u64 	%rd84, [_ZN6thrust24THRUST_300001_SM_1000_NS8cuda_cub4core6detail5shmemE+64];
	setp.lt.f64 	%p157, %fd207, %fd79;
	mov.f64 	%fd208, %fd207;
	mov.u64 	%rd299, %rd298;
	@%p157 bra 	$L__BB1_95;
	setp.lt.f64 	%p158, %fd79, %fd207;
	mov.f64 	%fd208, %fd79;
	mov.u64 	%rd299, %rd84;
	@%p158 bra 	$L__BB1_95;
	setp.lt.s64 	%p159, %rd298, %rd84;
	selp.f64 	%fd208, %fd207, %fd79, %p159;
	min.s64 	%rd299, %rd298, %rd84;
$L__BB1_95:
	setp.lt.s32 	%p160, %r4, 129;
	mov.f64 	%fd209, %fd208;
	mov.u64 	%rd300, %rd299;
	@%p160 bra 	$L__BB1_99;
	ld.shared.f64 	%fd82, [_ZN6thrust24THRUST_300001_SM_1000_NS8cuda_cub4core6detail5shmemE+72];
	ld.shared.u64 	%rd87, [_ZN6thrust24THRUST_300001_SM_1000_NS8cuda_cub4core6detail5shmemE+80];
	setp.lt.f64 	%p161, %fd208, %fd82;
	mov.f64 	%fd209, %fd208;
	mov.u64 	%rd300, %rd299;
	@%p161 bra 	$L__BB1_99;
	setp.lt.f64 	%p162, %fd82, %fd208;
	mov.f64 	%fd209, %fd82;
	mov.u64 	%rd300, %rd87;
	@%p162 bra 	$L__BB1_99;
	setp.lt.s64 	%p163, %rd299, %rd87;
	selp.f64 	%fd209, %fd208, %fd82, %p163;
	min.s64 	%rd300, %rd299, %rd87;
$L__BB1_99:
	setp.lt.s32 	%p164, %r4, 161;
	mov.f64 	%fd210, %fd209;
	mov.u64 	%rd301, %rd300;
	@%p164 bra 	$L__BB1_103;
	ld.shared.f64 	%fd85, [_ZN6thrust24THRUST_300001_SM_1000_NS8cuda_cub4core6detail5shmemE+88];
	ld.shared.u64 	%rd90, [_ZN6thrust24THRUST_300001_SM_1000_NS8cuda_cub4core6detail5shmemE+96];
	setp.lt.f64 	%p165, %fd209, %fd85;
	mov.f64 	%fd210, %fd209;
	mov.u64 	%rd301, %rd300;
	@%p165 bra 	$L__BB1_103;
	setp.lt.f64 	%p166, %fd85, %fd209;
	mov.f64 	%fd210, %fd85;
	mov.u64 	%rd301, %rd90;
	@%p166 bra 	$L__BB1_103;
	setp.lt.s64 	%p167, %rd300, %rd90;
	selp.f64 	%fd210, %fd209, %fd85, %p167;
	min.s64 	%rd301, %rd300, %rd90;
$L__BB1_103:
	setp.lt.s32 	%p168, %r4, 193;
	mov.f64 	%fd211, %fd210;
	mov.u64 	%rd302, %rd301;
	@%p168 bra 	$L__BB1_107;
	ld.shared.f64 	%fd88, [_ZN6thrust24THRUST_300001_SM_1000_NS8cuda_cub4core6detail5shmemE+104];
	ld.shared.u64 	%rd93, [_ZN6thrust24THRUST_300001_SM_1000_NS8cuda_cub4core6detail5shmemE+112];
	setp.lt.f64 	%p169, %fd210, %fd88;
	mov.f64 	%fd211, %fd210;
	mov.u64 	%rd302, %rd301;
	@%p169 bra 	$L__BB1_107;
	setp.lt.f64 	%p170, %fd88, %fd210;
	mov.f64 	%fd211, %fd88;
	mov.u64 	%rd302, %rd93;
	@%p170 bra 	$L__BB1_107;
	setp.lt.s64 	%p171, %rd301, %rd93;
	selp.f64 	%fd211, %fd210, %fd88, %p171;
	min.s64 	%rd302, %rd301, %rd93;
$L__BB1_107:
	setp.lt.s32 	%p172, %r4, 225;
	mov.u64 	%rd333, %rd302;
	mov.f64 	%fd242, %fd211;
	@%p172 bra 	$L__BB1_201;
	ld.shared.f64 	%fd91, [_ZN6thrust24THRUST_300001_SM_1000_NS8cuda_cub4core6detail5shmemE+120];
	ld.shared.u64 	%rd96, [_ZN6thrust24THRUST_300001_SM_1000_NS8cuda_cub4core6detail5shmemE+128];
	setp.lt.f64 	%p173, %fd211, %fd91;
	mov.u64 	%rd333, %rd302;
	mov.f64 	%fd242, %fd211;
	@%p173 bra 	$L__BB1_201;
	setp.lt.f64 	%p174, %fd91, %fd211;
	mov.u64 	%rd333, %rd96;
	mov.f64 	%fd242, %fd91;
	@%p174 bra 	$L__BB1_201;
	setp.lt.s64 	%p175, %rd302, %rd96;
	selp.f64 	%fd242, %fd211, %fd91, %p175;
	min.s64 	%rd333, %rd302, %rd96;
	bra.uni 	$L__BB1_201;
$L__BB1_111:
	mov.u32 	%r35, %tid.x;
	cvt.s64.s32 	%rd188, %r2;
	add.s64 	%rd98, %rd185, %rd188;
	cvt.u64.u32 	%rd189, %r35;
	add.s64 	%rd190, %rd189, %rd188;
	cvta.to.global.u64 	%rd191, %rd184;
	shl.b64 	%rd192, %rd190, 3;
	add.s64 	%rd193, %rd191, %rd192;
	ld.global.f64 	%fd172, [%rd193];
	add.s32 	%r69, %r35, 256;
	cvt.u64.u32 	%rd194, %r69;
	ld.global.f64 	%fd173, [%rd193+2048];
	add.s32 	%r70, %r35, 512;
	cvt.u64.u32 	%rd195, %r70;
	ld.global.f64 	%fd174, [%rd193+4096];
	ld.global.f64 	%fd93, [%rd193+6144];
	or.b32  	%r71, %r35, 1024;
	cvt.u64.u32 	%rd99, %r71;
	add.s64 	%rd100, %rd98, %rd99;
	ld.global.f64 	%fd94, [%rd193+8192];
	setp.lt.f64 	%p2, %fd173, %fd172;
	selp.f64 	%fd175, %fd173, %fd172, %p2;
	selp.b64 	%rd196, %rd194, %rd189, %p2;
	setp.lt.f64 	%p3, %fd174, %fd175;
	selp.f64 	%fd95, %fd174, %fd175, %p3;
	selp.b64 	%rd101, %rd195, %rd196, %p3;
	setp.lt.f64 	%p4, %fd95, %fd93;
	mov.f64 	%fd212, %fd95;
	mov.u64 	%rd303, %rd101;
	@%p4 bra 	$L__BB1_114;
	add.s32 	%r72, %r35, 768;
	cvt.u64.u32 	%rd303, %r72;
	setp.lt.f64 	%p5, %fd93, %fd95;
	mov.f64 	%fd212, %fd93;
	@%p5 bra 	$L__BB1_114;
	mov.f64 	%fd212, %fd95;
	mov.u64 	%rd303, %rd101;
$L__BB1_114:
	add.s64 	%rd104, %rd98, %rd303;
	setp.lt.f64 	%p6, %fd212, %fd94;
	mov.f64 	%fd230, %fd212;
	mov.u64 	%rd321, %rd104;
	@%p6 bra 	$L__BB1_117;
	setp.lt.f64 	%p7, %fd94, %fd212;
	mov.f64 	%fd230, %fd94;
	mov.u64 	%rd321, %rd100;
	@%p7 bra 	$L__BB1_117;
	setp.lt.s64 	%p8, %rd303, %rd99;
	selp.f64 	%fd230, %fd212, %fd94, %p8;
	selp.b64 	%rd321, %rd104, %rd100, %p8;
$L__BB1_117:
	setp.le.s32 	%p9, %r66, %r3;
	@%p9 bra 	$L__BB1_162;
	setp.ne.s32 	%p10, %r35, 0;
	@%p10 bra 	$L__BB1_120;
	atom.global.add.u32 	%r73, [%rd1+4], 1280;
	add.s32 	%r74, %r73, %r3;
	st.shared.u32 	[_ZN6thrust24THRUST_300001_SM_1000_NS8cuda_cub4core6detail5shmemE+152], %r74;
$L__BB1_120:
	bar.sync 	0;
	ld.shared.u32 	%r427, [_ZN6thrust24THRUST_300001_SM_1000_NS8cuda_cub4core6detail5shmemE+152];
	add.s32 	%r75, %r427, 1280;
	setp.gt.s32 	%p11, %r75, %r66;
	@%p11 bra 	$L__BB1_139;
$L__BB1_121:
	cvt.s64.s32 	%rd197, %r427;
	add.s64 	%rd198, %rd189, %rd197;
	cvta.to.global.u64 	%rd199, %rd184;
	shl.b64 	%rd200, %rd198, 3;
	add.s64 	%rd201, %rd199, %rd200;
	add.s64 	%rd109, %rd198, %rd185;
	ld.global.f64 	%fd100, [%rd201];
	ld.global.f64 	%fd101, [%rd201+2048];
	ld.global.f64 	%fd102, [%rd201+4096];
	ld.global.f64 	%fd103, [%rd201+6144];
	ld.global.f64 	%fd104, [%rd201+8192];
	setp.lt.f64 	%p12, %fd230, %fd100;
	mov.f64 	%fd215, %fd230;
	mov.u64 	%rd306, %rd321;
	@%p12 bra 	$L__BB1_124;
	setp.lt.f64 	%p13, %fd100, %fd230;
	mov.f64 	%fd215, %fd100;
	mov.u64 	%rd306, %rd109;
	@%p13 bra 	$L__BB1_124;
	setp.lt.s64 	%p14, %rd321, %rd109;
	selp.f64 	%fd215, %fd230, %fd100, %p14;
	min.s64 	%rd306, %rd321, %rd109;
$L__BB1_124:
	setp.lt.f64 	%p15, %fd215, %fd101;
	mov.f64 	%fd216, %fd215;
	mov.u64 	%rd307, %rd306;
	@%p15 bra 	$L__BB1_127;
	cvt.s64.s32 	%rd202, %r427;
	add.s64 	%rd203, %rd189, %rd202;
	add.s64 	%rd204, %rd203, %rd185;
	add.s64 	%rd307, %rd204, 256;
	setp.lt.f64 	%p16, %fd101, %fd215;
	mov.f64 	%fd216, %fd101;
	@%p16 bra 	$L__BB1_127;
	setp.lt.s64 	%p17, %rd306, %rd307;
	selp.f64 	%fd216, %fd215, %fd101, %p17;
	min.s64 	%rd307, %rd306, %rd307;
$L__BB1_127:
	setp.lt.f64 	%p18, %fd216, %fd102;
	mov.f64 	%fd217, %fd216;
	mov.u64 	%rd308, %rd307;
	@%p18 bra 	$L__BB1_130;
	cvt.s64.s32 	%rd205, %r427;
	add.s64 	%rd206, %rd189, %rd205;
	add.s64 	%rd207, %rd206, %rd185;
	add.s64 	%rd308, %rd207, 512;
	setp.lt.f64 	%p19, %fd102, %fd216;
	mov.f64 	%fd217, %fd102;
	@%p19 bra 	$L__BB1_130;
	setp.lt.s64 	%p20, %rd307, %rd308;
	selp.f64 	%fd217, %fd216, %fd102, %p20;
	min.s64 	%rd308, %rd307, %rd308;
$L__BB1_130:
	setp.lt.f64 	%p21, %fd217, %fd103;
	mov.f64 	%fd218, %fd217;
	mov.u64 	%rd309, %rd308;
	@%p21 bra 	$L__BB1_133;
	cvt.s64.s32 	%rd208, %r427;
	add.s64 	%rd209, %rd189, %rd208;
	add.s64 	%rd210, %rd209, %rd185;
	add.s64 	%rd309, %rd210, 768;
	setp.lt.f64 	%p22, %fd103, %fd217;
	mov.f64 	%fd218, %fd103;
	@%p22 bra 	$L__BB1_133;
	setp.lt.s64 	%p23, %rd308, %rd309;
	selp.f64 	%fd218, %fd217, %fd103, %p23;
	min.s64 	%rd309, %rd308, %rd309;
$L__BB1_133:
	setp.lt.f64 	%p24, %fd218, %fd104;
	mov.f64 	%fd230, %fd218;
	mov.u64 	%rd321, %rd309;
	@%p24 bra 	$L__BB1_136;
	add.s64 	%rd213, %rd198, %rd185;
	add.s64 	%rd321, %rd213, 1024;
	setp.lt.f64 	%p25, %fd104, %fd218;
	mov.f64 	%fd230, %fd104;
	@%p25 bra 	$L__BB1_136;
	setp.lt.s64 	%p26, %rd309, %rd321;
	selp.f64 	%fd230, %fd218, %fd104, %p26;
	min.s64 	%rd321, %rd309, %rd321;
$L__BB1_136:
	setp.ne.s32 	%p27, %r35, 0;
	bar.sync 	0;
	@%p27 bra 	$L__BB1_138;
	atom.global.add.u32 	%r76, [%rd1+4], 1280;
	add.s32 	%r77, %r76, %r3;
	st.shared.u32 	[_ZN6thrust24THRUST_300001_SM_1000_NS8cuda_cub4core6detail5shmemE+152], %r77;
$L__BB1_138:
	bar.sync 	0;
	ld.shared.u32 	%r427, [_ZN6thrust24THRUST_300001_SM_1000_NS8cuda_cub4core6detail5shmemE+152];
	add.s32 	%r78, %r427, 1280;
	setp.le.s32 	%p28, %r78, %r66;
	@%p28 bra 	$L__BB1_121;
$L__BB1_139:
	setp.le.s32 	%p29, %r66, %r427;
	@%p29 bra 	$L__BB1_162;
	sub.s32 	%r40, %r66, %r427;
	setp.ge.s32 	%p30, %r35, %r40;
	@%p30 bra 	$L__BB1_162;
	cvta.to.global.u64 	%rd125, %rd184;
	not.b32 	%r79, %r35;
	add.s32 	%r80, %r66, %r79;
	sub.s32 	%r41, %r80, %r427;
	and.b32  	%r81, %r41, 768;
	setp.eq.s32 	%p31, %r81, 768;
	mov.u32 	%r431, %r35;
	@%p31 bra 	$L__BB1_147;
	add.s32 	%r429, %r35, %r427;
	shr.u32 	%r82, %r41, 8;
	add.s32 	%r83, %r82, 1;
	and.b32  	%r84, %r83, 3;
	neg.s32 	%r428, %r84;
	mov.u32 	%r431, %r35;
$L__BB1_143:
	.pragma "nounroll";
	mov.u64 	%rd126, %rd321;
	mov.f64 	%fd116, %fd230;
	cvt.s64.s32 	%rd215, %r429;
	add.s64 	%rd127, %rd185, %rd215;
	mul.wide.s32 	%rd216, %r429, 8;
	add.s64 	%rd217, %rd125, %rd216;
	ld.global.f64 	%fd117, [%rd217];
	setp.lt.f64 	%p32, %fd116, %fd117;
	@%p32 bra 	$L__BB1_146;
	setp.lt.f64 	%p33, %fd117, %fd116;
	mov.f64 	%fd230, %fd117;
	mov.u64 	%rd321, %rd127;
	@%p33 bra 	$L__BB1_146;
	setp.lt.s64 	%p34, %rd126, %rd127;
	selp.f64 	%fd230, %fd116, %fd117, %p34;
	min.s64 	%rd321, %rd126, %rd127;
$L__BB1_146:
	add.s32 	%r431, %r431, 256;
	add.s32 	%r429, %r429, 256;
	add.s32 	%r428, %r428, 1;
	setp.ne.s32 	%p35, %r428, 0;
	@%p35 bra 	$L__BB1_143;
$L__BB1_147:
	setp.lt.u32 	%p36, %r41, 768;
	@%p36 bra 	$L__BB1_162;
	add.s32 	%r432, %r431, %r427;
	add.s32 	%r435, %r432, 256;
	add.s32 	%r434, %r432, 512;
	add.s32 	%r433, %r432, 768;
	add.s64 	%rd132, %rd125, 4096;
$L__BB1_149:
	cvt.s64.s32 	%rd218, %r435;
	add.s64 	%rd134, %rd185, %rd218;
	cvt.s64.s32 	%rd219, %r434;
	add.s64 	%rd135, %rd185, %rd219;
	cvt.s64.s32 	%rd220, %r433;
	add.s64 	%rd136, %rd185, %rd220;
	cvt.s64.s32 	%rd221, %r432;
	mul.wide.s32 	%rd222, %r432, 8;
	add.s64 	%rd137, %rd132, %rd222;
	add.s64 	%rd138, %rd185, %rd221;
	ld.global.f64 	%fd123, [%rd137+-4096];
	setp.lt.f64 	%p37, %fd230, %fd123;
	mov.f64 	%fd226, %fd230;
	mov.u64 	%rd317, %rd321;
	@%p37 bra 	$L__BB1_152;
	setp.lt.f64 	%p38, %fd123, %fd230;
	mov.f64 	%fd226, %fd123;
	mov.u64 	%rd317, %rd138;
	@%p38 bra 	$L__BB1_152;
	setp.lt.s64 	%p39, %rd321, %rd138;
	selp.f64 	%fd226, %fd230, %fd123, %p39;
	min.s64 	%rd317, %rd321, %rd138;
$L__BB1_152:
	ld.global.f64 	%fd126, [%rd137+-2048];
	setp.lt.f64 	%p40, %fd226, %fd126;
	mov.f64 	%fd227, %fd226;
	mov.u64 	%rd318, %rd317;
	@%p40 bra 	$L__BB1_155;
	setp.lt.f64 	%p41, %fd126, %fd226;
	mov.f64 	%fd227, %fd126;
	mov.u64 	%rd318, %rd134;
	@%p41 bra 	$L__BB1_155;
	setp.lt.s64 	%p42, %rd317, %rd134;
	selp.f64 	%fd227, %fd226, %fd126, %p42;
	min.s64 	%rd318, %rd317, %rd134;
$L__BB1_155:
	ld.global.f64 	%fd129, [%rd137];
	setp.lt.f64 	%p43, %fd227, %fd129;
	mov.f64 	%fd228, %fd227;
	mov.u64 	%rd319, %rd318;
	@%p43 bra 	$L__BB1_158;
	setp.lt.f64 	%p44, %fd129, %fd227;
	mov.f64 	%fd228, %fd129;
	mov.u64 	%rd319, %rd135;
	@%p44 bra 	$L__BB1_158;
	setp.lt.s64 	%p45, %rd318, %rd135;
	selp.f64 	%fd228, %fd227, %fd129, %p45;
	min.s64 	%rd319, %rd318, %rd135;
$L__BB1_158:
	ld.global.f64 	%fd132, [%rd137+2048];
	setp.lt.f64 	%p46, %fd228, %fd132;
	mov.f64 	%fd230, %fd228;
	mov.u64 	%rd321, %rd319;
	@%p46 bra 	$L__BB1_161;
	setp.lt.f64 	%p47, %fd132, %fd228;
	mov.f64 	%fd230, %fd132;
	mov.u64 	%rd321, %rd136;
	@%p47 bra 	$L__BB1_161;
	setp.lt.s64 	%p48, %rd319, %rd136;
	selp.f64 	%fd230, %fd228, %fd132, %p48;
	min.s64 	%rd321, %rd319, %rd136;
$L__BB1_161:
	add.s32 	%r431, %r431, 1024;
	add.s32 	%r435, %r435, 1024;
	add.s32 	%r434, %r434, 1024;
	add.s32 	%r433, %r433, 1024;
	add.s32 	%r432, %r432, 1024;
	setp.lt.s32 	%p49, %r431, %r40;
	@%p49 bra 	$L__BB1_149;
$L__BB1_162:
	// begin inline asm
	mov.u32 %r85, %laneid;
	// end inline asm
	mov.b64 	%rd223, %fd230;
	mov.b64 	{%r87, %r92}, %rd223;
	mov.b32 	%r103, 1;
	mov.b32 	%r104, 31;
	mov.b32 	%r105, -1;
	// begin inline asm
	shfl.sync.down.b32 %r86, %r87, %r103, %r104, %r105;
	// end inline asm
	// begin inline asm
	shfl.sync.down.b32 %r91, %r92, %r103, %r104, %r105;
	// end inline asm
	mov.b64 	%rd224, {%r86, %r91};
	mov.b64 	%fd136, %rd224;
	mov.b64 	{%r97, %r102}, %rd321;
	// begin inline asm
	shfl.sync.down.b32 %r96, %r97, %r103, %r104, %r105;
	// end inline asm
	// begin inline asm
	shfl.sync.down.b32 %r101, %r102, %r103, %r104, %r105;
	// end inline asm
	mov.b64 	%rd148, {%r96, %r101};
	setp.gt.s32 	%p50, %r85, 30;
	setp.lt.f64 	%p51, %fd230, %fd136;
	or.pred  	%p52, %p50, %p51;
	mov.f64 	%fd231, %fd230;
	mov.u64 	%rd322, %rd321;
	@%p52 bra 	$L__BB1_165;
	setp.gt.f64 	%p53, %fd230, %fd136;
	mov.f64 	%fd231, %fd136;
	mov.u64 	%rd322, %rd148;
	@%p53 bra 	$L__BB1_165;
	setp.lt.s64 	%p54, %rd321, %rd148;
	selp.f64 	%fd231, %fd230, %fd136, %p54;
	min.s64 	%rd322, %rd321, %rd148;
$L__BB1_165:
	mov.b64 	%rd225, %fd231;
	mov.b64 	{%r107, %r112}, %rd225;
	mov.b32 	%r123, 2;
	mov.b32 	%r124, 31;
	mov.b32 	%r125, -1;
	// begin inline asm
	shfl.sync.down.b32 %r106, %r107, %r123, %r124, %r125;
	// end inline asm
	// begin inline asm
	shfl.sync.down.b32 %r111, %r112, %r123, %r124, %r125;
	// end inline asm
	mov.b64 	%rd226, {%r106, %r111};
	mov.b64 	%fd139, %rd226;
	mov.b64 	{%r117, %r122}, %rd322;
	// begin inline asm
	shfl.sync.down.b32 %r116, %r117, %r123, %r124, %r125;
	// end inline asm
	// begin inline asm
	shfl.sync.down.b32 %r121, %r122, %r123, %r124, %r125;
	// end inline asm
	mov.b64 	%rd151, {%r116, %r121};
	setp.gt.s32 	%p55, %r85, 29;
	setp.lt.f64 	%p56, %fd231, %fd139;
	or.pred  	%p57, %p55, %p56;
	mov.f64 	%fd232, %fd231;
	mov.u64 	%rd323, %rd322;
	@%p57 bra 	$L__BB1_168;
	setp.gt.f64 	%p58, %fd231, %fd139;
	mov.f64 	%fd232, %fd139;
	mov.u64 	%rd323, %rd151;
	@%p58 bra 	$L__BB1_168;
	setp.lt.s64 	%p59, %rd322, %rd151;
	selp.f64 	%fd232, %fd231, %fd139, %p59;
	min.s64 	%rd323, %rd322, %rd151;
$L__BB1_168:
	mov.b64 	%rd227, %fd232;
	mov.b64 	{%r127, %r132}, %rd227;
	mov.b32 	%r143, 4;
	mov.b32 	%r144, 31;
	mov.b32 	%r145, -1;
	// begin inline asm
	shfl.sync.down.b32 %r126, %r127, %r143, %r144, %r145;
	// end inline asm
	// begin inline asm
	shfl.sync.down.b32 %r131, %r132, %r143, %r144, %r145;
	// end inline asm
	mov.b64 	%rd228, {%r126, %r131};
	mov.b64 	%fd142, %rd228;
	mov.b64 	{%r137, %r142}, %rd323;
	// begin inline asm
	shfl.sync.down.b32 %r136, %r137, %r143, %r144, %r145;
	// end inline asm
	// begin inline asm
	shfl.sync.down.b32 %r141, %r142, %r143, %r144, %r145;
	// end inline asm
	mov.b64 	%rd154, {%r136, %r141};
	setp.gt.s32 	%p60, %r85, 27;
	setp.lt.f64 	%p61, %fd232, %fd142;
	or.pred  	%p62, %p60, %p61;
	mov.f64 	%fd233, %fd232;
	mov.u64 	%rd324, %rd323;
	@%p62 bra 	$L__BB1_171;
	setp.gt.f64 	%p63, %fd232, %fd142;
	mov.f64 	%fd233, %fd142;
	mov.u64 	%rd324, %rd154;
	@%p63 bra 	$L__BB1_171;
	setp.lt.s64 	%p64, %rd323, %rd154;
	selp.f64 	%fd233, %fd232, %fd142, %p64;
	min.s64 	%rd324, %rd323, %rd154;
$L__BB1_171:
	mov.b64 	%rd229, %fd233;
	mov.b64 	{%r147, %r152}, %rd229;
	mov.b32 	%r163, 8;
	mov.b32 	%r164, 31;
	mov.b32 	%r165, -1;
	// begin inline asm
	shfl.sync.down.b32 %r146, %r147, %r163, %r164, %r165;
	// end inline asm
	// begin inline asm
	shfl.sync.down.b32 %r151, %r152, %r163, %r164, %r165;
	// end inline asm
	mov.b64 	%rd230, {%r146, %r151};
	mov.b64 	%fd145, %rd230;
	mov.b64 	{%r157, %r162}, %rd324;
	// begin inline asm
	shfl.sync.down.b32 %r156, %r157, %r163, %r164, %r165;
	// end inline asm
	// begin inline asm
	shfl.sync.down.b32 %r161, %r162, %r163, %r164, %r165;
	// end inline asm
	mov.b64 	%rd157, {%r156, %r161};
	setp.gt.s32 	%p65, %r85, 23;
	setp.lt.f64 	%p66, %fd233, %fd145;
	or.pred  	%p67, %p65, %p66;
	mov.f64 	%fd234, %fd233;
	mov.u64 	%rd325, %rd324;
	@%p67 bra 	$L__BB1_174;
	setp.gt.f64 	%p68, %fd233, %fd145;
	mov.f64 	%fd234, %fd145;
	mov.u64 	%rd325, %rd157;
	@%p68 bra 	$L__BB1_174;
	setp.lt.s64 	%p69, %rd324, %rd157;
	selp.f64 	%fd234, %fd233, %fd145, %p69;
	min.s64 	%rd325, %rd324, %rd157;
$L__BB1_174:
	mov.b64 	%rd231, %fd234;
	mov.b64 	{%r167, %r172}, %rd231;
	mov.b32 	%r183, 16;
	mov.b32 	%r184, 31;
	mov.b32 	%r185, -1;
	// begin inline asm
	shfl.sync.down.b32 %r166, %r167, %r183, %r184, %r185;
	// end inline asm
	// begin inline asm
	shfl.sync.down.b32 %r171, %r172, %r183, %r184, %r185;
	// end inline asm
	mov.b64 	%rd232, {%r166, %r171};
	mov.b64 	%fd148, %rd232;
	mov.b64 	{%r177, %r182}, %rd325;
	// begin inline asm
	shfl.sync.down.b32 %r176, %r177, %r183, %r184, %r185;
	// end inline asm
	// begin inline asm
	shfl.sync.down.b32 %r181, %r182, %r183, %r184, %r185;
	// end inline asm
	mov.b64 	%rd160, {%r176, %r181};
	setp.gt.s32 	%p70, %r85, 15;
	setp.lt.f64 	%p71, %fd234, %fd148;
	or.pred  	%p72, %p70, %p71;
	mov.f64 	%fd242, %fd234;
	mov.u64 	%rd333, %rd325;
	@%p72 bra 	$L__BB1_177;
	setp.gt.f64 	%p73, %fd234, %fd148;
	mov.f64 	%fd242, %fd148;
	mov.u64 	%rd333, %rd160;
	@%p73 bra 	$L__BB1_177;
	setp.lt.s64 	%p74, %rd325, %rd160;
	selp.f64 	%fd242, %fd234, %fd148, %p74;
	min.s64 	%rd333, %rd325, %rd160;
$L__BB1_177:
	setp.ne.s32 	%p75, %r85, 0;
	@%p75 bra 	$L__BB1_179;
	shr.u32 	%r186, %r35, 1;
	and.b32  	%r187, %r186, 496;
	mov.u32 	%r188, _ZN6thrust24THRUST_300001_SM_1000_NS8cuda_cub4core6detail5shmemE;
	add.s32 	%r189, %r188, %r187;
	st.shared.f64 	[%r189+8], %fd242;
	st.shared.u64 	[%r189+16], %rd333;
$L__BB1_179:
	bar.sync 	0;
	setp.ne.s32 	%p76, %r35, 0;
	@%p76 bra 	$L__BB1_201;
	ld.shared.f64 	%fd151, [_ZN6thrust24THRUST_300001_SM_1000_NS8cuda_cub4core6detail5shmemE+24];
	ld.shared.u64 	%rd163, [_ZN6thrust24THRUST_300001_SM_1000_NS8cuda_cub4core6detail5shmemE+32];
	setp.lt.f64 	%p77, %fd242, %fd151;
	mov.f64 	%fd236, %fd242;
	mov.u64 	%rd327, %rd333;
	@%p77 bra 	$L__BB1_183;
	setp.lt.f64 	%p78, %fd151, %fd242;
	mov.f64 	%fd236, %fd151;
	mov.u64 	%rd327, %rd163;
	@%p78 bra 	$L__BB1_183;
	setp.lt.s64 	%p79, %rd333, %rd163;
	selp.f64 	%fd236, %fd242, %fd151, %p79;
	min.s64 	%rd327, %rd333, %rd163;
$L__BB1_183:
	ld.shared.f64 	%fd154, [_ZN6thrust24THRUST_300001_SM_1000_NS8cuda_cub4core6detail5shmemE+40];
	ld.shared.u64 	%rd166, [_ZN6thrust24THRUST_300001_SM_1000_NS8cuda_cub4core6detail5shmemE+48];
	setp.lt.f64 	%p80, %fd236, %fd154;
	mov.f64 	%fd237, %fd236;
	mov.u64 	%rd328, %rd327;
	@%p80 bra 	$L__BB1_186;
	setp.lt.f64 	%p81, %fd154, %fd236;
	mov.f64 	%fd237, %fd154;
	mov.u64 	%rd328, %rd166;
	@%p81 bra 	$L__BB1_186;
	setp.lt.s64 	%p82, %rd327, %rd166;
	selp.f64 	%fd237, %fd236, %fd154, %p82;
	min.s64 	%rd328, %rd327, %rd166;
$L__BB1_186:
	ld.shared.f64 	%fd157, [_ZN6thrust24THRUST_300001_SM_1000_NS8cuda_cub4core6detail5shmemE+56];
	ld.shared.u64 	%rd169, [_ZN6thrust24THRUST_300001_SM_1000_NS8cuda_cub4core6detail5shmemE+64];
	setp.lt.f64 	%p83, %fd237, %fd157;
	mov.f64 	%fd238, %fd237;
	mov.u64 	%rd329, %rd328;
	@%p83 bra 	$L__BB1_189;
	setp.lt.f64 	%p84, %fd157, %fd237;
	mov.f64 	%fd238, %fd157;
	mov.u64 	%rd329, %rd169;
	@%p84 bra 	$L__BB1_189;
	setp.lt.s64 	%p85, %rd328, %rd169;
	selp.f64 	%fd238, %fd237, %fd157, %p85;
	min.s64 	%rd329, %rd328, %rd169;
$L__BB1_189:
	ld.shared.f64 	%fd160, [_ZN6thrust24THRUST_300001_SM_1000_NS8cuda_cub4core6detail5shmemE+72];
	ld.shared.u64 	%rd172, [_ZN6thrust24THRUST_300001_SM_1000_NS8cuda_cub4core6detail5shmemE+80];
	setp.lt.f64 	%p86, %fd238, %fd160;
	mov.f64 	%fd239, %fd238;
	mov.u64 	%rd330, %rd329;
	@%p86 bra 	$L__BB1_192;
	setp.lt.f64 	%p87, %fd160, %fd238;
	mov.f64 	%fd239, %fd160;
	mov.u64 	%rd330, %rd172;
	@%p87 bra 	$L__BB1_192;
	setp.lt.s64 	%p88, %rd329, %rd172;
	selp.f64 	%fd239, %fd238, %fd160, %p88;
	min.s64 	%rd330, %rd329, %rd172;
$L__BB1_192:
	ld.shared.f64 	%fd163, [_ZN6thrust24THRUST_300001_SM_1000_NS8cuda_cub4core6detail5shmemE+88];
	ld.shared.u64 	%rd175, [_ZN6thrust24THRUST_300001_SM_1000_NS8cuda_cub4core6detail5shmemE+96];
	setp.lt.f64 	%p89, %fd239, %fd163;
	mov.f64 	%fd240, %fd239;
	mov.u64 	%rd331, %rd330;
	@%p89 bra 	$L__BB1_195;
	setp.lt.f64 	%p90, %fd163, %fd239;
	mov.f64 	%fd240, %fd163;
	mov.u64 	%rd331, %rd175;
	@%p90 bra 	$L__BB1_195;
	setp.lt.s64 	%p91, %rd330, %rd175;
	selp.f64 	%fd240, %fd239, %fd163, %p91;
	min.s64 	%rd331, %rd330, %rd175;
$L__BB1_195:
	ld.shared.f64 	%fd166, [_ZN6thrust24THRUST_300001_SM_1000_NS8cuda_cub4core6detail5shmemE+104];
	ld.shared.u64 	%rd178, [_ZN6thrust24THRUST_300001_SM_1000_NS8cuda_cub4core6detail5shmemE+112];
	setp.lt.f64 	%p92, %fd240, %fd166;
	mov.f64 	%fd241, %fd240;
	mov.u64 	%rd332, %rd331;
	@%p92 bra 	$L__BB1_198;
	setp.lt.f64 	%p93, %fd166, %fd240;
	mov.f64 	%fd241, %fd166;
	mov.u64 	%rd332, %rd178;
	@%p93 bra 	$L__BB1_198;
	setp.lt.s64 	%p94, %rd331, %rd178;
	selp.f64 	%fd241, %fd240, %fd166, %p94;
	min.s64 	%rd332, %rd331, %rd178;
$L__BB1_198:
	ld.shared.f64 	%fd169, [_ZN6thrust24THRUST_300001_SM_1000_NS8cuda_cub4core6detail5shmemE+120];
	ld.shared.u64 	%rd181, [_ZN6thrust24THRUST_300001_SM_1000_NS8cuda_cub4core6detail5shmemE+128];
	setp.lt.f64 	%p95, %fd241, %fd169;
	mov.u64 	%rd333, %rd332;
	mov.f64 	%fd242, %fd241;
	@%p95 bra 	$L__BB1_201;
	setp.lt.f64 	%p96, %fd169, %fd241;
	mov.u64 	%rd333, %rd181;
	mov.f64 	%fd242, %fd169;
	@%p96 bra 	$L__BB1_201;
	setp.lt.s64 	%p97, %rd332, %rd181;
	selp.f64 	%fd242, %fd241, %fd169, %p97;
	min.s64 	%rd333, %rd332, %rd181;
$L__BB1_201:
	mov.u32 	%r415, %tid.x;
	setp.ne.s32 	%p224, %r415, 0;
	@%p224 bra 	$L__BB1_203;
	ld.param.u64 	%rd269, [_ZN6thrust24THRUST_300001_SM_1000_NS8cuda_cub4core6detail13_kernel_agentINS1_8__reduce11ReduceAgentINS0_12zip_iteratorIN4cuda3std3__45tupleIJNS0_10device_ptrIdEENS0_17counting_iteratorIlNS0_11use_defaultESF_SF_EEEEEEEPNSB_IJdlEEESJ_iNS1_9__extrema9arg_min_fIdlNSA_4lessIdEEEEEEJSI_SK_iN3cub18CUB_300001_SM_100013GridEvenShareIiEENSS_9GridQueueIjEESP_EEEvDpT0__param_1];
	cvta.to.global.u64 	%rd266, %rd269;
	mul.wide.u32 	%rd267, %r1, 16;
	add.s64 	%rd268, %rd266, %rd267;
	st.global.f64 	[%rd268], %fd242;
	st.global.u64 	[%rd268+8], %rd333;
$L__BB1_203:
	ret;

}
	// .globl	_ZN6thrust24THRUST_300001_SM_1000_NS8cuda_cub4core6detail13_kernel_agentINS1_8__reduce10DrainAgentIiEEJN3cub18CUB_300001_SM_10009GridQueueIjEEiEEEvDpT0_
.visible .entry _ZN6thrust24THRUST_300001_SM_1000_NS8cuda_cub4core6detail13_kernel_agentINS1_8__reduce10DrainAgentIiEEJN3cub18CUB_300001_SM_10009GridQueueIjEEiEEEvDpT0_(
	.param .align 8 .b8 _ZN6thrust24THRUST_300001_SM_1000_NS8cuda_cub4core6detail13_kernel_agentINS1_8__reduce10DrainAgentIiEEJN3cub18CUB_300001_SM_10009GridQueueIjEEiEEEvDpT0__param_0[8],
	.param .u32 _ZN6thrust24THRUST_300001_SM_1000_NS8cuda_cub4core6detail13_kernel_agentINS1_8__reduce10DrainAgentIiEEJN3cub18CUB_300001_SM_10009GridQueueIjEEiEEEvDpT0__param_1
)
.maxntid 1
{
	.reg .b32 	%r<3>;
	.reg .b64 	%rd<3>;

	ld.param.u64 	%rd1, [_ZN6thrust24THRUST_300001_SM_1000_NS8cuda_cub4core6detail13_kernel_agentINS1_8__reduce10DrainAgentIiEEJN3cub18CUB_300001_SM_10009GridQueueIjEEiEEEvDpT0__param_0];
	ld.param.u32 	%r1, [_ZN6thrust24THRUST_300001_SM_1000_NS8cuda_cub4core6detail13_kernel_agentINS1_8__reduce10DrainAgentIiEEJN3cub18CUB_300001_SM_10009GridQueueIjEEiEEEvDpT0__param_1];
	cvta.to.global.u64 	%rd2, %rd1;
	st.global.u32 	[%rd2], %r1;
	mov.b32 	%r2, 0;
	st.global.u32 	[%rd2+4], %r2;
	ret;

}
	// .globl	_ZN6thrust24THRUST_300001_SM_1000_NS8cuda_cub4core6detail13_kernel_agentINS1_8__reduce11ReduceAgentIPN4cuda3std3__45tupleIJdlEEESC_SB_iNS1_9__extrema9arg_min_fIdlNS9_4lessIdEEEEEEJSC_SC_iSH_EEEvDpT0_
.visible .entry _ZN6thrust24THRUST_300001_SM_1000_NS8cuda_cub4core6detail13_kernel_agentINS1_8__reduce11ReduceAgentIPN4cuda3std3__45tupleIJdlEEESC_SB_iNS1_9__extrema9arg_min_fIdlNS9_4lessIdEEEEEEJSC_SC_iSH_EEEvDpT0_(
	.param .u64 .ptr .align 1 _ZN6thrust24THRUST_300001_SM_1000_NS8cuda_cub4core6detail13_kernel_agentINS1_8__reduce11ReduceAgentIPN4cuda3std3__45tupleIJdlEEESC_SB_iNS1_9__extrema9arg_min_fIdlNS9_4lessIdEEEEEEJSC_SC_iSH_EEEvDpT0__param_0,
	.param .u64 .ptr .align 1 _ZN6thrust24THRUST_300001_SM_1000_NS8cuda_cub4core6detail13_kernel_agentINS1_8__reduce11ReduceAgentIPN4cuda3std3__45tupleIJdlEEESC_SB_iNS1_9__extrema9arg_min_fIdlNS9_4lessIdEEEEEEJSC_SC_iSH_EEEvDpT0__param_1,
	.param .u32 _ZN6thrust24THRUST_300001_SM_1000_NS8cuda_cub4core6detail13_kernel_agentINS1_8__reduce11ReduceAgentIPN4cuda3std3__45tupleIJdlEEESC_SB_iNS1_9__extrema9arg_min_fIdlNS9_4lessIdEEEEEEJSC_SC_iSH_EEEvDpT0__param_2,
	.param .align 1 .b8 _ZN6thrust24THRUST_300001_SM_1000_NS8cuda_cub4core6detail13_kernel_agentINS1_8__reduce11ReduceAgentIPN4cuda3std3__45tupleIJdlEEESC_SB_iNS1_9__extrema9arg_min_fIdlNS9_4lessIdEEEEEEJSC_SC_iSH_EEEvDpT0__param_3[1]
)
.maxntid 256
{
	.reg .pred 	%p<228>;
	.reg .b32 	%r<390>;
	.reg .b64 	%rd<387>;
	.reg .b64 	%fd<248>;

	ld.param.u64 	%rd186, [_ZN6thrust24THRUST_300001_SM_1000_NS8cuda_cub4core6detail13_kernel_agentINS1_8__reduce11ReduceAgentIPN4cuda3std3__45tupleIJdlEEESC_SB_iNS1_9__extrema9arg_min_fIdlNS9_4lessIdEEEEEEJSC_SC_iSH_EEEvDpT0__param_0];
	ld.param.u32 	%r37, [_ZN6thrust24THRUST_300001_SM_1000_NS8cuda_cub4core6detail13_kernel_agentINS1_8__reduce11ReduceAgentIPN4cuda3std3__45tupleIJdlEEESC_SB_iNS1_9__extrema9arg_min_fIdlNS9_4lessIdEEEEEEJSC_SC_iSH_EEEvDpT0__param_2];
	setp.eq.s32 	%p1, %r37, 0;
	@%p1 bra 	$L__BB3_205;
	setp.gt.s32 	%p2, %r37, 1279;
	@%p2 bra 	$L__BB3_111;
	mov.u32 	%r1, %tid.x;
	setp.ge.s32 	%p101, %r1, %r37;
	mov.f64 	%fd191, 0d0000000000000000;
	mov.b64 	%rd329, 0;
	mov.u32 	%r380, %r1;
	@%p101 bra 	$L__BB3_4;
	mul.wide.u32 	%rd273, %r1, 16;
	add.s64 	%rd270, %rd186, %rd273;
	// begin inline asm
	ld.global.nc.u64 %rd269, [%rd270];
	// end inline asm
	add.s64 	%rd272, %rd270, 8;
	// begin inline asm
	ld.global.nc.u64 %rd329, [%rd272];
	// end inline asm
	mov.b64 	%fd191, %rd269;
	add.s32 	%r380, %r1, 256;
$L__BB3_4:
	setp.ge.s32 	%p102, %r380, %r37;
	@%p102 bra 	$L__BB3_25;
	not.b32 	%r153, %r380;
	add.s32 	%r4, %r37, %r153;
	and.b32  	%r154, %r4, 768;
	setp.eq.s32 	%p103, %r154, 768;
	@%p103 bra 	$L__BB3_11;
	mul.wide.u32 	%rd275, %r380, 16;
	add.s64 	%rd320, %rd186, %rd275;
	shr.u32 	%r155, %r4, 8;
	add.s32 	%r156, %r155, 1;
	and.b32  	%r157, %r156, 3;
	neg.s32 	%r378, %r157;
$L__BB3_7:
	.pragma "nounroll";
	mov.u64 	%rd5, %rd329;
	mov.f64 	%fd3, %fd191;
	// begin inline asm
	ld.global.nc.u64 %rd276, [%rd320];
	// end inline asm
	add.s64 	%rd279, %rd320, 8;
	// begin inline asm
	ld.global.nc.u64 %rd278, [%rd279];
	// end inline asm
	mov.b64 	%fd4, %rd276;
	setp.lt.f64 	%p104, %fd3, %fd4;
	@%p104 bra 	$L__BB3_10;
	setp.gt.f64 	%p105, %fd3, %fd4;
	mov.u64 	%rd329, %rd278;
	mov.f64 	%fd191, %fd4;
	@%p105 bra 	$L__BB3_10;
	setp.lt.s64 	%p106, %rd5, %rd278;
	min.s64 	%rd329, %rd5, %rd278;
	selp.f64 	%fd191, %fd3, %fd4, %p106;
$L__BB3_10:
	add.s32 	%r380, %r380, 256;
	add.s64 	%rd320, %rd320, 4096;
	add.s32 	%r378, %r378, 1;
	setp.ne.s32 	%p107, %r378, 0;
	@%p107 bra 	$L__BB3_7;
$L__BB3_11:
	setp.lt.u32 	%p108, %r4, 768;
	@%p108 bra 	$L__BB3_25;
$L__BB3_12:
	mul.wide.s32 	%rd284, %r380, 16;
	add.s64 	%rd281, %rd186, %rd284;
	// begin inline asm
	ld.global.nc.u64 %rd280, [%rd281];
	// end inline asm
	add.s64 	%rd283, %rd281, 8;
	// begin inline asm
	ld.global.nc.u64 %rd282, [%rd283];
	// end inline asm
	mov.b64 	%fd10, %rd280;
	setp.lt.f64 	%p109, %fd191, %fd10;
	mov.u64 	%rd326, %rd329;
	mov.f64 	%fd188, %fd191;
	@%p109 bra 	$L__BB3_15;
	setp.gt.f64 	%p110, %fd191, %fd10;
	mov.u64 	%rd326, %rd282;
	mov.f64 	%fd188, %fd10;
	@%p110 bra 	$L__BB3_15;
	setp.lt.s64 	%p111, %rd329, %rd282;
	min.s64 	%rd326, %rd329, %rd282;
	selp.f64 	%fd188, %fd191, %fd10, %p111;
$L__BB3_15:
	add.s64 	%rd286, %rd281, 4096;
	// begin inline asm
	ld.global.nc.u64 %rd285, [%rd286];
	// end inline asm
	add.s64 	%rd288, %rd281, 4104;
	// begin inline asm
	ld.global.nc.u64 %rd287, [%rd288];
	// end inline asm
	mov.b64 	%fd13, %rd285;
	setp.lt.f64 	%p112, %fd188, %fd13;
	mov.u64 	%rd327, %rd326;
	mov.f64 	%fd189, %fd188;
	@%p112 bra 	$L__BB3_18;
	setp.gt.f64 	%p113, %fd188, %fd13;
	mov.u64 	%rd327, %rd287;
	mov.f64 	%fd189, %fd13;
	@%p113 bra 	$L__BB3_18;
	setp.lt.s64 	%p114, %rd326, %rd287;
	min.s64 	%rd327, %rd326, %rd287;
	selp.f64 	%fd189, %fd188, %fd13, %p114;
$L__BB3_18:
	add.s64 	%rd290, %rd281, 8192;
	// begin inline asm
	ld.global.nc.u64 %rd289, [%rd290];
	// end inline asm
	add.s64 	%rd292, %rd281, 8200;
	// begin inline asm
	ld.global.nc.u64 %rd291, [%rd292];
	// end inline asm
	mov.b64 	%fd16, %rd289;
	setp.lt.f64 	%p115, %fd189, %fd16;
	mov.u64 	%rd328, %rd327;
	mov.f64 	%fd190, %fd189;
	@%p115 bra 	$L__BB3_21;
	setp.gt.f64 	%p116, %fd189, %fd16;
	mov.u64 	%rd328, %rd291;
	mov.f64 	%fd190, %fd16;
	@%p116 bra 	$L__BB3_21;
	setp.lt.s64 	%p117, %rd327, %rd291;
	min.s64 	%rd328, %rd327, %rd291;
	selp.f64 	%fd190, %fd189, %fd16, %p117;
$L__BB3_21:
	add.s64 	%rd294, %rd281, 12288;
	// begin inline asm
	ld.global.nc.u64 %rd293, [%rd294];
	// end inline asm
	add.s64 	%rd296, %rd281, 12296;
	// begin inline asm
	ld.global.nc.u64 %rd295, [%rd296];
	// end inline asm
	mov.b64 	%fd19, %rd293;
	setp.lt.f64 	%p118, %fd190, %fd19;
	mov.u64 	%rd329, %rd328;
	mov.f64 	%fd191, %fd190;
	@%p118 bra 	$L__BB3_24;
	setp.gt.f64 	%p119, %fd190, %fd19;
	mov.u64 	%rd329, %rd295;
	mov.f64 	%fd191, %fd19;
	@%p119 bra 	$L__BB3_24;
	setp.lt.s64 	%p120, %rd328, %rd295;
	min.s64 	%rd329, %rd328, %rd295;
	selp.f64 	%fd191, %fd190, %fd19, %p120;
$L__BB3_24:
	add.s32 	%r380, %r380, 1024;
	setp.lt.s32 	%p121, %r380, %r37;
	@%p121 bra 	$L__BB3_12;
$L__BB3_25:
	setp.lt.s32 	%p122, %r37, 256;
	@%p122 bra 	$L__BB3_65;
	// begin inline asm
	mov.u32 %r271, %laneid;
	// end inline asm
	mov.b64 	%rd307, %fd191;
	mov.b64 	{%r273, %r278}, %rd307;
	mov.b32 	%r289, 1;
	mov.b32 	%r290, 31;
	mov.b32 	%r291, -1;
	// begin inline asm
	shfl.sync.down.b32 %r272, %r273, %r289, %r290, %r291;
	// end inline asm
	// begin inline asm
	shfl.sync.down.b32 %r277, %r278, %r289, %r290, %r291;
	// end inline asm
	mov.b64 	%rd308, {%r272, %r277};
	mov.b64 	%fd23, %rd308;
	mov.b64 	{%r283, %r288}, %rd329;
	// begin inline asm
	shfl.sync.down.b32 %r282, %r283, %r289, %r290, %r291;
	// end inline asm
	// begin inline asm
	shfl.sync.down.b32 %r287, %r288, %r289, %r290, %r291;
	// end inline asm
	mov.b64 	%rd27, {%r282, %r287};
	setp.gt.s32 	%p179, %r271, 30;
	setp.lt.f64 	%p180, %fd191, %fd23;
	or.pred  	%p181, %p179, %p180;
	mov.u64 	%rd331, %rd329;
	mov.f64 	%fd193, %fd191;
	@%p181 bra 	$L__BB3_29;
	setp.gt.f64 	%p182, %fd191, %fd23;
	mov.u64 	%rd331, %rd27;
	mov.f64 	%fd193, %fd23;
	@%p182 bra 	$L__BB3_29;
	setp.lt.s64 	%p183, %rd329, %rd27;
	min.s64 	%rd331, %rd329, %rd27;
	selp.f64 	%fd193, %fd191, %fd23, %p183;
$L__BB3_29:
	mov.b64 	%rd309, %fd193;
	mov.b64 	{%r293, %r298}, %rd309;
	mov.b32 	%r309, 2;
	mov.b32 	%r310, 31;
	mov.b32 	%r311, -1;
	// begin inline asm
	shfl.sync.down.b32 %r292, %r293, %r309, %r310, %r311;
	// end inline asm
	// begin inline asm
	shfl.sync.down.b32 %r297, %r298, %r309, %r310, %r311;
	// end inline asm
	mov.b64 	%rd310, {%r292, %r297};
	mov.b64 	%fd26, %rd310;
	mov.b64 	{%r303, %r308}, %rd331;
	// begin inline asm
	shfl.sync.down.b32 %r302, %r303, %r309, %r310, %r311;
	// end inline asm
	// begin inline asm
	shfl.sync.down.b32 %r307, %r308, %r309, %r310, %r311;
	// end inline asm
	mov.b64 	%rd30, {%r302, %r307};
	setp.gt.s32 	%p184, %r271, 29;
	setp.lt.f64 	%p185, %fd193, %fd26;
	or.pred  	%p186, %p184, %p185;
	mov.u64 	%rd332, %rd331;
	mov.f64 	%fd194, %fd193;
	@%p186 bra 	$L__BB3_32;
	setp.gt.f64 	%p187, %fd193, %fd26;
	mov.u64 	%rd332, %rd30;
	mov.f64 	%fd194, %fd26;
	@%p187 bra 	$L__BB3_32;
	setp.lt.s64 	%p188, %rd331, %rd30;
	min.s64 	%rd332, %rd331, %rd30;
	selp.f64 	%fd194, %fd193, %fd26, %p188;
$L__BB3_32:
	mov.b64 	%rd311, %fd194;
	mov.b64 	{%r313, %r318}, %rd311;
	mov.b32 	%r329, 4;
	mov.b32 	%r330, 31;
	mov.b32 	%r331, -1;
	// begin inline asm
	shfl.sync.down.b32 %r312, %r313, %r329, %r330, %r331;
	// end inline asm
	// begin inline asm
	shfl.sync.down.b32 %r317, %r318, %r329, %r330, %r331;
	// end inline asm
	mov.b64 	%rd312, {%r312, %r317};
	mov.b64 	%fd29, %rd312;
	mov.b64 	{%r323, %r328}, %rd332;
	// begin inline asm
	shfl.sync.down.b32 %r322, %r323, %r329, %r330, %r331;
	// end inline asm
	// begin inline asm
	shfl.sync.down.b32 %r327, %r328, %r329, %r330, %r331;
	// end inline asm
	mov.b64 	%rd33, {%r322, %r327};
	setp.gt.s32 	%p189, %r271, 27;
	setp.lt.f64 	%p190, %fd194, %fd29;
	or.pred  	%p191, %p189, %p190;
	mov.u64 	%rd333, %rd332;
	mov.f64 	%fd195, %fd194;
	@%p191 bra 	$L__BB3_35;
	setp.gt.f64 	%p192, %fd194, %fd29;
	mov.u64 	%rd333, %rd33;
	mov.f64 	%fd195, %fd29;
	@%p192 bra 	$L__BB3_35;
	setp.lt.s64 	%p193, %rd332, %rd33;
	min.s64 	%rd333, %rd332, %rd33;
	selp.f64 	%fd195, %fd194, %fd29, %p193;
$L__BB3_35:
	mov.b64 	%rd313, %fd195;
	mov.b64 	{%r333, %r338}, %rd313;
	mov.b32 	%r349, 8;
	mov.b32 	%r350, 31;
	mov.b32 	%r351, -1;
	// begin inline asm
	shfl.sync.down.b32 %r332, %r333, %r349, %r350, %r351;
	// end inline asm
	// begin inline asm
	shfl.sync.down.b32 %r337, %r338, %r349, %r350, %r351;
	// end inline asm
	mov.b64 	%rd314, {%r332, %r337};
	mov.b64 	%fd32, %rd314;
	mov.b64 	{%r343, %r348}, %rd333;
	// begin inline asm
	shfl.sync.down.b32 %r342, %r343, %r349, %r350, %r351;
	// end inline asm
	// begin inline asm
	shfl.sync.down.b32 %r347, %r348, %r349, %r350, %r351;
	// end inline asm
	mov.b64 	%rd36, {%r342, %r347};
	setp.gt.s32 	%p194, %r271, 23;
	setp.lt.f64 	%p195, %fd195, %fd32;
	or.pred  	%p196, %p194, %p195;
	mov.u64 	%rd334, %rd333;
	mov.f64 	%fd196, %fd195;
	@%p196 bra 	$L__BB3_38;
	setp.gt.f64 	%p197, %fd195, %fd32;
	mov.u64 	%rd334, %rd36;
	mov.f64 	%fd196, %fd32;
	@%p197 bra 	$L__BB3_38;
	setp.lt.s64 	%p198, %rd333, %rd36;
	min.s64 	%rd334, %rd333, %rd36;
	selp.f64 	%fd196, %fd195, %fd32, %p198;
$L__BB3_38:
	mov.b64 	%rd315, %fd196;
	mov.b64 	{%r353, %r358}, %rd315;
	mov.b32 	%r369, 16;
	mov.b32 	%r370, 31;
	mov.b32 	%r371, -1;
	// begin inline asm
	shfl.sync.down.b32 %r352, %r353, %r369, %r370, %r371;
	// end inline asm
	// begin inline asm
	shfl.sync.down.b32 %r357, %r358, %r369, %r370, %r371;
	// end inline asm
	mov.b64 	%rd316, {%r352, %r357};
	mov.b64 	%fd35, %rd316;
	mov.b64 	{%r363, %r368}, %rd334;
	// begin inline asm
	shfl.sync.down.b32 %r362, %r363, %r369, %r370, %r371;
	// end inline asm
	// begin inline asm
	shfl.sync.down.b32 %r367, %r368, %r369, %r370, %r371;
	// end inline asm
	mov.b64 	%rd39, {%r362, %r367};
	setp.gt.s32 	%p199, %r271, 15;
	setp.lt.f64 	%p200, %fd196, %fd35;
	or.pred  	%p201, %p199, %p200;
	mov.u64 	%rd386, %rd334;
	mov.f64 	%fd247, %fd196;
	@%p201 bra 	$L__BB3_41;
	setp.gt.f64 	%p202, %fd196, %fd35;
	mov.u64 	%rd386, %rd39;
	mov.f64 	%fd247, %fd35;
	@%p202 bra 	$L__BB3_41;
	setp.lt.s64 	%p203, %rd334, %rd39;
	min.s64 	%rd386, %rd334, %rd39;
	selp.f64 	%fd247, %fd196, %fd35, %p203;
$L__BB3_41:
	setp.ne.s32 	%p204, %r271, 0;
	@%p204 bra 	$L__BB3_43;
	shr.u32 	%r372, %r1, 1;
	and.b32  	%r373, %r372, 496;
	mov.u32 	%r374, _ZN6thrust24THRUST_300001_SM_1000_NS8cuda_cub4core6detail5shmemE;
	add.s32 	%r375, %r374, %r373;
	st.shared.f64 	[%r375+8], %fd247;
	st.shared.u64 	[%r375+16], %rd386;
$L__BB3_43:
	bar.sync 	0;
	setp.ne.s32 	%p205, %r1, 0;
	@%p205 bra 	$L__BB3_203;
	ld.shared.f64 	%fd38, [_ZN6thrust24THRUST_300001_SM_1000_NS8cuda_cub4core6detail5shmemE+24];
	ld.shared.u64 	%rd42, [_ZN6thrust24THRUST_300001_SM_1000_NS8cuda_cub4core6detail5shmemE+32];
	setp.lt.f64 	%p206, %fd247, %fd38;
	mov.u64 	%rd336, %rd386;
	mov.f64 	%fd198, %fd247;
	@%p206 bra 	$L__BB3_47;
	setp.lt.f64 	%p207, %fd38, %fd247;
	mov.u64 	%rd336, %rd42;
	mov.f64 	%fd198, %fd38;
	@%p207 bra 	$L__BB3_47;
	setp.lt.s64 	%p208, %rd386, %rd42;
	min.s64 	%rd336, %rd386, %rd42;
	selp.f64 	%fd198, %fd247, %fd38, %p208;
$L__BB3_47:
	ld.shared.f64 	%fd41, [_ZN6thrust24THRUST_300001_SM_1000_NS8cuda_cub4core6detail5shmemE+40];
	ld.shared.u64 	%rd45, [_ZN6thrust24THRUST_300001_SM_1000_NS8cuda_cub4core6detail5shmemE+48];
	setp.lt.f64 	%p209, %fd198, %fd41;
	mov.u64 	%rd337, %rd336;
	mov.f64 	%fd199, %fd198;
	@%p209 bra 	$L__BB3_50;
	setp.lt.f64 	%p210, %fd41, %fd198;
	mov.u64 	%rd337, %rd45;
	mov.f64 	%fd199, %fd41;
	@%p210 bra 	$L__BB3_50;
	setp.lt.s64 	%p211, %rd336, %rd45;
	min.s64 	%rd337, %rd336, %rd45;
	selp.f64 	%fd199, %fd198, %fd41, %p211;
$L__BB3_50:
	ld.shared.f64 	%fd44, [_ZN6thrust24THRUST_300001_SM_1000_NS8cuda_cub4core6detail5shmemE+56];
	ld.shared.u64 	%rd48, [_ZN6thrust24THRUST_300001_SM_1000_NS8cuda_cub4core6detail5shmemE+64];
	setp.lt.f64 	%p212, %fd199, %fd44;
	mov.u64 	%rd338, %rd337;
	mov.f64 	%fd200, %fd199;
	@%p212 bra 	$L__BB3_53;
	setp.lt.f64 	%p213, %fd44, %fd199;
	mov.u64 	%rd338, %rd48;
	mov.f64 	%fd200, %fd44;
	@%p213 bra 	$L__BB3_53;
	setp.lt.s64 	%p214, %rd337, %rd48;
	min.s64 	%rd338, %rd337, %rd48;
	selp.f64 	%fd200, %fd199, %fd44, %p214;
$L__BB3_53:
	ld.shared.f64 	%fd47, [_ZN6thrust24THRUST_300001_SM_1000_NS8cuda_cub4core6detail5shmemE+72];
	ld.shared.u64 	%rd51, [_ZN6thrust24THRUST_300001_SM_1000_NS8cuda_cub4core6detail5shmemE+80];
	setp.lt.f64 	%p215, %fd200, %fd47;
	mov.u64 	%rd339, %rd338;
	mov.f64 	%fd201, %fd200;
	@%p215 bra 	$L__BB3_56;
	setp.lt.f64 	%p216, %fd47, %fd200;
	mov.u64 	%rd339, %rd51;
	mov.f64 	%fd201, %fd47;
	@%p216 bra 	$L__BB3_56;
	setp.lt.s64 	%p217, %rd338, %rd51;
	min.s64 	%rd339, %rd338, %rd51;
	selp.f64 	%fd201, %fd200, %fd47, %p217;
$L__BB3_56:
	ld.shared.f64 	%fd50, [_ZN6thrust24THRUST_300001_SM_1000_NS8cuda_cub4core6detail5shmemE+88];
	ld.shared.u64 	%rd54, [_ZN6thrust24THRUST_300001_SM_1000_NS8cuda_cub4core6detail5shmemE+96];
	setp.lt.f64 	%p218, %fd201, %fd50;
	mov.u64 	%rd340, %rd339;
	mov.f64 	%fd202, %fd201;
	@%p218 bra 	$L__BB3_59;
	setp.lt.f64 	%p219, %fd50, %fd201;
	mov.u64 	%rd340, %rd54;
	mov.f64 	%fd202, %fd50;
	@%p219 bra 	$L__BB3_59;
	setp.lt.s64 	%p220, %rd339, %rd54;
	min.s64 	%rd340, %rd339, %rd54;
	selp.f64 	%fd202, %fd201, %fd50, %p220;
$L__BB3_59:
	ld.shared.f64 	%fd53, [_ZN6thrust24THRUST_300001_SM_1000_NS8cuda_cub4core6detail5shmemE+104];
	ld.shared.u64 	%rd57, [_ZN6thrust24THRUST_300001_SM_1000_NS8cuda_cub4core6detail5shmemE+112];
	setp.lt.f64 	%p221, %fd202, %fd53;
	mov.u64 	%rd341, %rd340;
	mov.f64 	%fd203, %fd202;
	@%p221 bra 	$L__BB3_62;
	setp.lt.f64 	%p222, %fd53, %fd202;
	mov.u64 	%rd341, %rd57;
	mov.f64 	%fd203, %fd53;
	@%p222 bra 	$L__BB3_62;
	setp.lt.s64 	%p223, %rd340, %rd57;
	min.s64 	%rd341, %rd340, %rd57;
	selp.f64 	%fd203, %fd202, %fd53, %p223;
$L__BB3_62:
	ld.shared.f64 	%fd56, [_ZN6thrust24THRUST_300001_SM_1000_NS8cuda_cub4core6detail5shmemE+120];
	ld.shared.u64 	%rd60, [_ZN6thrust24THRUST_300001_SM_1000_NS8cuda_cub4core6detail5shmemE+128];
	setp.lt.f64 	%p224, %fd203, %fd56;
	mov.u64 	%rd386, %rd341;
	mov.f64 	%fd247, %fd203;
	@%p224 bra 	$L__BB3_203;
	setp.lt.f64 	%p225, %fd56, %fd203;
	mov.u64 	%rd386, %rd60;
	mov.f64 	%fd247, %fd56;
	@%p225 bra 	$L__BB3_203;
	setp.lt.s64 	%p226, %rd341, %rd60;
	min.s64 	%rd386, %rd341, %rd60;
	selp.f64 	%fd247, %fd203, %fd56, %p226;
	bra.uni 	$L__BB3_203;
$L__BB3_65:
	// begin inline asm
	mov.u32 %r158, %laneid;
	// end inline asm
	and.b32  	%r179, %r1, 992;
	add.s32 	%r180, %r179, 32;
	setp.gt.s32 	%p123, %r180, %r37;
	not.b32 	%r181, %r179;
	add.s32 	%r182, %r37, %r181;
	selp.b32 	%r177, %r182, 31, %p123;
	mov.b64 	%rd297, %fd191;
	mov.b64 	{%r160, %r165}, %rd297;
	mov.b32 	%r176, 1;
	mov.b32 	%r178, -1;
	// begin inline asm
	shfl.sync.down.b32 %r159, %r160, %r176, %r177, %r178;
	// end inline asm
	// begin inline asm
	shfl.sync.down.b32 %r164, %r165, %r176, %r177, %r178;
	// end inline asm
	mov.b64 	%rd298, {%r159, %r164};
	mov.b64 	%fd58, %rd298;
	mov.b64 	{%r170, %r175}, %rd329;
	// begin inline asm
	shfl.sync.down.b32 %r169, %r170, %r176, %r177, %r178;
	// end inline asm
	// begin inline asm
	shfl.sync.down.b32 %r174, %r175, %r176, %r177, %r178;
	// end inline asm
	mov.b64 	%rd62, {%r169, %r174};
	setp.ge.s32 	%p124, %r158, %r177;
	setp.lt.f64 	%p125, %fd191, %fd58;
	or.pred  	%p126, %p124, %p125;
	mov.u64 	%rd342, %rd329;
	mov.f64 	%fd204, %fd191;
	@%p126 bra 	$L__BB3_68;
	setp.gt.f64 	%p127, %fd191, %fd58;
	mov.u64 	%rd342, %rd62;
	mov.f64 	%fd204, %fd58;
	@%p127 bra 	$L__BB3_68;
	setp.lt.s64 	%p128, %rd329, %rd62;
	min.s64 	%rd342, %rd329, %rd62;
	selp.f64 	%fd204, %fd191, %fd58, %p128;
$L__BB3_68:
	mov.b64 	%rd299, %fd204;
	mov.b64 	{%r184, %r189}, %rd299;
	mov.b32 	%r200, 2;
	mov.b32 	%r202, -1;
	// begin inline asm
	shfl.sync.down.b32 %r183, %r184, %r200, %r177, %r202;
	// end inline asm
	// begin inline asm
	shfl.sync.down.b32 %r188, %r189, %r200, %r177, %r202;
	// end inline asm
	mov.b64 	%rd300, {%r183, %r188};
	mov.b64 	%fd61, %rd300;
	mov.b64 	{%r194, %r199}, %rd342;
	// begin inline asm
	shfl.sync.down.b32 %r193, %r194, %r200, %r177, %r202;
	// end inline asm
	// begin inline asm
	shfl.sync.down.b32 %r198, %r199, %r200, %r177, %r202;
	// end inline asm
	mov.b64 	%rd65, {%r193, %r198};
	add.s32 	%r203, %r158, 2;
	setp.gt.s32 	%p129, %r203, %r177;
	setp.lt.f64 	%p130, %fd204, %fd61;
	or.pred  	%p131, %p129, %p130;
	mov.u64 	%rd343, %rd342;
	mov.f64 	%fd205, %fd204;
	@%p131 bra 	$L__BB3_71;
	setp.gt.f64 	%p132, %fd204, %fd61;
	mov.u64 	%rd343, %rd65;
	mov.f64 	%fd205, %fd61;
	@%p132 bra 	$L__BB3_71;
	setp.lt.s64 	%p133, %rd342, %rd65;
	min.s64 	%rd343, %rd342, %rd65;
	selp.f64 	%fd205, %fd204, %fd61, %p133;
$L__BB3_71:
	mov.b64 	%rd301, %fd205;
	mov.b64 	{%r205, %r210}, %rd301;
	mov.b32 	%r221, 4;
	mov.b32 	%r223, -1;
	// begin inline asm
	shfl.sync.down.b32 %r204, %r205, %r221, %r177, %r223;
	// end inline asm
	// begin inline asm
	shfl.sync.down.b32 %r209, %r210, %r221, %r177, %r223;
	// end inline asm
	mov.b64 	%rd302, {%r204, %r209};
	mov.b64 	%fd64, %rd302;
	mov.b64 	{%r215, %r220}, %rd343;
	// begin inline asm
	shfl.sync.down.b32 %r214, %r215, %r221, %r177, %r223;
	// end inline asm
	// begin inline asm
	shfl.sync.down.b32 %r219, %r220, %r221, %r177, %r223;
	// end inline asm
	mov.b64 	%rd68, {%r214, %r219};
	add.s32 	%r224, %r158, 4;
	setp.gt.s32 	%p134, %r224, %r177;
	setp.lt.f64 	%p135, %fd205, %fd64;
	or.pred  	%p136, %p134, %p135;
	mov.u64 	%rd344, %rd343;
	mov.f64 	%fd206, %fd205;
	@%p136 bra 	$L__BB3_74;
	setp.gt.f64 	%p137, %fd205, %fd64;
	mov.u64 	%rd344, %rd68;
	mov.f64 	%fd206, %fd64;
	@%p137 bra 	$L__BB3_74;
	setp.lt.s64 	%p138, %rd343, %rd68;
	min.s64 	%rd344, %rd343, %rd68;
	selp.f64 	%fd206, %fd205, %fd64, %p138;
$L__BB3_74:
	mov.b64 	%rd303, %fd206;
	mov.b64 	{%r226, %r231}, %rd303;
	mov.b32 	%r242, 8;
	mov.b32 	%r244, -1;
	// begin inline asm
	shfl.sync.down.b32 %r225, %r226, %r242, %r177, %r244;
	// end inline asm
	// begin inline asm
	shfl.sync.down.b32 %r230, %r231, %r242, %r177, %r244;
	// end inline asm
	mov.b64 	%rd304, {%r225, %r230};
	mov.b64 	%fd67, %rd304;
	mov.b64 	{%r236, %r241}, %rd344;
	// begin inline asm
	shfl.sync.down.b32 %r235, %r236, %r242, %r177, %r244;
	// end inline asm
	// begin inline asm
	shfl.sync.down.b32 %r240, %r241, %r242, %r177, %r244;
	// end inline asm
	mov.b64 	%rd71, {%r235, %r240};
	add.s32 	%r245, %r158, 8;
	setp.gt.s32 	%p139, %r245, %r177;
	setp.lt.f64 	%p140, %fd206, %fd67;
	or.pred  	%p141, %p139, %p140;
	mov.u64 	%rd345, %rd344;
	mov.f64 	%fd207, %fd206;
	@%p141 bra 	$L__BB3_77;
	setp.gt.f64 	%p142, %fd206, %fd67;
	mov.u64 	%rd345, %rd71;
	mov.f64 	%fd207, %fd67;
	@%p142 bra 	$L__BB3_77;
	setp.lt.s64 	%p143, %rd344, %rd71;
	min.s64 	%rd345, %rd344, %rd71;
	selp.f64 	%fd207, %fd206, %fd67, %p143;
$L__BB3_77:
	mov.b64 	%rd305, %fd207;
	mov.b64 	{%r247, %r252}, %rd305;
	mov.b32 	%r263, 16;
	mov.b32 	%r265, -1;
	// begin inline asm
	shfl.sync.down.b32 %r246, %r247, %r263, %r177, %r265;
	// end inline asm
	// begin inline asm
	shfl.sync.down.b32 %r251, %r252, %r263, %r177, %r265;
	// end inline asm
	mov.b64 	%rd306, {%r246, %r251};
	mov.b64 	%fd70, %rd306;
	mov.b64 	{%r257, %r262}, %rd345;
	// begin inline asm
	shfl.sync.down.b32 %r256, %r257, %r263, %r177, %r265;
	// end inline asm
	// begin inline asm
	shfl.sync.down.b32 %r261, %r262, %r263, %r177, %r265;
	// end inline asm
	mov.b64 	%rd74, {%r256, %r261};
	add.s32 	%r266, %r158, 16;
	setp.gt.s32 	%p144, %r266, %r177;
	setp.lt.f64 	%p145, %fd207, %fd70;
	or.pred  	%p146, %p144, %p145;
	mov.u64 	%rd386, %rd345;
	mov.f64 	%fd247, %fd207;
	@%p146 bra 	$L__BB3_80;
	setp.gt.f64 	%p147, %fd207, %fd70;
	mov.u64 	%rd386, %rd74;
	mov.f64 	%fd247, %fd70;
	@%p147 bra 	$L__BB3_80;
	setp.lt.s64 	%p148, %rd345, %rd74;
	min.s64 	%rd386, %rd345, %rd74;
	selp.f64 	%fd247, %fd207, %fd70, %p148;
$L__BB3_80:
	setp.ne.s32 	%p149, %r158, 0;
	@%p149 bra 	$L__BB3_82;
	shr.u32 	%r267, %r1, 1;
	and.b32  	%r268, %r267, 496;
	mov.u32 	%r269, _ZN6thrust24THRUST_300001_SM_1000_NS8cuda_cub4core6detail5shmemE;
	add.s32 	%r270, %r269, %r268;
	st.shared.f64 	[%r270+8], %fd247;
	st.shared.u64 	[%r270+16], %rd386;
$L__BB3_82:
	bar.sync 	0;
	setp.ne.s32 	%p150, %r1, 0;
	@%p150 bra 	$L__BB3_203;
	setp.lt.s32 	%p151, %r37, 33;
	mov.f64 	%fd209, %fd247;
	mov.u64 	%rd347, %rd386;
	@%p151 bra 	$L__BB3_87;
	ld.shared.f64 	%fd73, [_ZN6thrust24THRUST_300001_SM_1000_NS8cuda_cub4core6detail5shmemE+24];
	ld.shared.u64 	%rd77, [_ZN6thrust24THRUST_300001_SM_1000_NS8cuda_cub4core6detail5shmemE+32];
	setp.lt.f64 	%p152, %fd247, %fd73;
	mov.f64 	%fd209, %fd247;
	mov.u64 	%rd347, %rd386;
	@%p152 bra 	$L__BB3_87;
	setp.lt.f64 	%p153, %fd73, %fd247;
	mov.f64 	%fd209, %fd73;
	mov.u64 	%rd347, %rd77;
	@%p153 bra 	$L__BB3_87;
	setp.lt.s64 	%p154, %rd386, %rd77;
	min.s64 	%rd347, %rd386, %rd77;
	selp.f64 	%fd209, %fd247, %fd73, %p154;
$L__BB3_87:
	setp.lt.s32 	%p155, %r37, 65;
	mov.f64 	%fd210, %fd209;
	mov.u64 	%rd348, %rd347;
	@%p155 bra 	$L__BB3_91;
	ld.shared.f64 	%fd76, [_ZN6thrust24THRUST_300001_SM_1000_NS8cuda_cub4core6detail5shmemE+40];
	ld.shared.u64 	%rd80, [_ZN6thrust24THRUST_300001_SM_1000_NS8cuda_cub4core6detail5shmemE+48];
	setp.lt.f64 	%p156, %fd209, %fd76;
	mov.f64 	%fd210, %fd209;
	mov.u64 	%rd348, %rd347;
	@%p156 bra 	$L__BB3_91;
	setp.lt.f64 	%p157, %fd76, %fd209;
	mov.f64 	%fd210, %fd76;
	mov.u64 	%rd348, %rd80;
	@%p157 bra 	$L__BB3_91;
	setp.lt.s64 	%p158, %rd347, %rd80;
	selp.f64 	%fd210, %fd209, %fd76, %p158;
	min.s64 	%rd348, %rd347, %rd80;
$L__BB3_91:
	setp.lt.s32 	%p159, %r37, 97;
	mov.f64 	%fd211, %fd210;
	mov.u64 	%rd349, %rd348;
	@%p159 bra 	$L__BB3_95;
	ld.shared.f64 	%fd79, [_ZN6thrust24THRUST_300001_SM_1000_NS8cuda_cub4core6detail5shmemE+56];
	ld.shared.u64 	%rd83, [_ZN6thrust24THRUST_300001_SM_1000_NS8cuda_cub4core6detail5shmemE+64];
	setp.lt.f64 	%p160, %fd210, %fd79;
	mov.f64 	%fd211, %fd210;
	mov.u64 	%rd349, %rd348;
	@%p160 bra 	$L__BB3_95;
	setp.lt.f64 	%p161, %fd79, %fd210;
	mov.f64 	%fd211, %fd79;
	mov.u64 	%rd349, %rd83;
	@%p161 bra 	$L__BB3_95;
	setp.lt.s64 	%p162, %rd348, %rd83;
	selp.f64 	%fd211, %fd210, %fd79, %p162;
	min.s64 	%rd349, %rd348, %rd83;
$L__BB3_95:
	setp.lt.s32 	%p163, %r37, 129;
	mov.f64 	%fd212, %fd211;
	mov.u64 	%rd350, %rd349;
	@%p163 bra 	$L__BB3_99;
	ld.shared.f64 	%fd82, [_ZN6thrust24THRUST_300001_SM_1000_NS8cuda_cub4core6detail5shmemE+72];
	ld.shared.u64 	%rd86, [_ZN6thrust24THRUST_300001_SM_1000_NS8cuda_cub4core6detail5shmemE+80];
	setp.lt.f64 	%p164, %fd211, %fd82;
	mov.f64 	%fd212, %fd211;
	mov.u64 	%rd350, %rd349;
	@%p164 bra 	$L__BB3_99;
	setp.lt.f64 	%p165, %fd82, %fd211;
	mov.f64 	%fd212, %fd82;
	mov.u64 	%rd350, %rd86;
	@%p165 bra 	$L__BB3_99;
	setp.lt.s64 	%p166, %rd349, %rd86;
	selp.f64 	%fd212, %fd211, %fd82, %p166;
	min.s64 	%rd350, %rd349, %rd86;
$L__BB3_99:
	setp.lt.s32 	%p167, %r37, 161;
	mov.f64 	%fd213, %fd212;
	mov.u64 	%rd351, %rd350;
	@%p167 bra 	$L__BB3_103;
	ld.shared.f64 	%fd85, [_ZN6thrust24THRUST_300001_SM_1000_NS8cuda_cub4core6detail5shmemE+88];
	ld.shared.u64 	%rd89, [_ZN6thrust24THRUST_300001_SM_1000_NS8cuda_cub4core6detail5shmemE+96];
	setp.lt.f64 	%p168, %fd212, %fd85;
	mov.f64 	%fd213, %fd212;
	mov.u64 	%rd351, %rd350;
	@%p168 bra 	$L__BB3_103;
	setp.lt.f64 	%p169, %fd85, %fd212;
	mov.f64 	%fd213, %fd85;
	mov.u64 	%rd351, %rd89;
	@%p169 bra 	$L__BB3_103;
	setp.lt.s64 	%p170, %rd350, %rd89;
	selp.f64 	%fd213, %fd212, %fd85, %p170;
	min.s64 	%rd351, %rd350, %rd89;
$L__BB3_103:
	setp.lt.s32 	%p171, %r37, 193;
	mov.f64 	%fd214, %fd213;
	mov.u64 	%rd352, %rd351;
	@%p171 bra 	$L__BB3_107;
	ld.shared.f64 	%fd88, [_ZN6thrust24THRUST_300001_SM_1000_NS8cuda_cub4core6detail5shmemE+104];
	ld.shared.u64 	%rd92, [_ZN6thrust24THRUST_300001_SM_1000_NS8cuda_cub4core6detail5shmemE+112];
	setp.lt.f64 	%p172, %fd213, %fd88;
	mov.f64 	%fd214, %fd213;
	mov.u64 	%rd352, %rd351;
	@%p172 bra 	$L__BB3_107;
	setp.lt.f64 	%p173, %fd88, %fd213;
	mov.f64 	%fd214, %fd88;
	mov.u64 	%rd352, %rd92;
	@%p173 bra 	$L__BB3_107;
	setp.lt.s64 	%p174, %rd351, %rd92;
	selp.f64 	%fd214, %fd213, %fd88, %p174;
	min.s64 	%rd352, %rd351, %rd92;
$L__BB3_107:
	setp.lt.s32 	%p175, %r37, 225;
	mov.u64 	%rd386, %rd352;
	mov.f64 	%fd247, %fd214;
	@%p175 bra 	$L__BB3_203;
	ld.shared.f64 	%fd91, [_ZN6thrust24THRUST_300001_SM_1000_NS8cuda_cub4core6detail5shmemE+120];
	ld.shared.u64 	%rd95, [_ZN6thrust24THRUST_300001_SM_1000_NS8cuda_cub4core6detail5shmemE+128];
	setp.lt.f64 	%p176, %fd214, %fd91;
	mov.u64 	%rd386, %rd352;
	mov.f64 	%fd247, %fd214;
	@%p176 bra 	$L__BB3_203;
	setp.lt.f64 	%p177, %fd91, %fd214;
	mov.u64 	%rd386, %rd95;
	mov.f64 	%fd247, %fd91;
	@%p177 bra 	$L__BB3_203;
	setp.lt.s64 	%p178, %rd352, %rd95;
	selp.f64 	%fd247, %fd214, %fd91, %p178;
	min.s64 	%rd386, %rd352, %rd95;
	bra.uni 	$L__BB3_203;
$L__BB3_111:
	mov.u32 	%r16, %tid.x;
	mul.wide.u32 	%rd208, %r16, 16;
	add.s64 	%rd189, %rd186, %rd208;
	// begin inline asm
	ld.global.nc.u64 %rd188, [%rd189];
	// end inline asm
	add.s64 	%rd191, %rd189, 8;
	// begin inline asm
	ld.global.nc.u64 %rd190, [%rd191];
	// end inline asm
	mov.b64 	%fd93, %rd188;
	add.s64 	%rd193, %rd189, 4096;
	// begin inline asm
	ld.global.nc.u64 %rd192, [%rd193];
	// end inline asm
	add.s64 	%rd195, %rd189, 4104;
	// begin inline asm
	ld.global.nc.u64 %rd194, [%rd195];
	// end inline asm
	mov.b64 	%fd94, %rd192;
	add.s64 	%rd197, %rd189, 8192;
	// begin inline asm
	ld.global.nc.u64 %rd196, [%rd197];
	// end inline asm
	add.s64 	%rd199, %rd189, 8200;
	// begin inline asm
	ld.global.nc.u64 %rd198, [%rd199];
	// end inline asm
	mov.b64 	%fd95, %rd196;
	add.s64 	%rd201, %rd189, 12288;
	// begin inline asm
	ld.global.nc.u64 %rd200, [%rd201];
	// end inline asm
	add.s64 	%rd203, %rd189, 12296;
	// begin inline asm
	ld.global.nc.u64 %rd202, [%rd203];
	// end inline asm
	mov.b64 	%fd96, %rd200;
	add.s64 	%rd205, %rd189, 16384;
	// begin inline asm
	ld.global.nc.u64 %rd204, [%rd205];
	// end inline asm
	add.s64 	%rd207, %rd189, 16392;
	// begin inline asm
	ld.global.nc.u64 %rd206, [%rd207];
	// end inline asm
	mov.b64 	%fd97, %rd204;
	setp.lt.f64 	%p3, %fd93, %fd94;
	mov.f64 	%fd215, %fd93;
	mov.u64 	%rd353, %rd190;
	@%p3 bra 	$L__BB3_114;
	setp.lt.f64 	%p4, %fd94, %fd93;
	mov.f64 	%fd215, %fd94;
	mov.u64 	%rd353, %rd194;
	@%p4 bra 	$L__BB3_114;
	setp.lt.s64 	%p5, %rd190, %rd194;
	selp.f64 	%fd215, %fd93, %fd94, %p5;
	min.s64 	%rd353, %rd190, %rd194;
$L__BB3_114:
	setp.lt.f64 	%p6, %fd215, %fd95;
	mov.f64 	%fd216, %fd215;
	mov.u64 	%rd354, %rd353;
	@%p6 bra 	$L__BB3_117;
	setp.gt.f64 	%p7, %fd215, %fd95;
	mov.f64 	%fd216, %fd95;
	mov.u64 	%rd354, %rd198;
	@%p7 bra 	$L__BB3_117;
	setp.lt.s64 	%p8, %rd353, %rd198;
	selp.f64 	%fd216, %fd215, %fd95, %p8;
	min.s64 	%rd354, %rd353, %rd198;
$L__BB3_117:
	setp.lt.f64 	%p9, %fd216, %fd96;
	mov.f64 	%fd217, %fd216;
	mov.u64 	%rd355, %rd354;
	@%p9 bra 	$L__BB3_120;
	setp.gt.f64 	%p10, %fd216, %fd96;
	mov.f64 	%fd217, %fd96;
	mov.u64 	%rd355, %rd202;
	@%p10 bra 	$L__BB3_120;
	setp.lt.s64 	%p11, %rd354, %rd202;
	selp.f64 	%fd217, %fd216, %fd96, %p11;
	min.s64 	%rd355, %rd354, %rd202;
$L__BB3_120:
	setp.lt.f64 	%p12, %fd217, %fd97;
	mov.f64 	%fd234, %fd217;
	mov.u64 	%rd373, %rd355;
	@%p12 bra 	$L__BB3_123;
	setp.gt.f64 	%p13, %fd217, %fd97;
	mov.f64 	%fd234, %fd97;
	mov.u64 	%rd373, %rd206;
	@%p13 bra 	$L__BB3_123;
	setp.lt.s64 	%p14, %rd355, %rd206;
	selp.f64 	%fd234, %fd217, %fd97, %p14;
	min.s64 	%rd373, %rd355, %rd206;
$L__BB3_123:
	setp.lt.u32 	%p15, %r37, 2560;
	mov.b32 	%r383, 1280;
	@%p15 bra 	$L__BB3_141;
	mov.b32 	%r383, 1280;
$L__BB3_125:
	mov.u32 	%r17, %r383;
	add.s32 	%r40, %r17, %r16;
	mul.wide.u32 	%rd229, %r40, 16;
	add.s64 	%rd210, %rd186, %rd229;
	// begin inline asm
	ld.global.nc.u64 %rd209, [%rd210];
	// end inline asm
	add.s64 	%rd212, %rd210, 8;
	// begin inline asm
	ld.global.nc.u64 %rd211, [%rd212];
	// end inline asm
	mov.b64 	%fd107, %rd209;
	add.s64 	%rd214, %rd210, 4096;
	// begin inline asm
	ld.global.nc.u64 %rd213, [%rd214];
	// end inline asm
	add.s64 	%rd216, %rd210, 4104;
	// begin inline asm
	ld.global.nc.u64 %rd215, [%rd216];
	// end inline asm
	mov.b64 	%fd108, %rd213;
	add.s64 	%rd218, %rd210, 8192;
	// begin inline asm
	ld.global.nc.u64 %rd217, [%rd218];
	// end inline asm
	add.s64 	%rd220, %rd210, 8200;
	// begin inline asm
	ld.global.nc.u64 %rd219, [%rd220];
	// end inline asm
	mov.b64 	%fd109, %rd217;
	add.s64 	%rd222, %rd210, 12288;
	// begin inline asm
	ld.global.nc.u64 %rd221, [%rd222];
	// end inline asm
	add.s64 	%rd224, %rd210, 12296;
	// begin inline asm
	ld.global.nc.u64 %rd223, [%rd224];
	// end inline asm
	mov.b64 	%fd110, %rd221;
	add.s64 	%rd226, %rd210, 16384;
	// begin inline asm
	ld.global.nc.u64 %rd225, [%rd226];
	// end inline asm
	add.s64 	%rd228, %rd210, 16392;
	// begin inline asm
	ld.global.nc.u64 %rd227, [%rd228];
	// end inline asm
	mov.b64 	%fd111, %rd225;
	setp.lt.f64 	%p16, %fd234, %fd107;
	mov.f64 	%fd220, %fd234;
	mov.u64 	%rd358, %rd373;
	@%p16 bra 	$L__BB3_128;
	setp.gt.f64 	%p17, %fd234, %fd107;
	mov.f64 	%fd220, %fd107;
	mov.u64 	%rd358, %rd211;
	@%p17 bra 	$L__BB3_128;
	setp.lt.s64 	%p18, %rd373, %rd211;
	selp.f64 	%fd220, %fd234, %fd107, %p18;
	min.s64 	%rd358, %rd373, %rd211;
$L__BB3_128:
	setp.lt.f64 	%p19, %fd220, %fd108;
	mov.f64 	%fd221, %fd220;
	mov.u64 	%rd359, %rd358;
	@%p19 bra 	$L__BB3_131;
	setp.gt.f64 	%p20, %fd220, %fd108;
	mov.f64 	%fd221, %fd108;
	mov.u64 	%rd359, %rd215;
	@%p20 bra 	$L__BB3_131;
	setp.lt.s64 	%p21, %rd358, %rd215;
	selp.f64 	%fd221, %fd220, %fd108, %p21;
	min.s64 	%rd359, %rd358, %rd215;
$L__BB3_131:
	setp.lt.f64 	%p22, %fd221, %fd109;
	mov.f64 	%fd222, %fd221;
	mov.u64 	%rd360, %rd359;
	@%p22 bra 	$L__BB3_134;
	setp.gt.f64 	%p23, %fd221, %fd109;
	mov.f64 	%fd222, %fd109;
	mov.u64 	%rd360, %rd219;
	@%p23 bra 	$L__BB3_134;
	setp.lt.s64 	%p24, %rd359, %rd219;
	selp.f64 	%fd222, %fd221, %fd109, %p24;
	min.s64 	%rd360, %rd359, %rd219;
$L__BB3_134:
	setp.lt.f64 	%p25, %fd222, %fd110;
	mov.f64 	%fd223, %fd222;
	mov.u64 	%rd361, %rd360;
	@%p25 bra 	$L__BB3_137;
	setp.gt.f64 	%p26, %fd222, %fd110;
	mov.f64 	%fd223, %fd110;
	mov.u64 	%rd361, %rd223;
	@%p26 bra 	$L__BB3_137;
	setp.lt.s64 	%p27, %rd360, %rd223;
	selp.f64 	%fd223, %fd222, %fd110, %p27;
	min.s64 	%rd361, %rd360, %rd223;
$L__BB3_137:
	setp.lt.f64 	%p28, %fd223, %fd111;
	mov.f64 	%fd234, %fd223;
	mov.u64 	%rd373, %rd361;
	@%p28 bra 	$L__BB3_140;
	setp.gt.f64 	%p29, %fd223, %fd111;
	mov.f64 	%fd234, %fd111;
	mov.u64 	%rd373, %rd227;
	@%p29 bra 	$L__BB3_140;
	setp.lt.s64 	%p30, %rd361, %rd227;
	selp.f64 	%fd234, %fd223, %fd111, %p30;
	min.s64 	%rd373, %rd361, %rd227;
$L__BB3_140:
	add.s32 	%r383, %r17, 1280;
	add.s32 	%r41, %r17, 2560;
	setp.le.s32 	%p31, %r41, %r37;
	@%p31 bra 	$L__BB3_125;
$L__BB3_141:
	setp.le.s32 	%p32, %r37, %r383;
	@%p32 bra 	$L__BB3_164;
	sub.s32 	%r20, %r37, %r383;
	setp.ge.s32 	%p33, %r16, %r20;
	@%p33 bra 	$L__BB3_164;
	not.b32 	%r42, %r16;
	add.s32 	%r43, %r37, %r42;
	sub.s32 	%r21, %r43, %r383;
	and.b32  	%r44, %r21, 768;
	setp.eq.s32 	%p34, %r44, 768;
	mov.u32 	%r387, %r16;
	@%p34 bra 	$L__BB3_149;
	add.s32 	%r385, %r16, %r383;
	shr.u32 	%r45, %r21, 8;
	add.s32 	%r46, %r45, 1;
	and.b32  	%r47, %r46, 3;
	neg.s32 	%r384, %r47;
	mov.u32 	%r387, %r16;
$L__BB3_145:
	.pragma "nounroll";
	mov.u64 	%rd127, %rd373;
	mov.f64 	%fd123, %fd234;
	mul.wide.u32 	%rd235, %r385, 16;
	add.s64 	%rd232, %rd186, %rd235;
	// begin inline asm
	ld.global.nc.u64 %rd231, [%rd232];
	// end inline asm
	add.s64 	%rd234, %rd232, 8;
	// begin inline asm
	ld.global.nc.u64 %rd233, [%rd234];
	// end inline asm
	mov.b64 	%fd124, %rd231;
	setp.lt.f64 	%p35, %fd123, %fd124;
	@%p35 bra 	$L__BB3_148;
	setp.gt.f64 	%p36, %fd123, %fd124;
	mov.f64 	%fd234, %fd124;
	mov.u64 	%rd373, %rd233;
	@%p36 bra 	$L__BB3_148;
	setp.lt.s64 	%p37, %rd127, %rd233;
	selp.f64 	%fd234, %fd123, %fd124, %p37;
	min.s64 	%rd373, %rd127, %rd233;
$L__BB3_148:
	add.s32 	%r387, %r387, 256;
	add.s32 	%r385, %r385, 256;
	add.s32 	%r384, %r384, 1;
	setp.ne.s32 	%p38, %r384, 0;
	@%p38 bra 	$L__BB3_145;
$L__BB3_149:
	setp.lt.u32 	%p39, %r21, 768;
	@%p39 bra 	$L__BB3_164;
	cvt.u64.u32 	%rd236, %r387;
	cvt.u64.u32 	%rd237, %r383;
	add.s64 	%rd238, %rd236, %rd237;
	shl.b64 	%rd239, %rd238, 4;
	add.s64 	%rd240, %rd239, %rd186;
	add.s64 	%rd368, %rd240, 12296;
	add.s32 	%r388, %r387, %r383;
$L__BB3_151:
	mul.wide.u32 	%rd245, %r388, 16;
	add.s64 	%rd242, %rd186, %rd245;
	// begin inline asm
	ld.global.nc.u64 %rd241, [%rd242];
	// end inline asm
	add.s64 	%rd244, %rd242, 8;
	// begin inline asm
	ld.global.nc.u64 %rd243, [%rd244];
	// end inline asm
	mov.b64 	%fd130, %rd241;
	setp.lt.f64 	%p40, %fd234, %fd130;
	mov.f64 	%fd231, %fd234;
	mov.u64 	%rd370, %rd373;
	@%p40 bra 	$L__BB3_154;
	setp.gt.f64 	%p41, %fd234, %fd130;
	mov.f64 	%fd231, %fd130;
	mov.u64 	%rd370, %rd243;
	@%p41 bra 	$L__BB3_154;
	setp.lt.s64 	%p42, %rd373, %rd243;
	selp.f64 	%fd231, %fd234, %fd130, %p42;
	min.s64 	%rd370, %rd373, %rd243;
$L__BB3_154:
	add.s64 	%rd247, %rd368, -8200;
	// begin inline asm
	ld.global.nc.u64 %rd246, [%rd247];
	// end inline asm
	add.s64 	%rd249, %rd368, -8192;
	// begin inline asm
	ld.global.nc.u64 %rd248, [%rd249];
	// end inline asm
	mov.b64 	%fd133, %rd246;
	setp.lt.f64 	%p43, %fd231, %fd133;
	mov.f64 	%fd232, %fd231;
	mov.u64 	%rd371, %rd370;
	@%p43 bra 	$L__BB3_157;
	setp.gt.f64 	%p44, %fd231, %fd133;
	mov.f64 	%fd232, %fd133;
	mov.u64 	%rd371, %rd248;
	@%p44 bra 	$L__BB3_157;
	setp.lt.s64 	%p45, %rd370, %rd248;
	selp.f64 	%fd232, %fd231, %fd133, %p45;
	min.s64 	%rd371, %rd370, %rd248;
$L__BB3_157:
	add.s64 	%rd251, %rd368, -4104;
	// begin inline asm
	ld.global.nc.u64 %rd250, [%rd251];
	// end inline asm
	add.s64 	%rd253, %rd368, -4096;
	// begin inline asm
	ld.global.nc.u64 %rd252, [%rd253];
	// end inline asm
	mov.b64 	%fd136, %rd250;
	setp.lt.f64 	%p46, %fd232, %fd136;
	mov.f64 	%fd233, %fd232;
	mov.u64 	%rd372, %rd371;
	@%p46 bra 	$L__BB3_160;
	setp.gt.f64 	%p47, %fd232, %fd136;
	mov.f64 	%fd233, %fd136;
	mov.u64 	%rd372, %rd252;
	@%p47 bra 	$L__BB3_160;
	setp.lt.s64 	%p48, %rd371, %rd252;
	selp.f64 	%fd233, %fd232, %fd136, %p48;
	min.s64 	%rd372, %rd371, %rd252;
$L__BB3_160:
	add.s64 	%rd255, %rd368, -8;
	// begin inline asm
	ld.global.nc.u64 %rd254, [%rd255];
	// end inline asm
	// begin inline asm
	ld.global.nc.u64 %rd256, [%rd368];
	// end inline asm
	mov.b64 	%fd139, %rd254;
	setp.lt.f64 	%p49, %fd233, %fd139;
	mov.f64 	%fd234, %fd233;
	mov.u64 	%rd373, %rd372;
	@%p49 bra 	$L__BB3_163;
	setp.gt.f64 	%p50, %fd233, %fd139;
	mov.f64 	%fd234, %fd139;
	mov.u64 	%rd373, %rd256;
	@%p50 bra 	$L__BB3_163;
	setp.lt.s64 	%p51, %rd372, %rd256;
	selp.f64 	%fd234, %fd233, %fd139, %p51;
	min.s64 	%rd373, %rd372, %rd256;
$L__BB3_163:
	add.s32 	%r387, %r387, 1024;
	add.s64 	%rd368, %rd368, 16384;
	add.s32 	%r388, %r388, 1024;
	setp.lt.s32 	%p52, %r387, %r20;
	@%p52 bra 	$L__BB3_151;
$L__BB3_164:
	// begin inline asm
	mov.u32 %r48, %laneid;
	// end inline asm
	mov.b64 	%rd258, %fd234;
	mov.b64 	{%r50, %r55}, %rd258;
	mov.b32 	%r66, 1;
	mov.b32 	%r67, 31;
	mov.b32 	%r68, -1;
	// begin inline asm
	shfl.sync.down.b32 %r49, %r50, %r66, %r67, %r68;
	// end inline asm
	// begin inline asm
	shfl.sync.down.b32 %r54, %r55, %r66, %r67, %r68;
	// end inline asm
	mov.b64 	%rd259, {%r49, %r54};
	mov.b64 	%fd143, %rd259;
	mov.b64 	{%r60, %r65}, %rd373;
	// begin inline asm
	shfl.sync.down.b32 %r59, %r60, %r66, %r67, %r68;
	// end inline asm
	// begin inline asm
	shfl.sync.down.b32 %r64, %r65, %r66, %r67, %r68;
	// end inline asm
	mov.b64 	%rd150, {%r59, %r64};
	setp.gt.s32 	%p53, %r48, 30;
	setp.lt.f64 	%p54, %fd234, %fd143;
	or.pred  	%p55, %p53, %p54;
	mov.f64 	%fd236, %fd234;
	mov.u64 	%rd375, %rd373;
	@%p55 bra 	$L__BB3_167;
	setp.gt.f64 	%p56, %fd234, %fd143;
	mov.f64 	%fd236, %fd143;
	mov.u64 	%rd375, %rd150;
	@%p56 bra 	$L__BB3_167;
	setp.lt.s64 	%p57, %rd373, %rd150;
	selp.f64 	%fd236, %fd234, %fd143, %p57;
	min.s64 	%rd375, %rd373, %rd150;
$L__BB3_167:
	mov.b64 	%rd260, %fd236;
	mov.b64 	{%r70, %r75}, %rd260;
	mov.b32 	%r86, 2;
	mov.b32 	%r87, 31;
	mov.b32 	%r88, -1;
	// begin inline asm
	shfl.sync.down.b32 %r69, %r70, %r86, %r87, %r88;
	// end inline asm
	// begin inline asm
	shfl.sync.down.b32 %r74, %r75, %r86, %r87, %r88;
	// end inline asm
	mov.b64 	%rd261, {%r69, %r74};
	mov.b64 	%fd146, %rd261;
	mov.b64 	{%r80, %r85}, %rd375;
	// begin inline asm
	shfl.sync.down.b32 %r79, %r80, %r86, %r87, %r88;
	// end inline asm
	// begin inline asm
	shfl.sync.down.b32 %r84, %r85, %r86, %r87, %r88;
	// end inline asm
	mov.b64 	%rd153, {%r79, %r84};
	setp.gt.s32 	%p58, %r48, 29;
	setp.lt.f64 	%p59, %fd236, %fd146;
	or.pred  	%p60, %p58, %p59;
	mov.f64 	%fd237, %fd236;
	mov.u64 	%rd376, %rd375;
	@%p60 bra 	$L__BB3_170;
	setp.gt.f64 	%p61, %fd236, %fd146;
	mov.f64 	%fd237, %fd146;
	mov.u64 	%rd376, %rd153;
	@%p61 bra 	$L__BB3_170;
	setp.lt.s64 	%p62, %rd375, %rd153;
	selp.f64 	%fd237, %fd236, %fd146, %p62;
	min.s64 	%rd376, %rd375, %rd153;
$L__BB3_170:
	mov.b64 	%rd262, %fd237;
	mov.b64 	{%r90, %r95}, %rd262;
	mov.b32 	%r106, 4;
	mov.b32 	%r107, 31;
	mov.b32 	%r108, -1;
	// begin inline asm
	shfl.sync.down.b32 %r89, %r90, %r106, %r107, %r108;
	// end inline asm
	// begin inline asm
	shfl.sync.down.b32 %r94, %r95, %r106, %r107, %r108;
	// end inline asm
	mov.b64 	%rd263, {%r89, %r94};
	mov.b64 	%fd149, %rd263;
	mov.b64 	{%r100, %r105}, %rd376;
	// begin inline asm
	shfl.sync.down.b32 %r99, %r100, %r106, %r107, %r108;
	// end inline asm
	// begin inline asm
	shfl.sync.down.b32 %r104, %r105, %r106, %r107, %r108;
	// end inline asm
	mov.b64 	%rd156, {%r99, %r104};
	setp.gt.s32 	%p63, %r48, 27;
	setp.lt.f64 	%p64, %fd237, %fd149;
	or.pred  	%p65, %p63, %p64;
	mov.f64 	%fd238, %fd237;
	mov.u64 	%rd377, %rd376;
	@%p65 bra 	$L__BB3_173;
	setp.gt.f64 	%p66, %fd237, %fd149;
	mov.f64 	%fd238, %fd149;
	mov.u64 	%rd377, %rd156;
	@%p66 bra 	$L__BB3_173;
	setp.lt.s64 	%p67, %rd376, %rd156;
	selp.f64 	%fd238, %fd237, %fd149, %p67;
	min.s64 	%rd377, %rd376, %rd156;
$L__BB3_173:
	mov.b64 	%rd264, %fd238;
	mov.b64 	{%r110, %r115}, %rd264;
	mov.b32 	%r126, 8;
	mov.b32 	%r127, 31;
	mov.b32 	%r128, -1;
	// begin inline asm
	shfl.sync.down.b32 %r109, %r110, %r126, %r127, %r128;
	// end inline asm
	// begin inline asm
	shfl.sync.down.b32 %r114, %r115, %r126, %r127, %r128;
	// end inline asm
	mov.b64 	%rd265, {%r109, %r114};
	mov.b64 	%fd152, %rd265;
	mov.b64 	{%r120, %r125}, %rd377;
	// begin inline asm
	shfl.sync.down.b32 %r119, %r120, %r126, %r127, %r128;
	// end inline asm
	// begin inline asm
	shfl.sync.down.b32 %r124, %r125, %r126, %r127, %r128;
	// end inline asm
	mov.b64 	%rd159, {%r119, %r124};
	setp.gt.s32 	%p68, %r48, 23;
	setp.lt.f64 	%p69, %fd238, %fd152;
	or.pred  	%p70, %p68, %p69;
	mov.f64 	%fd239, %fd238;
	mov.u64 	%rd378, %rd377;
	@%p70 bra 	$L__BB3_176;
	setp.gt.f64 	%p71, %fd238, %fd152;
	mov.f64 	%fd239, %fd152;
	mov.u64 	%rd378, %rd159;
	@%p71 bra 	$L__BB3_176;
	setp.lt.s64 	%p72, %rd377, %rd159;
	selp.f64 	%fd239, %fd238, %fd152, %p72;
	min.s64 	%rd378, %rd377, %rd159;
$L__BB3_176:
	mov.b64 	%rd266, %fd239;
	mov.b64 	{%r130, %r135}, %rd266;
	mov.b32 	%r146, 16;
	mov.b32 	%r147, 31;
	mov.b32 	%r148, -1;
	// begin inline asm
	shfl.sync.down.b32 %r129, %r130, %r146, %r147, %r148;
	// end inline asm
	// begin inline asm
	shfl.sync.down.b32 %r134, %r135, %r146, %r147, %r148;
	// end inline asm
	mov.b64 	%rd267, {%r129, %r134};
	mov.b64 	%fd155, %rd267;
	mov.b64 	{%r140, %r145}, %rd378;
	// begin inline asm
	shfl.sync.down.b32 %r139, %r140, %r146, %r147, %r148;
	// end inline asm
	// begin inline asm
	shfl.sync.down.b32 %r144, %r145, %r146, %r147, %r148;
	// end inline asm
	mov.b64 	%rd162, {%r139, %r144};
	setp.gt.s32 	%p73, %r48, 15;
	setp.lt.f64 	%p74, %fd239, %fd155;
	or.pred  	%p75, %p73, %p74;
	mov.f64 	%fd247, %fd239;
	mov.u64 	%rd386, %rd378;
	@%p75 bra 	$L__BB3_179;
	setp.gt.f64 	%p76, %fd239, %fd155;
	mov.f64 	%fd247, %fd155;
	mov.u64 	%rd386, %rd162;
	@%p76 bra 	$L__BB3_179;
	setp.lt.s64 	%p77, %rd378, %rd162;
	selp.f64 	%fd247, %fd239, %fd155, %p77;
	min.s64 	%rd386, %rd378, %rd162;
$L__BB3_179:
	setp.ne.s32 	%p78, %r48, 0;
	@%p78 bra 	$L__BB3_181;
	shr.u32 	%r149, %r16, 1;
	and.b32  	%r150, %r149, 496;
	mov.u32 	%r151, _ZN6thrust24THRUST_300001_SM_1000_NS8cuda_cub4core6detail5shmemE;
	add.s32 	%r152, %r151, %r150;
	st.shared.f64 	[%r152+8], %fd247;
	st.shared.u64 	[%r152+16], %rd386;
$L__BB3_181:
	bar.sync 	0;
	setp.ne.s32 	%p79, %r16, 0;
	@%p79 bra 	$L__BB3_203;
	ld.shared.f64 	%fd158, [_ZN6thrust24THRUST_300001_SM_1000_NS8cuda_cub4core6detail5shmemE+24];
	ld.shared.u64 	%rd165, [_ZN6thrust24THRUST_300001_SM_1000_NS8cuda_cub4core6detail5shmemE+32];
	setp.lt.f64 	%p80, %fd247, %fd158;
	mov.f64 	%fd241, %fd247;
	mov.u64 	%rd380, %rd386;
	@%p80 bra 	$L__BB3_185;
	setp.lt.f64 	%p81, %fd158, %fd247;
	mov.f64 	%fd241, %fd158;
	mov.u64 	%rd380, %rd165;
	@%p81 bra 	$L__BB3_185;
	setp.lt.s64 	%p82, %rd386, %rd165;
	selp.f64 	%fd241, %fd247, %fd158, %p82;
	min.s64 	%rd380, %rd386, %rd165;
$L__BB3_185:
	ld.shared.f64 	%fd161, [_ZN6thrust24THRUST_300001_SM_1000_NS8cuda_cub4core6detail5shmemE+40];
	ld.shared.u64 	%rd168, [_ZN6thrust24THRUST_300001_SM_1000_NS8cuda_cub4core6detail5shmemE+48];
	setp.lt.f64 	%p83, %fd241, %fd161;
	mov.f64 	%fd242, %fd241;
	mov.u64 	%rd381, %rd380;
	@%p83 bra 	$L__BB3_188;
	setp.lt.f64 	%p84, %fd161, %fd241;
	mov.f64 	%fd242, %fd161;
	mov.u64 	%rd381, %rd168;
	@%p84 bra 	$L__BB3_188;
	setp.lt.s64 	%p85, %rd380, %rd168;
	selp.f64 	%fd242, %fd241, %fd161, %p85;
	min.s64 	%rd381, %rd380, %rd168;
$L__BB3_188:
	ld.shared.f64 	%fd164, [_ZN6thrust24THRUST_300001_SM_1000_NS8cuda_cub4core6detail5shmemE+56];
	ld.shared.u64 	%rd171, [_ZN6thrust24THRUST_300001_SM_1000_NS8cuda_cub4core6detail5shmemE+64];
	setp.lt.f64 	%p86, %fd242, %fd164;
	mov.f64 	%fd243, %fd242;
	mov.u64 	%rd382, %rd381;
	@%p86 bra 	$L__BB3_191;
	setp.lt.f64 	%p87, %fd164, %fd242;
	mov.f64 	%fd243, %fd164;
	mov.u64 	%rd382, %rd171;
	@%p87 bra 	$L__BB3_191;
	setp.lt.s64 	%p88, %rd381, %rd171;
	selp.f64 	%fd243, %fd242, %fd164, %p88;
	min.s64 	%rd382, %rd381, %rd171;
$L__BB3_191:
	ld.shared.f64 	%fd167, [_ZN6thrust24THRUST_300001_SM_1000_NS8cuda_cub4core6detail5shmemE+72];
	ld.shared.u64 	%rd174, [_ZN6thrust24THRUST_300001_SM_1000_NS8cuda_cub4core6detail5shmemE+80];
	setp.lt.f64 	%p89, %fd243, %fd167;
	mov.f64 	%fd244, %fd243;
	mov.u64 	%rd383, %rd382;
	@%p89 bra 	$L__BB3_194;
	setp.lt.f64 	%p90, %fd167, %fd243;
	mov.f64 	%fd244, %fd167;
	mov.u64 	%rd383, %rd174;
	@%p90 bra 	$L__BB3_194;
	setp.lt.s64 	%p91, %rd382, %rd174;
	selp.f64 	%fd244, %fd243, %fd167, %p91;
	min.s64 	%rd383, %rd382, %rd174;
$L__BB3_194:
	ld.shared.f64 	%fd170, [_ZN6thrust24THRUST_300001_SM_1000_NS8cuda_cub4core6detail5shmemE+88];
	ld.shared.u64 	%rd177, [_ZN6thrust24THRUST_300001_SM_1000_NS8cuda_cub4core6detail5shmemE+96];
	setp.lt.f64 	%p92, %fd244, %fd170;
	mov.f64 	%fd245, %fd244;
	mov.u64 	%rd384, %rd383;
	@%p92 bra 	$L__BB3_197;
	setp.lt.f64 	%p93, %fd170, %fd244;
	mov.f64 	%fd245, %fd170;
	mov.u64 	%rd384, %rd177;
	@%p93 bra 	$L__BB3_197;
	setp.lt.s64 	%p94, %rd383, %rd177;
	selp.f64 	%fd245, %fd244, %fd170, %p94;
	min.s64 	%rd384, %rd383, %rd177;
$L__BB3_197:
	ld.shared.f64 	%fd173, [_ZN6thrust24THRUST_300001_SM_1000_NS8cuda_cub4core6detail5shmemE+104];
	ld.shared.u64 	%rd180, [_ZN6thrust24THRUST_300001_SM_1000_NS8cuda_cub4core6detail5shmemE+112];
	setp.lt.f64 	%p95, %fd245, %fd173;
	mov.f64 	%fd246, %fd245;
	mov.u64 	%rd385, %rd384;
	@%p95 bra 	$L__BB3_200;
	setp.lt.f64 	%p96, %fd173, %fd245;
	mov.f64 	%fd246, %fd173;
	mov.u64 	%rd385, %rd180;
	@%p96 bra 	$L__BB3_200;
	setp.lt.s64 	%p97, %rd384, %rd180;
	selp.f64 	%fd246, %fd245, %fd173, %p97;
	min.s64 	%rd385, %rd384, %rd180;
$L__BB3_200:
	ld.shared.f64 	%fd176, [_ZN6thrust24THRUST_300001_SM_1000_NS8cuda_cub4core6detail5shmemE+120];
	ld.shared.u64 	%rd183, [_ZN6thrust24THRUST_300001_SM_1000_NS8cuda_cub4core6detail5shmemE+128];
	setp.lt.f64 	%p98, %fd246, %fd176;
	mov.u64 	%rd386, %rd385;
	mov.f64 	%fd247, %fd246;
	@%p98 bra 	$L__BB3_203;
	setp.lt.f64 	%p99, %fd176, %fd246;
	mov.u64 	%rd386, %rd183;
	mov.f64 	%fd247, %fd176;
	@%p99 bra 	$L__BB3_203;
	setp.lt.s64 	%p100, %rd385, %rd183;
	selp.f64 	%fd247, %fd246, %fd176, %p100;
	min.s64 	%rd386, %rd385, %rd183;
$L__BB3_203:
	mov.u32 	%r376, %tid.x;
	setp.ne.s32 	%p227, %r376, 0;
	@%p227 bra 	$L__BB3_205;
	ld.param.u64 	%rd318, [_ZN6thrust24THRUST_300001_SM_1000_NS8cuda_cub4core6detail13_kernel_agentINS1_8__reduce11ReduceAgentIPN4cuda3std3__45tupleIJdlEEESC_SB_iNS1_9__extrema9arg_min_fIdlNS9_4lessIdEEEEEEJSC_SC_iSH_EEEvDpT0__param_1];
	cvta.to.global.u64 	%rd317, %rd318;
	st.global.f64 	[%rd317], %fd247;
	st.global.u64 	[%rd317+8], %rd386;
$L__BB3_205:
	ret;

}
	// .globl	_ZN6thrust24THRUST_300001_SM_1000_NS8cuda_cub4core6detail13_kernel_agentINS1_8__reduce11ReduceAgentINS0_12zip_iteratorIN4cuda3std3__45tupleIJNS0_10device_ptrIdEENS0_17counting_iteratorIlNS0_11use_defaultESF_SF_EEEEEEEPNSB_IJdlEEESJ_lNS1_9__extrema9arg_min_fIdlNSA_4lessIdEEEEEEJSI_SK_lSP_EEEvDpT0_
.visible .entry _ZN6thrust24THRUST_300001_SM_1000_NS8cuda_cub4core6detail13_kernel_agentINS1_8__reduce11ReduceAgentINS0_12zip_iteratorIN4cuda3std3__45tupleIJNS0_10device_ptrIdEENS0_17counting_iteratorIlNS0_11use_defaultESF_SF_EEEEEEEPNSB_IJdlEEESJ_lNS1_9__extrema9arg_min_fIdlNSA_4lessIdEEEEEEJSI_SK_lSP_EEEvDpT0_(
	.param .align 8 .b8 _ZN6thrust24THRUST_300001_SM_1000_NS8cuda_cub4core6detail13_kernel_agentINS1_8__reduce11ReduceAgentINS0_12zip_iteratorIN4cuda3std3__45tupleIJNS0_10device_ptrIdEENS0_17counting_iteratorIlNS0_11use_defaultESF_SF_EEEEEEEPNSB_IJdlEEESJ_lNS1_9__extrema9arg_min_fIdlNSA_4lessIdEEEEEEJSI_SK_lSP_EEEvDpT0__param_0[16],
	.param .u64 .ptr .align 1 _ZN6thrust24THRUST_300001_SM_1000_NS8cuda_cub4core6detail13_kernel_agentINS1_8__reduce11ReduceAgentINS0_12zip_iteratorIN4cuda3std3__45tupleIJNS0_10device_ptrIdEENS0_17counting_iteratorIlNS0_11use_defaultESF_SF_EEEEEEEPNSB_IJdlEEESJ_lNS1_9__extrema9arg_min_fIdlNSA_4lessIdEEEEEEJSI_SK_lSP_EEEvDpT0__param_1,
	.param .u64 _ZN6thrust24THRUST_300001_SM_1000_NS8cuda_cub4core6detail13_kernel_agentINS1_8__reduce11ReduceAgentINS0_12zip_iteratorIN4cuda3std3__45tupleIJNS0_10device_ptrIdEENS0_17counting_iteratorIlNS0_11use_defaultESF_SF_EEEEEEEPNSB_IJdlEEESJ_lNS1_9__extrema9arg_min_fIdlNSA_4lessIdEEEEEEJSI_SK_lSP_EEEvDpT0__param_2,
	.param .align 1 .b8 _ZN6thrust24THRUST_300001_SM_1000_NS8cuda_cub4core6detail13_kernel_agentINS1_8__reduce11ReduceAgentINS0_12zip_iteratorIN4cuda3std3__45tupleIJNS0_10device_ptrIdEENS0_17counting_iteratorIlNS0_11use_defaultESF_SF_EEEEEEEPNSB_IJdlEEESJ_lNS1_9__extrema9arg_min_fIdlNSA_4lessIdEEEEEEJSI_SK_lSP_EEEvDpT0__param_3[1]
)
.maxntid 256
{
	.reg .pred 	%p<223>;
	.reg .b32 	%r<391>;
	.reg .b64 	%rd<357>;
	.reg .b64 	%fd<243>;

	ld.param.u64 	%rd197, [_ZN6thrust24THRUST_300001_SM_1000_NS8cuda_cub4core6detail13_kernel_agentINS1_8__reduce11ReduceAgentINS0_12zip_iteratorIN4cuda3std3__45tupleIJNS0_10device_ptrIdEENS0_17counting_iteratorIlNS0_11use_defaultESF_SF_EEEEEEEPNSB_IJdlEEESJ_lNS1_9__extrema9arg_min_fIdlNSA_4lessIdEEEEEEJSI_SK_lSP_EEEvDpT0__param_0+8];
	ld.param.u64 	%rd196, [_ZN6thrust24THRUST_300001_SM_1000_NS8cuda_cub4core6detail13_kernel_agentINS1_8__reduce11ReduceAgentINS0_12zip_iteratorIN4cuda3std3__45tupleIJNS0_10device_ptrIdEENS0_17counting_iteratorIlNS0_11use_defaultESF_SF_EEEEEEEPNSB_IJdlEEESJ_lNS1_9__extrema9arg_min_fIdlNSA_4lessIdEEEEEEJSI_SK_lSP_EEEvDpT0__param_0];
	ld.param.u64 	%rd199, [_ZN6thrust24THRUST_300001_SM_1000_NS8cuda_cub4core6detail13_kernel_agentINS1_8__reduce11ReduceAgentINS0_12zip_iteratorIN4cuda3std3__45tupleIJNS0_10device_ptrIdEENS0_17counting_iteratorIlNS0_11use_defaultESF_SF_EEEEEEEPNSB_IJdlEEESJ_lNS1_9__extrema9arg_min_fIdlNSA_4lessIdEEEEEEJSI_SK_lSP_EEEvDpT0__param_2];
	setp.eq.s64 	%p1, %rd199, 0;
	@%p1 bra 	$L__BB4_200;
	cvta.to.global.u64 	%rd1, %rd196;
	setp.gt.s64 	%p2, %rd199, 1279;
	@%p2 bra 	$L__BB4_112;
	cvt.u32.u64 	%r1, %rd199;
	mov.u32 	%r2, %tid.x;
	setp.ge.s32 	%p96, %r2, %r1;
	mov.f64 	%fd188, 0d0000000000000000;
	mov.b64 	%rd298, 0;
	mov.u32 	%r385, %r2;
	@%p96 bra 	$L__BB4_4;
	cvt.u64.u32 	%rd254, %r2;
	mul.wide.u32 	%rd255, %r2, 8;
	add.s64 	%rd256, %rd1, %rd255;
	add.s64 	%rd298, %rd197, %rd254;
	ld.global.f64 	%fd188, [%rd256];
	add.s32 	%r385, %r2, 256;
$L__BB4_4:
	setp.ge.s32 	%p97, %r385, %r1;
	@%p97 bra 	$L__BB4_26;
	not.b32 	%r154, %r385;
	add.s32 	%r5, %r154, %r1;
	and.b32  	%r155, %r5, 768;
	setp.eq.s32 	%p98, %r155, 768;
	@%p98 bra 	$L__BB4_11;
	cvt.u64.u32 	%rd258, %r385;
	add.s64 	%rd289, %rd197, %rd258;
	mul.wide.u32 	%rd259, %r385, 8;
	add.s64 	%rd288, %rd1, %rd259;
	shr.u32 	%r156, %r5, 8;
	add.s32 	%r157, %r156, 1;
	and.b32  	%r158, %r157, 3;
	neg.s32 	%r383, %r158;
$L__BB4_7:
	.pragma "nounroll";
	mov.u64 	%rd9, %rd298;
	mov.f64 	%fd3, %fd188;
	ld.global.f64 	%fd4, [%rd288];
	setp.lt.f64 	%p99, %fd3, %fd4;
	@%p99 bra 	$L__BB4_10;
	setp.lt.f64 	%p100, %fd4, %fd3;
	mov.u64 	%rd298, %rd289;
	mov.f64 	%fd188, %fd4;
	@%p100 bra 	$L__BB4_10;
	setp.lt.s64 	%p101, %rd9, %rd289;
	min.s64 	%rd298, %rd9, %rd289;
	selp.f64 	%fd188, %fd3, %fd4, %p101;
$L__BB4_10:
	add.s32 	%r385, %r385, 256;
	add.s64 	%rd289, %rd289, 256;
	add.s64 	%rd288, %rd288, 2048;
	add.s32 	%r383, %r383, 1;
	setp.ne.s32 	%p102, %r383, 0;
	@%p102 bra 	$L__BB4_7;
$L__BB4_11:
	setp.lt.u32 	%p103, %r5, 768;
	@%p103 bra 	$L__BB4_26;
	add.s32 	%r386, %r385, 512;
$L__BB4_13:
	mov.u32 	%r13, %r386;
	add.s32 	%r159, %r13, -512;
	cvt.s64.s32 	%rd260, %r159;
	mul.wide.s32 	%rd261, %r159, 8;
	add.s64 	%rd17, %rd1, %rd261;
	add.s64 	%rd18, %rd197, %rd260;
	ld.global.f64 	%fd10, [%rd17];
	setp.lt.f64 	%p104, %fd188, %fd10;
	mov.u64 	%rd295, %rd298;
	mov.f64 	%fd185, %fd188;
	@%p104 bra 	$L__BB4_16;
	setp.lt.f64 	%p105, %fd10, %fd188;
	mov.u64 	%rd295, %rd18;
	mov.f64 	%fd185, %fd10;
	@%p105 bra 	$L__BB4_16;
	setp.lt.s64 	%p106, %rd298, %rd18;
	min.s64 	%rd295, %rd298, %rd18;
	selp.f64 	%fd185, %fd188, %fd10, %p106;
$L__BB4_16:
	add.s32 	%r160, %r13, -256;
	cvt.s64.s32 	%rd262, %r160;
	add.s64 	%rd21, %rd197, %rd262;
	ld.global.f64 	%fd13, [%rd17+2048];
	setp.lt.f64 	%p107, %fd185, %fd13;
	mov.u64 	%rd296, %rd295;
	mov.f64 	%fd186, %fd185;
	@%p107 bra 	$L__BB4_19;
	setp.lt.f64 	%p108, %fd13, %fd185;
	mov.u64 	%rd296, %rd21;
	mov.f64 	%fd186, %fd13;
	@%p108 bra 	$L__BB4_19;
	setp.lt.s64 	%p109, %rd295, %rd21;
	min.s64 	%rd296, %rd295, %rd21;
	selp.f64 	%fd186, %fd185, %fd13, %p109;
$L__BB4_19:
	cvt.s64.s32 	%rd263, %r13;
	add.s64 	%rd24, %rd197, %rd263;
	ld.global.f64 	%fd16, [%rd17+4096];
	setp.lt.f64 	%p110, %fd186, %fd16;
	mov.u64 	%rd297, %rd296;
	mov.f64 	%fd187, %fd186;
	@%p110 bra 	$L__BB4_22;
	setp.lt.f64 	%p111, %fd16, %fd186;
	mov.u64 	%rd297, %rd24;
	mov.f64 	%fd187, %fd16;
	@%p111 bra 	$L__BB4_22;
	setp.lt.s64 	%p112, %rd296, %rd24;
	min.s64 	%rd297, %rd296, %rd24;
	selp.f64 	%fd187, %fd186, %fd16, %p112;
$L__BB4_22:
	add.s32 	%r161, %r13, 256;
	cvt.s64.s32 	%rd264, %r161;
	add.s64 	%rd27, %rd197, %rd264;
	ld.global.f64 	%fd19, [%rd17+6144];
	setp.lt.f64 	%p113, %fd187, %fd19;
	mov.u64 	%rd298, %rd297;
	mov.f64 	%fd188, %fd187;
	@%p113 bra 	$L__BB4_25;
	setp.lt.f64 	%p114, %fd19, %fd187;
	mov.u64 	%rd298, %rd27;
	mov.f64 	%fd188, %fd19;
	@%p114 bra 	$L__BB4_25;
	setp.lt.s64 	%p115, %rd297, %rd27;
	min.s64 	%rd298, %rd297, %rd27;
	selp.f64 	%fd188, %fd187, %fd19, %p115;
$L__BB4_25:
	add.s32 	%r386, %r13, 1024;
	add.s32 	%r162, %r13, 512;
	setp.lt.s32 	%p116, %r162, %r1;
	@%p116 bra 	$L__BB4_13;
$L__BB4_26:
	setp.lt.s32 	%p117, %r1, 256;
	@%p117 bra 	$L__BB4_66;
	// begin inline asm
	mov.u32 %r276, %laneid;
	// end inline asm
	mov.b64 	%rd275, %fd188;
	mov.b64 	{%r278, %r283}, %rd275;
	mov.b32 	%r294, 1;
	mov.b32 	%r295, 31;
	mov.b32 	%r296, -1;
	// begin inline asm
	shfl.sync.down.b32 %r277, %r278, %r294, %r295, %r296;
	// end inline asm
	// begin inline asm
	shfl.sync.down.b32 %r282, %r283, %r294, %r295, %r296;
	// end inline asm
	mov.b64 	%rd276, {%r277, %r282};
	mov.b64 	%fd23, %rd276;
	mov.b64 	{%r288, %r293}, %rd298;
	// begin inline asm
	shfl.sync.down.b32 %r287, %r288, %r294, %r295, %r296;
	// end inline asm
	// begin inline asm
	shfl.sync.down.b32 %r292, %r293, %r294, %r295, %r296;
	// end inline asm
	mov.b64 	%rd31, {%r287, %r292};
	setp.gt.s32 	%p174, %r276, 30;
	setp.lt.f64 	%p175, %fd188, %fd23;
	or.pred  	%p176, %p174, %p175;
	mov.u64 	%rd300, %rd298;
	mov.f64 	%fd190, %fd188;
	@%p176 bra 	$L__BB4_30;
	setp.gt.f64 	%p177, %fd188, %fd23;
	mov.u64 	%rd300, %rd31;
	mov.f64 	%fd190, %fd23;
	@%p177 bra 	$L__BB4_30;
	setp.lt.s64 	%p178, %rd298, %rd31;
	min.s64 	%rd300, %rd298, %rd31;
	selp.f64 	%fd190, %fd188, %fd23, %p178;
$L__BB4_30:
	mov.b64 	%rd277, %fd190;
	mov.b64 	{%r298, %r303}, %rd277;
	mov.b32 	%r314, 2;
	mov.b32 	%r315, 31;
	mov.b32 	%r316, -1;
	// begin inline asm
	shfl.sync.down.b32 %r297, %r298, %r314, %r315, %r316;
	// end inline asm
	// begin inline asm
	shfl.sync.down.b32 %r302, %r303, %r314, %r315, %r316;
	// end inline asm
	mov.b64 	%rd278, {%r297, %r302};
	mov.b64 	%fd26, %rd278;
	mov.b64 	{%r308, %r313}, %rd300;
	// begin inline asm
	shfl.sync.down.b32 %r307, %r308, %r314, %r315, %r316;
	// end inline asm
	// begin inline asm
	shfl.sync.down.b32 %r312, %r313, %r314, %r315, %r316;
	// end inline asm
	mov.b64 	%rd34, {%r307, %r312};
	setp.gt.s32 	%p179, %r276, 29;
	setp.lt.f64 	%p180, %fd190, %fd26;
	or.pred  	%p181, %p179, %p180;
	mov.u64 	%rd301, %rd300;
	mov.f64 	%fd191, %fd190;
	@%p181 bra 	$L__BB4_33;
	setp.gt.f64 	%p182, %fd190, %fd26;
	mov.u64 	%rd301, %rd34;
	mov.f64 	%fd191, %fd26;
	@%p182 bra 	$L__BB4_33;
	setp.lt.s64 	%p183, %rd300, %rd34;
	min.s64 	%rd301, %rd300, %rd34;
	selp.f64 	%fd191, %fd190, %fd26, %p183;
$L__BB4_33:
	mov.b64 	%rd279, %fd191;
	mov.b64 	{%r318, %r323}, %rd279;
	mov.b32 	%r334, 4;
	mov.b32 	%r335, 31;
	mov.b32 	%r336, -1;
	// begin inline asm
	shfl.sync.down.b32 %r317, %r318, %r334, %r335, %r336;
	// end inline asm
	// begin inline asm
	shfl.sync.down.b32 %r322, %r323, %r334, %r335, %r336;
	// end inline asm
	mov.b64 	%rd280, {%r317, %r322};
	mov.b64 	%fd29, %rd280;
	mov.b64 	{%r328, %r333}, %rd301;
	// begin inline asm
	shfl.sync.down.b32 %r327, %r328, %r334, %r335, %r336;
	// end inline asm
	// begin inline asm
	shfl.sync.down.b32 %r332, %r333, %r334, %r335, %r336;
	// end inline asm
	mov.b64 	%rd37, {%r327, %r332};
	setp.gt.s32 	%p184, %r276, 27;
	setp.lt.f64 	%p185, %fd191, %fd29;
	or.pred  	%p186, %p184, %p185;
	mov.u64 	%rd302, %rd301;
	mov.f64 	%fd192, %fd191;
	@%p186 bra 	$L__BB4_36;
	setp.gt.f64 	%p187, %fd191, %fd29;
	mov.u64 	%rd302, %rd37;
	mov.f64 	%fd192, %fd29;
	@%p187 bra 	$L__BB4_36;
	setp.lt.s64 	%p188, %rd301, %rd37;
	min.s64 	%rd302, %rd301, %rd37;
	selp.f64 	%fd192, %fd191, %fd29, %p188;
$L__BB4_36:
	mov.b64 	%rd281, %fd192;
	mov.b64 	{%r338, %r343}, %rd281;
	mov.b32 	%r354, 8;
	mov.b32 	%r355, 31;
	mov.b32 	%r356, -1;
	// begin inline asm
	shfl.sync.down.b32 %r337, %r338, %r354, %r355, %r356;
	// end inline asm
	// begin inline asm
	shfl.sync.down.b32 %r342, %r343, %r354, %r355, %r356;
	// end inline asm
	mov.b64 	%rd282, {%r337, %r342};
	mov.b64 	%fd32, %rd282;
	mov.b64 	{%r348, %r353}, %rd302;
	// begin inline asm
	shfl.sync.down.b32 %r347, %r348, %r354, %r355, %r356;
	// end inline asm
	// begin inline asm
	shfl.sync.down.b32 %r352, %r353, %r354, %r355, %r356;
	// end inline asm
	mov.b64 	%rd40, {%r347, %r352};
	setp.gt.s32 	%p189, %r276, 23;
	setp.lt.f64 	%p190, %fd192, %fd32;
	or.pred  	%p191, %p189, %p190;
	mov.u64 	%rd303, %rd302;
	mov.f64 	%fd193, %fd192;
	@%p191 bra 	$L__BB4_39;
	setp.gt.f64 	%p192, %fd192, %fd32;
	mov.u64 	%rd303, %rd40;
	mov.f64 	%fd193, %fd32;
	@%p192 bra 	$L__BB4_39;
	setp.lt.s64 	%p193, %rd302, %rd40;
	min.s64 	%rd303, %rd302, %rd40;
	selp.f64 	%fd193, %fd192, %fd32, %p193;
$L__BB4_39:
	mov.b64 	%rd283, %fd193;
	mov.b64 	{%r358, %r363}, %rd283;
	mov.b32 	%r374, 16;
	mov.b32 	%r375, 31;
	mov.b32 	%r376, -1;
	// begin inline asm
	shfl.sync.down.b32 %r357, %r358, %r374, %r375, %r376;
	// end inline asm
	// begin inline asm
	shfl.sync.down.b32 %r362, %r363, %r374, %r375, %r376;
	// end inline asm
	mov.b64 	%rd284, {%r357, %r362};
	mov.b64 	%fd35, %rd284;
	mov.b64 	{%r368, %r373}, %rd303;
	// begin inline asm
	shfl.sync.down.b32 %r367, %r368, %r374, %r375, %r376;
	// end inline asm
	// begin inline asm
	shfl.sync.down.b32 %r372, %r373, %r374, %r375, %r376;
	// end inline asm
	mov.b64 	%rd43, {%r367, %r372};
	setp.gt.s32 	%p194, %r276, 15;
	setp.lt.f64 	%p195, %fd193, %fd35;
	or.pred  	%p196, %p194, %p195;
	mov.u64 	%rd356, %rd303;
	mov.f64 	%fd242, %fd193;
	@%p196 bra 	$L__BB4_42;
	setp.gt.f64 	%p197, %fd193, %fd35;
	mov.u64 	%rd356, %rd43;
	mov.f64 	%fd242, %fd35;
	@%p197 bra 	$L__BB4_42;
	setp.lt.s64 	%p198, %rd303, %rd43;
	min.s64 	%rd356, %rd303, %rd43;
	selp.f64 	%fd242, %fd193, %fd35, %p198;
$L__BB4_42:
	setp.ne.s32 	%p199, %r276, 0;
	@%p199 bra 	$L__BB4_44;
	shr.u32 	%r377, %r2, 1;
	and.b32  	%r378, %r377, 496;
	mov.u32 	%r379, _ZN6thrust24THRUST_300001_SM_1000_NS8cuda_cub4core6detail5shmemE;
	add.s32 	%r380, %r379, %r378;
	st.shared.f64 	[%r380+8], %fd242;
	st.shared.u64 	[%r380+16], %rd356;
$L__BB4_44:
	bar.sync 	0;
	setp.ne.s32 	%p200, %r2, 0;
	@%p200 bra 	$L__BB4_198;
	ld.shared.f64 	%fd38, [_ZN6thrust24THRUST_300001_SM_1000_NS8cuda_cub4core6detail5shmemE+24];
	ld.shared.u64 	%rd46, [_ZN6thrust24THRUST_300001_SM_1000_NS8cuda_cub4core6detail5shmemE+32];
	setp.lt.f64 	%p201, %fd242, %fd38;
	mov.u64 	%rd305, %rd356;
	mov.f64 	%fd195, %fd242;
	@%p201 bra 	$L__BB4_48;
	setp.lt.f64 	%p202, %fd38, %fd242;
	mov.u64 	%rd305, %rd46;
	mov.f64 	%fd195, %fd38;
	@%p202 bra 	$L__BB4_48;
	setp.lt.s64 	%p203, %rd356, %rd46;
	min.s64 	%rd305, %rd356, %rd46;
	selp.f64 	%fd195, %fd242, %fd38, %p203;
$L__BB4_48:
	ld.shared.f64 	%fd41, [_ZN6thrust24THRUST_300001_SM_1000_NS8cuda_cub4core6detail5shmemE+40];
	ld.shared.u64 	%rd49, [_ZN6thrust24THRUST_300001_SM_1000_NS8cuda_cub4core6detail5shmemE+48];
	setp.lt.f64 	%p204, %fd195, %fd41;
	mov.u64 	%rd306, %rd305;
	mov.f64 	%fd196, %fd195;
	@%p204 bra 	$L__BB4_51;
	setp.lt.f64 	%p205, %fd41, %fd195;
	mov.u64 	%rd306, %rd49;
	mov.f64 	%fd196, %fd41;
	@%p205 bra 	$L__BB4_51;
	setp.lt.s64 	%p206, %rd305, %rd49;
	min.s64 	%rd306, %rd305, %rd49;
	selp.f64 	%fd196, %fd195, %fd41, %p206;
$L__BB4_51:
	ld.shared.f64 	%fd44, [_ZN6thrust24THRUST_300001_SM_1000_NS8cuda_cub4core6detail5shmemE+56];
	ld.shared.u64 	%rd52, [_ZN6thrust24THRUST_300001_SM_1000_NS8cuda_cub4core6detail5shmemE+64];
	setp.lt.f64 	%p207, %fd196, %fd44;
	mov.u64 	%rd307, %rd306;
	mov.f64 	%fd197, %fd196;
	@%p207 bra 	$L__BB4_54;
	setp.lt.f64 	%p208, %fd44, %fd196;
	mov.u64 	%rd307, %rd52;
	mov.f64 	%fd197, %fd44;
	@%p208 bra 	$L__BB4_54;
	setp.lt.s64 	%p209, %rd306, %rd52;
	min.s64 	%rd307, %rd306, %rd52;
	selp.f64 	%fd197, %fd196, %fd44, %p209;
$L__BB4_54:
	ld.shared.f64 	%fd47, [_ZN6thrust24THRUST_300001_SM_1000_NS8cuda_cub4core6detail5shmemE+72];
	ld.shared.u64 	%rd55, [_ZN6thrust24THRUST_300001_SM_1000_NS8cuda_cub4core6detail5shmemE+80];
	setp.lt.f64 	%p210, %fd197, %fd47;
	mov.u64 	%rd308, %rd307;
	mov.f64 	%fd198, %fd197;
	@%p210 bra 	$L__BB4_57;
	setp.lt.f64 	%p211, %fd47, %fd197;
	mov.u64 	%rd308, %rd55;
	mov.f64 	%fd198, %fd47;
	@%p211 bra 	$L__BB4_57;
	setp.lt.s64 	%p212, %rd307, %rd55;
	min.s64 	%rd308, %rd307, %rd55;
	selp.f64 	%fd198, %fd197, %fd47, %p212;
$L__BB4_57:
	ld.shared.f64 	%fd50, [_ZN6thrust24THRUST_300001_SM_1000_NS8cuda_cub4core6detail5shmemE+88];
	ld.shared.u64 	%rd58, [_ZN6thrust24THRUST_300001_SM_1000_NS8cuda_cub4core6detail5shmemE+96];
	setp.lt.f64 	%p213, %fd198, %fd50;
	mov.u64 	%rd309, %rd308;
	mov.f64 	%fd199, %fd198;
	@%p213 bra 	$L__BB4_60;
	setp.lt.f64 	%p214, %fd50, %fd198;
	mov.u64 	%rd309, %rd58;
	mov.f64 	%fd199, %fd50;
	@%p214 bra 	$L__BB4_60;
	setp.lt.s64 	%p215, %rd308, %rd58;
	min.s64 	%rd309, %rd308, %rd58;
	selp.f64 	%fd199, %fd198, %fd50, %p215;
$L__BB4_60:
	ld.shared.f64 	%fd53, [_ZN6thrust24THRUST_300001_SM_1000_NS8cuda_cub4core6detail5shmemE+104];
	ld.shared.u64 	%rd61, [_ZN6thrust24THRUST_300001_SM_1000_NS8cuda_cub4core6detail5shmemE+112];
	setp.lt.f64 	%p216, %fd199, %fd53;
	mov.u64 	%rd310, %rd309;
	mov.f64 	%fd200, %fd199;
	@%p216 bra 	$L__BB4_63;
	setp.lt.f64 	%p217, %fd53, %fd199;
	mov.u64 	%rd310, %rd61;
	mov.f64 	%fd200, %fd53;
	@%p217 bra 	$L__BB4_63;
	setp.lt.s64 	%p218, %rd309, %rd61;
	min.s64 	%rd310, %rd309, %rd61;
	selp.f64 	%fd200, %fd199, %fd53, %p218;
$L__BB4_63:
	ld.shared.f64 	%fd56, [_ZN6thrust24THRUST_300001_SM_1000_NS8cuda_cub4core6detail5shmemE+120];
	ld.shared.u64 	%rd64, [_ZN6thrust24THRUST_300001_SM_1000_NS8cuda_cub4core6detail5shmemE+128];
	setp.lt.f64 	%p219, %fd200, %fd56;
	mov.u64 	%rd356, %rd310;
	mov.f64 	%fd242, %fd200;
	@%p219 bra 	$L__BB4_198;
	setp.lt.f64 	%p220, %fd56, %fd200;
	mov.u64 	%rd356, %rd64;
	mov.f64 	%fd242, %fd56;
	@%p220 bra 	$L__BB4_198;
	setp.lt.s64 	%p221, %rd310, %rd64;
	min.s64 	%rd356, %rd310, %rd64;
	selp.f64 	%fd242, %fd200, %fd56, %p221;
	bra.uni 	$L__BB4_198;
$L__BB4_66:
	// begin inline asm
	mov.u32 %r163, %laneid;
	// end inline asm
	and.b32  	%r184, %r2, 992;
	add.s32 	%r185, %r184, 32;
	setp.gt.s32 	%p118, %r185, %r1;
	not.b32 	%r186, %r184;
	add.s32 	%r187, %r1, %r186;
	selp.b32 	%r182, %r187, 31, %p118;
	mov.b64 	%rd265, %fd188;
	mov.b64 	{%r165, %r170}, %rd265;
	mov.b32 	%r181, 1;
	mov.b32 	%r183, -1;
	// begin inline asm
	shfl.sync.down.b32 %r164, %r165, %r181, %r182, %r183;
	// end inline asm
	// begin inline asm
	shfl.sync.down.b32 %r169, %r170, %r181, %r182, %r183;
	// end inline asm
	mov.b64 	%rd266, {%r164, %r169};
	mov.b64 	%fd58, %rd266;
	mov.b64 	{%r175, %r180}, %rd298;
	// begin inline asm
	shfl.sync.down.b32 %r174, %r175, %r181, %r182, %r183;
	// end inline asm
	// begin inline asm
	shfl.sync.down.b32 %r179, %r180, %r181, %r182, %r183;
	// end inline asm
	mov.b64 	%rd66, {%r174, %r179};
	setp.ge.s32 	%p119, %r163, %r182;
	setp.lt.f64 	%p120, %fd188, %fd58;
	or.pred  	%p121, %p119, %p120;
	mov.u64 	%rd311, %rd298;
	mov.f64 	%fd201, %fd188;
	@%p121 bra 	$L__BB4_69;
	setp.gt.f64 	%p122, %fd188, %fd58;
	mov.u64 	%rd311, %rd66;
	mov.f64 	%fd201, %fd58;
	@%p122 bra 	$L__BB4_69;
	setp.lt.s64 	%p123, %rd298, %rd66;
	min.s64 	%rd311, %rd298, %rd66;
	selp.f64 	%fd201, %fd188, %fd58, %p123;
$L__BB4_69:
	mov.b64 	%rd267, %fd201;
	mov.b64 	{%r189, %r194}, %rd267;
	mov.b32 	%r205, 2;
	mov.b32 	%r207, -1;
	// begin inline asm
	shfl.sync.down.b32 %r188, %r189, %r205, %r182, %r207;
	// end inline asm
	// begin inline asm
	shfl.sync.down.b32 %r193, %r194, %r205, %r182, %r207;
	// end inline asm
	mov.b64 	%rd268, {%r188, %r193};
	mov.b64 	%fd61, %rd268;
	mov.b64 	{%r199, %r204}, %rd311;
	// begin inline asm
	shfl.sync.down.b32 %r198, %r199, %r205, %r182, %r207;
	// end inline asm
	// begin inline asm
	shfl.sync.down.b32 %r203, %r204, %r205, %r182, %r207;
	// end inline asm
	mov.b64 	%rd69, {%r198, %r203};
	add.s32 	%r208, %r163, 2;
	setp.gt.s32 	%p124, %r208, %r182;
	setp.lt.f64 	%p125, %fd201, %fd61;
	or.pred  	%p126, %p124, %p125;
	mov.u64 	%rd312, %rd311;
	mov.f64 	%fd202, %fd201;
	@%p126 bra 	$L__BB4_72;
	setp.gt.f64 	%p127, %fd201, %fd61;
	mov.u64 	%rd312, %rd69;
	mov.f64 	%fd202, %fd61;
	@%p127 bra 	$L__BB4_72;
	setp.lt.s64 	%p128, %rd311, %rd69;
	min.s64 	%rd312, %rd311, %rd69;
	selp.f64 	%fd202, %fd201, %fd61, %p128;
$L__BB4_72:
	mov.b64 	%rd269, %fd202;
	mov.b64 	{%r210, %r215}, %rd269;
	mov.b32 	%r226, 4;
	mov.b32 	%r228, -1;
	// begin inline asm
	shfl.sync.down.b32 %r209, %r210, %r226, %r182, %r228;
	// end inline asm
	// begin inline asm
	shfl.sync.down.b32 %r214, %r215, %r226, %r182, %r228;
	// end inline asm
	mov.b64 	%rd270, {%r209, %r214};
	mov.b64 	%fd64, %rd270;
	mov.b64 	{%r220, %r225}, %rd312;
	// begin inline asm
	shfl.sync.down.b32 %r219, %r220, %r226, %r182, %r228;
	// end inline asm
	// begin inline asm
	shfl.sync.down.b32 %r224, %r225, %r226, %r182, %r228;
	// end inline asm
	mov.b64 	%rd72, {%r219, %r224};
	add.s32 	%r229, %r163, 4;
	setp.gt.s32 	%p129, %r229, %r182;
	setp.lt.f64 	%p130, %fd202, %fd64;
	or.pred  	%p131, %p129, %p130;
	mov.u64 	%rd313, %rd312;
	mov.f64 	%fd203, %fd202;
	@%p131 bra 	$L__BB4_75;
	setp.gt.f64 	%p132, %fd202, %fd64;
	mov.u64 	%rd313, %rd72;
	mov.f64 	%fd203, %fd64;
	@%p132 bra 	$L__BB4_75;
	setp.lt.s64 	%p133, %rd312, %rd72;
	min.s64 	%rd313, %rd312, %rd72;
	selp.f64 	%fd203, %fd202, %fd64, %p133;
$L__BB4_75:
	mov.b64 	%rd271, %fd203;
	mov.b64 	{%r231, %r236}, %rd271;
	mov.b32 	%r247, 8;
	mov.b32 	%r249, -1;
	// begin inline asm
	shfl.sync.down.b32 %r230, %r231, %r247, %r182, %r249;
	// end inline asm
	// begin inline asm
	shfl.sync.down.b32 %r235, %r236, %r247, %r182, %r249;
	// end inline asm
	mov.b64 	%rd272, {%r230, %r235};
	mov.b64 	%fd67, %rd272;
	mov.b64 	{%r241, %r246}, %rd313;
	// begin inline asm
	shfl.sync.down.b32 %r240, %r241, %r247, %r182, %r249;
	// end inline asm
	// begin inline asm
	shfl.sync.down.b32 %r245, %r246, %r247, %r182, %r249;
	// end inline asm
	mov.b64 	%rd75, {%r240, %r245};
	add.s32 	%r250, %r163, 8;
	setp.gt.s32 	%p134, %r250, %r182;
	setp.lt.f64 	%p135, %fd203, %fd67;
	or.pred  	%p136, %p134, %p135;
	mov.f64 	%fd204, %fd203;
	mov.u64 	%rd314, %rd313;
	@%p136 bra 	$L__BB4_78;
	setp.gt.f64 	%p137, %fd203, %fd67;
	mov.f64 	%fd204, %fd67;
	mov.u64 	%rd314, %rd75;
	@%p137 bra 	$L__BB4_78;
	setp.lt.s64 	%p138, %rd313, %rd75;
	selp.f64 	%fd204, %fd203, %fd67, %p138;
	min.s64 	%rd314, %rd313, %rd75;
$L__BB4_78:
	mov.b64 	%rd273, %fd204;
	mov.b64 	{%r252, %r257}, %rd273;
	mov.b32 	%r268, 16;
	mov.b32 	%r270, -1;
	// begin inline asm
	shfl.sync.down.b32 %r251, %r252, %r268, %r182, %r270;
	// end inline asm
	// begin inline asm
	shfl.sync.down.b32 %r256, %r257, %r268, %r182, %r270;
	// end inline asm
	mov.b64 	%rd274, {%r251, %r256};
	mov.b64 	%fd70, %rd274;
	mov.b64 	{%r262, %r267}, %rd314;
	// begin inline asm
	shfl.sync.down.b32 %r261, %r262, %r268, %r182, %r270;
	// end inline asm
	// begin inline asm
	shfl.sync.down.b32 %r266, %r267, %r268, %r182, %r270;
	// end inline asm
	mov.b64 	%rd78, {%r261, %r266};
	add.s32 	%r271, %r163, 16;
	setp.gt.s32 	%p139, %r271, %r182;
	setp.lt.f64 	%p140, %fd204, %fd70;
	or.pred  	%p141, %p139, %p140;
	mov.f64 	%fd242, %fd204;
	mov.u64 	%rd356, %rd314;
	@%p141 bra 	$L__BB4_81;
	setp.gt.f64 	%p142, %fd204, %fd70;
	mov.f64 	%fd242, %fd70;
	mov.u64 	%rd356, %rd78;
	@%p142 bra 	$L__BB4_81;
	setp.lt.s64 	%p143, %rd314, %rd78;
	selp.f64 	%fd242, %fd204, %fd70, %p143;
	min.s64 	%rd356, %rd314, %rd78;
$L__BB4_81:
	setp.ne.s32 	%p144, %r163, 0;
	@%p144 bra 	$L__BB4_83;
	shr.u32 	%r272, %r2, 1;
	and.b32  	%r273, %r272, 496;
	mov.u32 	%r274, _ZN6thrust24THRUST_300001_SM_1000_NS8cuda_cub4core6detail5shmemE;
	add.s32 	%r275, %r274, %r273;
	st.shared.f64 	[%r275+8], %fd242;
	st.shared.u64 	[%r275+16], %rd356;
$L__BB4_83:
	bar.sync 	0;
	setp.ne.s32 	%p145, %r2, 0;
	@%p145 bra 	$L__BB4_198;
	setp.lt.s32 	%p146, %r1, 33;
	mov.f64 	%fd206, %fd242;
	mov.u64 	%rd316, %rd356;
	@%p146 bra 	$L__BB4_88;
	ld.shared.f64 	%fd73, [_ZN6thrust24THRUST_300001_SM_1000_NS8cuda_cub4core6detail5shmemE+24];
	ld.shared.u64 	%rd81, [_ZN6thrust24THRUST_300001_SM_1000_NS8cuda_cub4core6detail5shmemE+32];
	setp.lt.f64 	%p147, %fd242, %fd73;
	mov.f64 	%fd206, %fd242;
	mov.u64 	%rd316, %rd356;
	@%p147 bra 	$L__BB4_88;
	setp.lt.f64 	%p148, %fd73, %fd242;
	mov.f64 	%fd206, %fd73;
	mov.u64 	%rd316, %rd81;
	@%p148 bra 	$L__BB4_88;
	setp.lt.s64 	%p149, %rd356, %rd81;
	selp.f64 	%fd206, %fd242, %fd73, %p149;
	min.s64 	%rd316, %rd356, %rd81;
$L__BB4_88:
	setp.lt.s32 	%p150, %r1, 65;
	mov.f64 	%fd207, %fd206;
	mov.u64 	%rd317, %rd316;
	@%p150 bra 	$L__BB4_92;
	ld.shared.f64 	%fd76, [_ZN6thrust24THRUST_300001_SM_1000_NS8cuda_cub4core6detail5shmemE+40];
	ld.shared.u64 	%rd84, [_ZN6thrust24THRUST_300001_SM_1000_NS8cuda_cub4core6detail5shmemE+48];
	setp.lt.f64 	%p151, %fd206, %fd76;
	mov.f64 	%fd207, %fd206;
	mov.u64 	%rd317, %rd316;
	@%p151 bra 	$L__BB4_92;
	setp.lt.f64 	%p152, %fd76, %fd206;
	mov.f64 	%fd207, %fd76;
	mov.u64 	%rd317, %rd84;
	@%p152 bra 	$L__BB4_92;
	setp.lt.s64 	%p153, %rd316, %rd84;
	selp.f64 	%fd207, %fd206, %fd76, %p153;
	min.s64 	%rd317, %rd316, %rd84;
$L__BB4_92:
	setp.lt.s32 	%p154, %r1, 97;
	mov.f64 	%fd208, %fd207;
	mov.u64 	%rd318, %rd317;
	@%p154 bra 	$L__BB4_96;
	ld.shared.f64 	%fd79, [_ZN6thrust24THRUST_300001_SM_1000_NS8cuda_cub4core6detail5shmemE+56];
	ld.shared.u64 	%rd87, [_ZN6thrust24THRUST_300001_SM_1000_NS8cuda_cub4core6detail5shmemE+64];
	setp.lt.f64 	%p155, %fd207, %fd79;
	mov.f64 	%fd208, %fd207;
	mov.u64 	%rd318, %rd317;
	@%p155 bra 	$L__BB4_96;
	setp.lt.f64 	%p156, %fd79, %fd207;
	mov.f64 	%fd208, %fd79;
	mov.u64 	%rd318, %rd87;
	@%p156 bra 	$L__BB4_96;
	setp.lt.s64 	%p157, %rd317, %rd87;
	selp.f64 	%fd208, %fd207, %fd79, %p157;
	min.s64 	%rd318, %rd317, %rd87;
$L__BB4_96:
	setp.lt.s32 	%p158, %r1, 129;
	mov.f64 	%fd209, %fd208;
	mov.u64 	%rd319, %rd318;
	@%p158 bra 	$L__BB4_100;
	ld.shared.f64 	%fd82, [_ZN6thrust24THRUST_300001_SM_1000_NS8cuda_cub4core6detail5shmemE+72];
	ld.shared.u64 	%rd90, [_ZN6thrust24THRUST_300001_SM_1000_NS8cuda_cub4core6detail5shmemE+80];
	setp.lt.f64 	%p159, %fd208, %fd82;
	mov.f64 	%fd209, %fd208;
	mov.u64 	%rd319, %rd318;
	@%p159 bra 	$L__BB4_100;
	setp.lt.f64 	%p160, %fd82, %fd208;
	mov.f64 	%fd209, %fd82;
	mov.u64 	%rd319, %rd90;
	@%p160 bra 	$L__BB4_100;
	setp.lt.s64 	%p161, %rd318, %rd90;
	selp.f64 	%fd209, %fd208, %fd82, %p161;
	min.s64 	%rd319, %rd318, %rd90;
$L__BB4_100:
	setp.lt.s32 	%p162, %r1, 161;
	mov.f64 	%fd210, %fd209;
	mov.u64 	%rd320, %rd319;
	@%p162 bra 	$L__BB4_104;
	ld.shared.f64 	%fd85, [_ZN6thrust24THRUST_300001_SM_1000_NS8cuda_cub4core6detail5shmemE+88];
	ld.shared.u64 	%rd93, [_ZN6thrust24THRUST_300001_SM_1000_NS8cuda_cub4core6detail5shmemE+96];
	setp.lt.f64 	%p163, %fd209, %fd85;
	mov.f64 	%fd210, %fd209;
	mov.u64 	%rd320, %rd319;
	@%p163 bra 	$L__BB4_104;
	setp.lt.f64 	%p164, %fd85, %fd209;
	mov.f64 	%fd210, %fd85;
	mov.u64 	%rd320, %rd93;
	@%p164 bra 	$L__BB4_104;
	setp.lt.s64 	%p165, %rd319, %rd93;
	selp.f64 	%fd210, %fd209, %fd85, %p165;
	min.s64 	%rd320, %rd319, %rd93;
$L__BB4_104:
	setp.lt.s32 	%p166, %r1, 193;
	mov.f64 	%fd211, %fd210;
	mov.u64 	%rd321, %rd320;
	@%p166 bra 	$L__BB4_108;
	ld.shared.f64 	%fd88, [_ZN6thrust24THRUST_300001_SM_1000_NS8cuda_cub4core6detail5shmemE+104];
	ld.shared.u64 	%rd96, [_ZN6thrust24THRUST_300001_SM_1000_NS8cuda_cub4core6detail5shmemE+112];
	setp.lt.f64 	%p167, %fd210, %fd88;
	mov.f64 	%fd211, %fd210;
	mov.u64 	%rd321, %rd320;
	@%p167 bra 	$L__BB4_108;
	setp.lt.f64 	%p168, %fd88, %fd210;
	mov.f64 	%fd211, %fd88;
	mov.u64 	%rd321, %rd96;
	@%p168 bra 	$L__BB4_108;
	setp.lt.s64 	%p169, %rd320, %rd96;
	selp.f64 	%fd211, %fd210, %fd88, %p169;
	min.s64 	%rd321, %rd320, %rd96;
$L__BB4_108:
	setp.lt.s32 	%p170, %r1, 225;
	mov.u64 	%rd356, %rd321;
	mov.f64 	%fd242, %fd211;
	@%p170 bra 	$L__BB4_198;
	ld.shared.f64 	%fd91, [_ZN6thrust24THRUST_300001_SM_1000_NS8cuda_cub4core6detail5shmemE+120];
	ld.shared.u64 	%rd99, [_ZN6thrust24THRUST_300001_SM_1000_NS8cuda_cub4core6detail5shmemE+128];
	setp.lt.f64 	%p171, %fd211, %fd91;
	mov.u64 	%rd356, %rd321;
	mov.f64 	%fd242, %fd211;
	@%p171 bra 	$L__BB4_198;
	setp.lt.f64 	%p172, %fd91, %fd211;
	mov.u64 	%rd356, %rd99;
	mov.f64 	%fd242, %fd91;
	@%p172 bra 	$L__BB4_198;
	setp.lt.s64 	%p173, %rd321, %rd99;
	selp.f64 	%fd242, %fd211, %fd91, %p173;
	min.s64 	%rd356, %rd321, %rd99;
	bra.uni 	$L__BB4_198;
$L__BB4_112:
	mov.u32 	%r18, %tid.x;
	cvt.u64.u32 	%rd200, %r18;
	cvta.to.global.u64 	%rd201, %rd196;
	mul.wide.u32 	%rd202, %r18, 8;
	add.s64 	%rd203, %rd201, %rd202;
	ld.global.f64 	%fd172, [%rd203];
	add.s32 	%r31, %r18, 256;
	cvt.u64.u32 	%rd204, %r31;
	ld.global.f64 	%fd173, [%rd203+2048];
	add.s32 	%r32, %r18, 512;
	cvt.u64.u32 	%rd205, %r32;
	ld.global.f64 	%fd174, [%rd203+4096];
	ld.global.f64 	%fd93, [%rd203+6144];
	or.b32  	%r33, %r18, 1024;
	cvt.u64.u32 	%rd101, %r33;
	add.s64 	%rd103, %rd197, %rd101;
	ld.global.f64 	%fd94, [%rd203+8192];
	setp.lt.f64 	%p3, %fd173, %fd172;
	selp.f64 	%fd175, %fd173, %fd172, %p3;
	selp.b64 	%rd206, %rd204, %rd200, %p3;
	setp.lt.f64 	%p4, %fd174, %fd175;
	selp.f64 	%fd95, %fd174, %fd175, %p4;
	selp.b64 	%rd104, %rd205, %rd206, %p4;
	setp.lt.f64 	%p5, %fd95, %fd93;
	mov.f64 	%fd212, %fd95;
	mov.u64 	%rd322, %rd104;
	@%p5 bra 	$L__BB4_115;
	add.s32 	%r34, %r18, 768;
	cvt.u64.u32 	%rd322, %r34;
	setp.lt.f64 	%p6, %fd93, %fd95;
	mov.f64 	%fd212, %fd93;
	@%p6 bra 	$L__BB4_115;
	mov.f64 	%fd212, %fd95;
	mov.u64 	%rd322, %rd104;
$L__BB4_115:
	add.s64 	%rd107, %rd197, %rd322;
	setp.lt.f64 	%p7, %fd212, %fd94;
	mov.f64 	%fd229, %fd212;
	mov.u64 	%rd343, %rd107;
	@%p7 bra 	$L__BB4_118;
	setp.lt.f64 	%p8, %fd94, %fd212;
	mov.f64 	%fd229, %fd94;
	mov.u64 	%rd343, %rd103;
	@%p8 bra 	$L__BB4_118;
	setp.lt.s64 	%p9, %rd322, %rd101;
	selp.f64 	%fd229, %fd212, %fd94, %p9;
	selp.b64 	%rd343, %rd107, %rd103, %p9;
$L__BB4_118:
	setp.lt.u64 	%p10, %rd199, 2560;
	mov.b64 	%rd332, 1280;
	@%p10 bra 	$L__BB4_136;
	mov.b64 	%rd332, 1280;
$L__BB4_120:
	mov.u64 	%rd110, %rd332;
	add.s64 	%rd209, %rd110, %rd200;
	shl.b64 	%rd210, %rd110, 3;
	cvta.to.global.u64 	%rd211, %rd196;
	add.s64 	%rd213, %rd211, %rd202;
	add.s64 	%rd214, %rd213, %rd210;
	add.s64 	%rd113, %rd209, %rd197;
	ld.global.f64 	%fd100, [%rd214];
	ld.global.f64 	%fd101, [%rd214+2048];
	ld.global.f64 	%fd102, [%rd214+4096];
	ld.global.f64 	%fd103, [%rd214+6144];
	ld.global.f64 	%fd104, [%rd214+8192];
	setp.lt.f64 	%p11, %fd229, %fd100;
	mov.f64 	%fd215, %fd229;
	mov.u64 	%rd326, %rd343;
	@%p11 bra 	$L__BB4_123;
	setp.lt.f64 	%p12, %fd100, %fd229;
	mov.f64 	%fd215, %fd100;
	mov.u64 	%rd326, %rd113;
	@%p12 bra 	$L__BB4_123;
	setp.lt.s64 	%p13, %rd343, %rd113;
	selp.f64 	%fd215, %fd229, %fd100, %p13;
	min.s64 	%rd326, %rd343, %rd113;
$L__BB4_123:
	setp.lt.f64 	%p14, %fd215, %fd101;
	mov.f64 	%fd216, %fd215;
	mov.u64 	%rd327, %rd326;
	@%p14 bra 	$L__BB4_126;
	add.s64 	%rd215, %rd110, %rd200;
	add.s64 	%rd216, %rd215, %rd197;
	add.s64 	%rd327, %rd216, 256;
	setp.lt.f64 	%p15, %fd101, %fd215;
	mov.f64 	%fd216, %fd101;
	@%p15 bra 	$L__BB4_126;
	add.s64 	%rd219, %rd216, 256;
	setp.lt.s64 	%p16, %rd326, %rd219;
	selp.f64 	%fd216, %fd215, %fd101, %p16;
	min.s64 	%rd327, %rd326, %rd219;
$L__BB4_126:
	setp.lt.f64 	%p17, %fd216, %fd102;
	mov.f64 	%fd217, %fd216;
	mov.u64 	%rd328, %rd327;
	@%p17 bra 	$L__BB4_129;
	add.s64 	%rd220, %rd110, %rd200;
	add.s64 	%rd221, %rd220, %rd197;
	add.s64 	%rd328, %rd221, 512;
	setp.lt.f64 	%p18, %fd102, %fd216;
	mov.f64 	%fd217, %fd102;
	@%p18 bra 	$L__BB4_129;
	add.s64 	%rd224, %rd221, 512;
	setp.lt.s64 	%p19, %rd327, %rd224;
	selp.f64 	%fd217, %fd216, %fd102, %p19;
	min.s64 	%rd328, %rd327, %rd224;
$L__BB4_129:
	setp.lt.f64 	%p20, %fd217, %fd103;
	mov.f64 	%fd218, %fd217;
	mov.u64 	%rd329, %rd328;
	@%p20 bra 	$L__BB4_132;
	add.s64 	%rd225, %rd110, %rd200;
	add.s64 	%rd226, %rd225, %rd197;
	add.s64 	%rd329, %rd226, 768;
	setp.lt.f64 	%p21, %fd103, %fd217;
	mov.f64 	%fd218, %fd103;
	@%p21 bra 	$L__BB4_132;
	setp.lt.s64 	%p22, %rd328, %rd329;
	selp.f64 	%fd218, %fd217, %fd103, %p22;
	min.s64 	%rd329, %rd328, %rd329;
$L__BB4_132:
	setp.lt.f64 	%p23, %fd218, %fd104;
	mov.f64 	%fd229, %fd218;
	mov.u64 	%rd343, %rd329;
	@%p23 bra 	$L__BB4_135;
	add.s64 	%rd227, %rd110, %rd200;
	add.s64 	%rd228, %rd227, %rd197;
	add.s64 	%rd343, %rd228, 1024;
	setp.lt.f64 	%p24, %fd104, %fd218;
	mov.f64 	%fd229, %fd104;
	@%p24 bra 	$L__BB4_135;
	setp.lt.s64 	%p25, %rd329, %rd343;
	selp.f64 	%fd229, %fd218, %fd104, %p25;
	min.s64 	%rd343, %rd329, %rd343;
$L__BB4_135:
	add.s64 	%rd332, %rd110, 1280;
	add.s64 	%rd229, %rd110, 2560;
	setp.le.s64 	%p26, %rd229, %rd199;
	@%p26 bra 	$L__BB4_120;
$L__BB4_136:
	setp.le.s64 	%p27, %rd199, %rd332;
	@%p27 bra 	$L__BB4_159;
	cvt.u32.u64 	%r35, %rd332;
	cvt.u32.u64 	%r36, %rd199;
	sub.s32 	%r19, %r36, %r35;
	setp.ge.s32 	%p28, %r18, %r19;
	@%p28 bra 	$L__BB4_159;
	cvta.to.global.u64 	%rd133, %rd196;
	not.b32 	%r38, %r18;
	add.s32 	%r39, %r38, %r36;
	sub.s32 	%r20, %r39, %r35;
	and.b32  	%r41, %r20, 768;
	setp.eq.s32 	%p29, %r41, 768;
	mov.u32 	%r389, %r18;
	@%p29 bra 	$L__BB4_144;
	add.s64 	%rd232, %rd332, %rd200;
	add.s64 	%rd334, %rd232, %rd197;
	shl.b64 	%rd233, %rd232, 3;
	add.s64 	%rd333, %rd133, %rd233;
	shr.u32 	%r42, %r20, 8;
	add.s32 	%r43, %r42, 1;
	and.b32  	%r44, %r43, 3;
	neg.s32 	%r387, %r44;
	mov.u32 	%r389, %r18;
$L__BB4_140:
	.pragma "nounroll";
	mov.u64 	%rd138, %rd343;
	mov.f64 	%fd116, %fd229;
	ld.global.f64 	%fd117, [%rd333];
	setp.lt.f64 	%p30, %fd116, %fd117;
	@%p30 bra 	$L__BB4_143;
	setp.lt.f64 	%p31, %fd117, %fd116;
	mov.f64 	%fd229, %fd117;
	mov.u64 	%rd343, %rd334;
	@%p31 bra 	$L__BB4_143;
	setp.lt.s64 	%p32, %rd138, %rd334;
	selp.f64 	%fd229, %fd116, %fd117, %p32;
	min.s64 	%rd343, %rd138, %rd334;
$L__BB4_143:
	add.s32 	%r389, %r389, 256;
	add.s64 	%rd334, %rd334, 256;
	add.s64 	%rd333, %rd333, 2048;
	add.s32 	%r387, %r387, 1;
	setp.ne.s32 	%p33, %r387, 0;
	@%p33 bra 	$L__BB4_140;
$L__BB4_144:
	setp.lt.u32 	%p34, %r20, 768;
	@%p34 bra 	$L__BB4_159;
	add.s32 	%r390, %r389, 512;
$L__BB4_146:
	mov.u32 	%r28, %r390;
	add.s32 	%r45, %r28, -512;
	cvt.u64.u32 	%rd234, %r45;
	add.s64 	%rd235, %rd332, %rd234;
	shl.b64 	%rd236, %rd235, 3;
	add.s64 	%rd146, %rd133, %rd236;
	add.s64 	%rd147, %rd235, %rd197;
	ld.global.f64 	%fd123, [%rd146];
	setp.lt.f64 	%p35, %fd229, %fd123;
	mov.f64 	%fd226, %fd229;
	mov.u64 	%rd340, %rd343;
	@%p35 bra 	$L__BB4_149;
	setp.lt.f64 	%p36, %fd123, %fd229;
	mov.f64 	%fd226, %fd123;
	mov.u64 	%rd340, %rd147;
	@%p36 bra 	$L__BB4_149;
	setp.lt.s64 	%p37, %rd343, %rd147;
	selp.f64 	%fd226, %fd229, %fd123, %p37;
	min.s64 	%rd340, %rd343, %rd147;
$L__BB4_149:
	add.s32 	%r46, %r28, -256;
	cvt.u64.u32 	%rd237, %r46;
	add.s64 	%rd238, %rd332, %rd237;
	add.s64 	%rd150, %rd238, %rd197;
	ld.global.f64 	%fd126, [%rd146+2048];
	setp.lt.f64 	%p38, %fd226, %fd126;
	mov.f64 	%fd227, %fd226;
	mov.u64 	%rd341, %rd340;
	@%p38 bra 	$L__BB4_152;
	setp.lt.f64 	%p39, %fd126, %fd226;
	mov.f64 	%fd227, %fd126;
	mov.u64 	%rd341, %rd150;
	@%p39 bra 	$L__BB4_152;
	setp.lt.s64 	%p40, %rd340, %rd150;
	selp.f64 	%fd227, %fd226, %fd126, %p40;
	min.s64 	%rd341, %rd340, %rd150;
$L__BB4_152:
	cvt.u64.u32 	%rd239, %r28;
	add.s64 	%rd240, %rd332, %rd239;
	add.s64 	%rd153, %rd240, %rd197;
	ld.global.f64 	%fd129, [%rd146+4096];
	setp.lt.f64 	%p41, %fd227, %fd129;
	mov.f64 	%fd228, %fd227;
	mov.u64 	%rd342, %rd341;
	@%p41 bra 	$L__BB4_155;
	setp.lt.f64 	%p42, %fd129, %fd227;
	mov.f64 	%fd228, %fd129;
	mov.u64 	%rd342, %rd153;
	@%p42 bra 	$L__BB4_155;
	setp.lt.s64 	%p43, %rd341, %rd153;
	selp.f64 	%fd228, %fd227, %fd129, %p43;
	min.s64 	%rd342, %rd341, %rd153;
$L__BB4_155:
	add.s32 	%r47, %r28, 256;
	cvt.u64.u32 	%rd241, %r47;
	add.s64 	%rd242, %rd332, %rd241;
	add.s64 	%rd156, %rd242, %rd197;
	ld.global.f64 	%fd132, [%rd146+6144];
	setp.lt.f64 	%p44, %fd228, %fd132;
	mov.f64 	%fd229, %fd228;
	mov.u64 	%rd343, %rd342;
	@%p44 bra 	$L__BB4_158;
	setp.lt.f64 	%p45, %fd132, %fd228;
	mov.f64 	%fd229, %fd132;
	mov.u64 	%rd343, %rd156;
	@%p45 bra 	$L__BB4_158;
	setp.lt.s64 	%p46, %rd342, %rd156;
	selp.f64 	%fd229, %fd228, %fd132, %p46;
	min.s64 	%rd343, %rd342, %rd156;
$L__BB4_158:
	add.s32 	%r390, %r28, 1024;
	add.s32 	%r48, %r28, 512;
	setp.lt.s32 	%p47, %r48, %r19;
	@%p47 bra 	$L__BB4_146;
$L__BB4_159:
	// begin inline asm
	mov.u32 %r49, %laneid;
	// end inline asm
	mov.b64 	%rd243, %fd229;
	mov.b64 	{%r51, %r56}, %rd243;
	mov.b32 	%r67, 1;
	mov.b32 	%r68, 31;
	mov.b32 	%r69, -1;
	// begin inline asm
	shfl.sync.down.b32 %r50, %r51, %r67, %r68, %r69;
	// end inline asm
	// begin inline asm
	shfl.sync.down.b32 %r55, %r56, %r67, %r68, %r69;
	// end inline asm
	mov.b64 	%rd244, {%r50, %r55};
	mov.b64 	%fd136, %rd244;
	mov.b64 	{%r61, %r66}, %rd343;
	// begin inline asm
	shfl.sync.down.b32 %r60, %r61, %r67, %r68, %r69;
	// end inline asm
	// begin inline asm
	shfl.sync.down.b32 %r65, %r66, %r67, %r68, %r69;
	// end inline asm
	mov.b64 	%rd160, {%r60, %r65};
	setp.gt.s32 	%p48, %r49, 30;
	setp.lt.f64 	%p49, %fd229, %fd136;
	or.pred  	%p50, %p48, %p49;
	mov.f64 	%fd231, %fd229;
	mov.u64 	%rd345, %rd343;
	@%p50 bra 	$L__BB4_162;
	setp.gt.f64 	%p51, %fd229, %fd136;
	mov.f64 	%fd231, %fd136;
	mov.u64 	%rd345, %rd160;
	@%p51 bra 	$L__BB4_162;
	setp.lt.s64 	%p52, %rd343, %rd160;
	selp.f64 	%fd231, %fd229, %fd136, %p52;
	min.s64 	%rd345, %rd343, %rd160;
$L__BB4_162:
	mov.b64 	%rd245, %fd231;
	mov.b64 	{%r71, %r76}, %rd245;
	mov.b32 	%r87, 2;
	mov.b32 	%r88, 31;
	mov.b32 	%r89, -1;
	// begin inline asm
	shfl.sync.down.b32 %r70, %r71, %r87, %r88, %r89;
	// end inline asm
	// begin inline asm
	shfl.sync.down.b32 %r75, %r76, %r87, %r88, %r89;
	// end inline asm
	mov.b64 	%rd246, {%r70, %r75};
	mov.b64 	%fd139, %rd246;
	mov.b64 	{%r81, %r86}, %rd345;
	// begin inline asm
	shfl.sync.down.b32 %r80, %r81, %r87, %r88, %r89;
	// end inline asm
	// begin inline asm
	shfl.sync.down.b32 %r85, %r86, %r87, %r88, %r89;
	// end inline asm
	mov.b64 	%rd163, {%r80, %r85};
	setp.gt.s32 	%p53, %r49, 29;
	setp.lt.f64 	%p54, %fd231, %fd139;
	or.pred  	%p55, %p53, %p54;
	mov.f64 	%fd232, %fd231;
	mov.u64 	%rd346, %rd345;
	@%p55 bra 	$L__BB4_165;
	setp.gt.f64 	%p56, %fd231, %fd139;
	mov.f64 	%fd232, %fd139;
	mov.u64 	%rd346, %rd163;
	@%p56 bra 	$L__BB4_165;
	setp.lt.s64 	%p57, %rd345, %rd163;
	selp.f64 	%fd232, %fd231, %fd139, %p57;
	min.s64 	%rd346, %rd345, %rd163;
$L__BB4_165:
	mov.b64 	%rd247, %fd232;
	mov.b64 	{%r91, %r96}, %rd247;
	mov.b32 	%r107, 4;
	mov.b32 	%r108, 31;
	mov.b32 	%r109, -1;
	// begin inline asm
	shfl.sync.down.b32 %r90, %r91, %r107, %r108, %r109;
	// end inline asm
	// begin inline asm
	shfl.sync.down.b32 %r95, %r96, %r107, %r108, %r109;
	// end inline asm
	mov.b64 	%rd248, {%r90, %r95};
	mov.b64 	%fd142, %rd248;
	mov.b64 	{%r101, %r106}, %rd346;
	// begin inline asm
	shfl.sync.down.b32 %r100, %r101, %r107, %r108, %r109;
	// end inline asm
	// begin inline asm
	shfl.sync.down.b32 %r105, %r106, %r107, %r108, %r109;
	// end inline asm
	mov.b64 	%rd166, {%r100, %r105};
	setp.gt.s32 	%p58, %r49, 27;
	setp.lt.f64 	%p59, %fd232, %fd142;
	or.pred  	%p60, %p58, %p59;
	mov.f64 	%fd233, %fd232;
	mov.u64 	%rd347, %rd346;
	@%p60 bra 	$L__BB4_168;
	setp.gt.f64 	%p61, %fd232, %fd142;
	mov.f64 	%fd233, %fd142;
	mov.u64 	%rd347, %rd166;
	@%p61 bra 	$L__BB4_168;
	setp.lt.s64 	%p62, %rd346, %rd166;
	selp.f64 	%fd233, %fd232, %fd142, %p62;
	min.s64 	%rd347, %rd346, %rd166;
$L__BB4_168:
	mov.b64 	%rd249, %fd233;
	mov.b64 	{%r111, %r116}, %rd249;
	mov.b32 	%r127, 8;
	mov.b32 	%r128, 31;
	mov.b32 	%r129, -1;
	// begin inline asm
	shfl.sync.down.b32 %r110, %r111, %r127, %r128, %r129;
	// end inline asm
	// begin inline asm
	shfl.sync.down.b32 %r115, %r116, %r127, %r128, %r129;
	// end inline asm
	mov.b64 	%rd250, {%r110, %r115};
	mov.b64 	%fd145, %rd250;
	mov.b64 	{%r121, %r126}, %rd347;
	// begin inline asm
	shfl.sync.down.b32 %r120, %r121, %r127, %r128, %r129;
	// end inline asm
	// begin inline asm
	shfl.sync.down.b32 %r125, %r126, %r127, %r128, %r129;
	// end inline asm
	mov.b64 	%rd169, {%r120, %r125};
	setp.gt.s32 	%p63, %r49, 23;
	setp.lt.f64 	%p64, %fd233, %fd145;
	or.pred  	%p65, %p63, %p64;
	mov.f64 	%fd234, %fd233;
	mov.u64 	%rd348, %rd347;
	@%p65 bra 	$L__BB4_171;
	setp.gt.f64 	%p66, %fd233, %fd145;
	mov.f64 	%fd234, %fd145;
	mov.u64 	%rd348, %rd169;
	@%p66 bra 	$L__BB4_171;
	setp.lt.s64 	%p67, %rd347, %rd169;
	selp.f64 	%fd234, %fd233, %fd145, %p67;
	min.s64 	%rd348, %rd347, %rd169;
$L__BB4_171:
	mov.b64 	%rd251, %fd234;
	mov.b64 	{%r131, %r136}, %rd251;
	mov.b32 	%r147, 16;
	mov.b32 	%r148, 31;
	mov.b32 	%r149, -1;
	// begin inline asm
	shfl.sync.down.b32 %r130, %r131, %r147, %r148, %r149;
	// end inline asm
	// begin inline asm
	shfl.sync.down.b32 %r135, %r136, %r147, %r148, %r149;
	// end inline asm
	mov.b64 	%rd252, {%r130, %r135};
	mov.b64 	%fd148, %rd252;
	mov.b64 	{%r141, %r146}, %rd348;
	// begin inline asm
	shfl.sync.down.b32 %r140, %r141, %r147, %r148, %r149;
	// end inline asm
	// begin inline asm
	shfl.sync.down.b32 %r145, %r146, %r147, %r148, %r149;
	// end inline asm
	mov.b64 	%rd172, {%r140, %r145};
	setp.gt.s32 	%p68, %r49, 15;
	setp.lt.f64 	%p69, %fd234, %fd148;
	or.pred  	%p70, %p68, %p69;
	mov.f64 	%fd242, %fd234;
	mov.u64 	%rd356, %rd348;
	@%p70 bra 	$L__BB4_174;
	setp.gt.f64 	%p71, %fd234, %fd148;
	mov.f64 	%fd242, %fd148;
	mov.u64 	%rd356, %rd172;
	@%p71 bra 	$L__BB4_174;
	setp.lt.s64 	%p72, %rd348, %rd172;
	selp.f64 	%fd242, %fd234, %fd148, %p72;
	min.s64 	%rd356, %rd348, %rd172;
$L__BB4_174:
	setp.ne.s32 	%p73, %r49, 0;
	@%p73 bra 	$L__BB4_176;
	shr.u32 	%r150, %r18, 1;
	and.b32  	%r151, %r150, 496;
	mov.u32 	%r152, _ZN6thrust24THRUST_300001_SM_1000_NS8cuda_cub4core6detail5shmemE;
	add.s32 	%r153, %r152, %r151;
	st.shared.f64 	[%r153+8], %fd242;
	st.shared.u64 	[%r153+16], %rd356;
$L__BB4_176:
	bar.sync 	0;
	setp.ne.s32 	%p74, %r18, 0;
	@%p74 bra 	$L__BB4_198;
	ld.shared.f64 	%fd151, [_ZN6thrust24THRUST_300001_SM_1000_NS8cuda_cub4core6detail5shmemE+24];
	ld.shared.u64 	%rd175, [_ZN6thrust24THRUST_300001_SM_1000_NS8cuda_cub4core6detail5shmemE+32];
	setp.lt.f64 	%p75, %fd242, %fd151;
	mov.f64 	%fd236, %fd242;
	mov.u64 	%rd350, %rd356;
	@%p75 bra 	$L__BB4_180;
	setp.lt.f64 	%p76, %fd151, %fd242;
	mov.f64 	%fd236, %fd151;
	mov.u64 	%rd350, %rd175;
	@%p76 bra 	$L__BB4_180;
	setp.lt.s64 	%p77, %rd356, %rd175;
	selp.f64 	%fd236, %fd242, %fd151, %p77;
	min.s64 	%rd350, %rd356, %rd175;
$L__BB4_180:
	ld.shared.f64 	%fd154, [_ZN6thrust24THRUST_300001_SM_1000_NS8cuda_cub4core6detail5shmemE+40];
	ld.shared.u64 	%rd178, [_ZN6thrust24THRUST_300001_SM_1000_NS8cuda_cub4core6detail5shmemE+48];
	setp.lt.f64 	%p78, %fd236, %fd154;
	mov.f64 	%fd237, %fd236;
	mov.u64 	%rd351, %rd350;
	@%p78 bra 	$L__BB4_183;
	setp.lt.f64 	%p79, %fd154, %fd236;
	mov.f64 	%fd237, %fd154;
	mov.u64 	%rd351, %rd178;
	@%p79 bra 	$L__BB4_183;
	setp.lt.s64 	%p80, %rd350, %rd178;
	selp.f64 	%fd237, %fd236, %fd154, %p80;
	min.s64 	%rd351, %rd350, %rd178;
$L__BB4_183:
	ld.shared.f64 	%fd157, [_ZN6thrust24THRUST_300001_SM_1000_NS8cuda_cub4core6detail5shmemE+56];
	ld.shared.u64 	%rd181, [_ZN6thrust24THRUST_300001_SM_1000_NS8cuda_cub4core6detail5shmemE+64];
	setp.lt.f64 	%p81, %fd237, %fd157;
	mov.f64 	%fd238, %fd237;
	mov.u64 	%rd352, %rd351;
	@%p81 bra 	$L__BB4_186;
	setp.lt.f64 	%p82, %fd157, %fd237;
	mov.f64 	%fd238, %fd157;
	mov.u64 	%rd352, %rd181;
	@%p82 bra 	$L__BB4_186;
	setp.lt.s64 	%p83, %rd351, %rd181;
	selp.f64 	%fd238, %fd237, %fd157, %p83;
	min.s64 	%rd352, %rd351, %rd181;
$L__BB4_186:
	ld.shared.f64 	%fd160, [_ZN6thrust24THRUST_300001_SM_1000_NS8cuda_cub4core6detail5shmemE+72];
	ld.shared.u64 	%rd184, [_ZN6thrust24THRUST_300001_SM_1000_NS8cuda_cub4core6detail5shmemE+80];
	setp.lt.f64 	%p84, %fd238, %fd160;
	mov.f64 	%fd239, %fd238;
	mov.u64 	%rd353, %rd352;
	@%p84 bra 	$L__BB4_189;
	setp.lt.f64 	%p85, %fd160, %fd238;
	mov.f64 	%fd239, %fd160;
	mov.u64 	%rd353, %rd184;
	@%p85 bra 	$L__BB4_189;
	setp.lt.s64 	%p86, %rd352, %rd184;
	selp.f64 	%fd239, %fd238, %fd160, %p86;
	min.s64 	%rd353, %rd352, %rd184;
$L__BB4_189:
	ld.shared.f64 	%fd163, [_ZN6thrust24THRUST_300001_SM_1000_NS8cuda_cub4core6detail5shmemE+88];
	ld.shared.u64 	%rd187, [_ZN6thrust24THRUST_300001_SM_1000_NS8cuda_cub4core6detail5shmemE+96];
	setp.lt.f64 	%p87, %fd239, %fd163;
	mov.f64 	%fd240, %fd239;
	mov.u64 	%rd354, %rd353;
	@%p87 bra 	$L__BB4_192;
	setp.lt.f64 	%p88, %fd163, %fd239;
	mov.f64 	%fd240, %fd163;
	mov.u64 	%rd354, %rd187;
	@%p88 bra 	$L__BB4_192;
	setp.lt.s64 	%p89, %rd353, %rd187;
	selp.f64 	%fd240, %fd239, %fd163, %p89;
	min.s64 	%rd354, %rd353, %rd187;
$L__BB4_192:
	ld.shared.f64 	%fd166, [_ZN6thrust24THRUST_300001_SM_1000_NS8cuda_cub4core6detail5shmemE+104];
	ld.shared.u64 	%rd190, [_ZN6thrust24THRUST_300001_SM_1000_NS8cuda_cub4core6detail5shmemE+112];
	setp.lt.f64 	%p90, %fd240, %fd166;
	mov.f64 	%fd241, %fd240;
	mov.u64 	%rd355, %rd354;
	@%p90 bra 	$L__BB4_195;
	setp.lt.f64 	%p91, %fd166, %fd240;
	mov.f64 	%fd241, %fd166;
	mov.u64 	%rd355, %rd190;
	@%p91 bra 	$L__BB4_195;
	setp.lt.s64 	%p92, %rd354, %rd190;
	selp.f64 	%fd241, %fd240, %fd166, %p92;
	min.s64 	%rd355, %rd354, %rd190;
$L__BB4_195:
	ld.shared.f64 	%fd169, [_ZN6thrust24THRUST_300001_SM_1000_NS8cuda_cub4core6detail5shmemE+120];
	ld.shared.u64 	%rd193, [_ZN6thrust24THRUST_300001_SM_1000_NS8cuda_cub4core6detail5shmemE+128];
	setp.lt.f64 	%p93, %fd241, %fd169;
	mov.u64 	%rd356, %rd355;
	mov.f64 	%fd242, %fd241;
	@%p93 bra 	$L__BB4_198;
	setp.lt.f64 	%p94, %fd169, %fd241;
	mov.u64 	%rd356, %rd193;
	mov.f64 	%fd242, %fd169;
	@%p94 bra 	$L__BB4_198;
	setp.lt.s64 	%p95, %rd355, %rd193;
	selp.f64 	%fd242, %fd241, %fd169, %p95;
	min.s64 	%rd356, %rd355, %rd193;
$L__BB4_198:
	mov.u32 	%r381, %tid.x;
	setp.ne.s32 	%p222, %r381, 0;
	@%p222 bra 	$L__BB4_200;
	ld.param.u64 	%rd286, [_ZN6thrust24THRUST_300001_SM_1000_NS8cuda_cub4core6detail13_kernel_agentINS1_8__reduce11ReduceAgentINS0_12zip_iteratorIN4cuda3std3__45tupleIJNS0_10device_ptrIdEENS0_17counting_iteratorIlNS0_11use_defaultESF_SF_EEEEEEEPNSB_IJdlEEESJ_lNS1_9__extrema9arg_min_fIdlNSA_4lessIdEEEEEEJSI_SK_lSP_EEEvDpT0__param_1];
	cvta.to.global.u64 	%rd285, %rd286;
	st.global.f64 	[%rd285], %fd242;
	st.global.u64 	[%rd285+8], %rd356;
$L__BB4_200:
	ret;

}
	// .globl	_ZN6thrust24THRUST_300001_SM_1000_NS8cuda_cub4core6detail13_kernel_agentINS1_8__reduce11ReduceAgentINS0_12zip_iteratorIN4cuda3std3__45tupleIJNS0_10device_ptrIdEENS0_17counting_iteratorIlNS0_11use_defaultESF_SF_EEEEEEEPNSB_IJdlEEESJ_lNS1_9__extrema9arg_min_fIdlNSA_4lessIdEEEEEEJSI_SK_lN3cub18CUB_300001_SM_100013GridEvenShareIlEENSS_9GridQueueIyEESP_EEEvDpT0_
.visible .entry _ZN6thrust24THRUST_300001_SM_1000_NS8cuda_cub4core6detail13_kernel_agentINS1_8__reduce11ReduceAgentINS0_12zip_iteratorIN4cuda3std3__45tupleIJNS0_10device_ptrIdEENS0_17counting_iteratorIlNS0_11use_defaultESF_SF_EEEEEEEPNSB_IJdlEEESJ_lNS1_9__extrema9arg_min_fIdlNSA_4lessIdEEEEEEJSI_SK_lN3cub18CUB_300001_SM_100013GridEvenShareIlEENSS_9GridQueueIyEESP_EEEvDpT0_(
	.param .align 8 .b8 _ZN6thrust24THRUST_300001_SM_1000_NS8cuda_cub4core6detail13_kernel_agentINS1_8__reduce11ReduceAgentINS0_12zip_iteratorIN4cuda3std3__45tupleIJNS0_10device_ptrIdEENS0_17counting_iteratorIlNS0_11use_defaultESF_SF_EEEEEEEPNSB_IJdlEEESJ_lNS1_9__extrema9arg_min_fIdlNSA_4lessIdEEEEEEJSI_SK_lN3cub18CUB_300001_SM_100013GridEvenShareIlEENSS_9GridQueueIyEESP_EEEvDpT0__param_0[16],
	.param .u64 .ptr .align 1 _ZN6thrust24THRUST_300001_SM_1000_NS8cuda_cub4core6detail13_kernel_agentINS1_8__reduce11ReduceAgentINS0_12zip_iteratorIN4cuda3std3__45tupleIJNS0_10device_ptrIdEENS0_17counting_iteratorIlNS0_11use_defaultESF_SF_EEEEEEEPNSB_IJdlEEESJ_lNS1_9__extrema9arg_min_fIdlNSA_4lessIdEEEEEEJSI_SK_lN3cub18CUB_300001_SM_100013GridEvenShareIlEENSS_9GridQueueIyEESP_EEEvDpT0__param_1,
	.param .u64 _ZN6thrust24THRUST_300001_SM_1000_NS8cuda_cub4core6detail13_kernel_agentINS1_8__reduce11ReduceAgentINS0_12zip_iteratorIN4cuda3std3__45tupleIJNS0_10device_ptrIdEENS0_17counting_iteratorIlNS0_11use_defaultESF_SF_EEEEEEEPNSB_IJdlEEESJ_lNS1_9__extrema9arg_min_fIdlNSA_4lessIdEEEEEEJSI_SK_lN3cub18CUB_300001_SM_100013GridEvenShareIlEENSS_9GridQueueIyEESP_EEEvDpT0__param_2,
	.param .align 8 .b8 _ZN6thrust24THRUST_300001_SM_1000_NS8cuda_cub4core6detail13_kernel_agentINS1_8__reduce11ReduceAgentINS0_12zip_iteratorIN4cuda3std3__45tupleIJNS0_10device_ptrIdEENS0_17counting_iteratorIlNS0_11use_defaultESF_SF_EEEEEEEPNSB_IJdlEEESJ_lNS1_9__extrema9arg_min_fIdlNSA_4lessIdEEEEEEJSI_SK_lN3cub18CUB_300001_SM_100013GridEvenShareIlEENSS_9GridQueueIyEESP_EEEvDpT0__param_3[72],
	.param .align 8 .b8 _ZN6thrust24THRUST_300001_SM_1000_NS8cuda_cub4core6detail13_kernel_agentINS1_8__reduce11ReduceAgentINS0_12zip_iteratorIN4cuda3std3__45tupleIJNS0_10device_ptrIdEENS0_17counting_iteratorIlNS0_11use_defaultESF_SF_EEEEEEEPNSB_IJdlEEESJ_lNS1_9__extrema9arg_min_fIdlNSA_4lessIdEEEEEEJSI_SK_lN3cub18CUB_300001_SM_100013GridEvenShareIlEENSS_9GridQueueIyEESP_EEEvDpT0__param_4[8],
	.param .align 1 .b8 _ZN6thrust24THRUST_300001_SM_1000_NS8cuda_cub4core6detail13_kernel_agentINS1_8__reduce11ReduceAgentINS0_12zip_iteratorIN4cuda3std3__45tupleIJNS0_10device_ptrIdEENS0_17counting_iteratorIlNS0_11use_defaultESF_SF_EEEEEEEPNSB_IJdlEEESJ_lNS1_9__extrema9arg_min_fIdlNSA_4lessIdEEEEEEJSI_SK_lN3cub18CUB_300001_SM_100013GridEvenShareIlEENSS_9GridQueueIyEESP_EEEvDpT0__param_5[1]
)
.maxntid 256
{
	.reg .pred 	%p<225>;
	.reg .b32 	%r<399>;
	.reg .b64 	%rd<351>;
	.reg .b64 	%fd<243>;

	ld.param.u64 	%rd3, [_ZN6thrust24THRUST_300001_SM_1000_NS8cuda_cub4core6detail13_kernel_agentINS1_8__reduce11ReduceAgentINS0_12zip_iteratorIN4cuda3std3__45tupleIJNS0_10device_ptrIdEENS0_17counting_iteratorIlNS0_11use_defaultESF_SF_EEEEEEEPNSB_IJdlEEESJ_lNS1_9__extrema9arg_min_fIdlNSA_4lessIdEEEEEEJSI_SK_lN3cub18CUB_300001_SM_100013GridEvenShareIlEENSS_9GridQueueIyEESP_EEEvDpT0__param_0+8];
	ld.param.u64 	%rd199, [_ZN6thrust24THRUST_300001_SM_1000_NS8cuda_cub4core6detail13_kernel_agentINS1_8__reduce11ReduceAgentINS0_12zip_iteratorIN4cuda3std3__45tupleIJNS0_10device_ptrIdEENS0_17counting_iteratorIlNS0_11use_defaultESF_SF_EEEEEEEPNSB_IJdlEEESJ_lNS1_9__extrema9arg_min_fIdlNSA_4lessIdEEEEEEJSI_SK_lN3cub18CUB_300001_SM_100013GridEvenShareIlEENSS_9GridQueueIyEESP_EEEvDpT0__param_0];
	ld.param.u64 	%rd200, [_ZN6thrust24THRUST_300001_SM_1000_NS8cuda_cub4core6detail13_kernel_agentINS1_8__reduce11ReduceAgentINS0_12zip_iteratorIN4cuda3std3__45tupleIJNS0_10device_ptrIdEENS0_17counting_iteratorIlNS0_11use_defaultESF_SF_EEEEEEEPNSB_IJdlEEESJ_lNS1_9__extrema9arg_min_fIdlNSA_4lessIdEEEEEEJSI_SK_lN3cub18CUB_300001_SM_100013GridEvenShareIlEENSS_9GridQueueIyEESP_EEEvDpT0__param_4];
	ld.param.u64 	%rd198, [_ZN6thrust24THRUST_300001_SM_1000_NS8cuda_cub4core6detail13_kernel_agentINS1_8__reduce11ReduceAgentINS0_12zip_iteratorIN4cuda3std3__45tupleIJNS0_10device_ptrIdEENS0_17counting_iteratorIlNS0_11use_defaultESF_SF_EEEEEEEPNSB_IJdlEEESJ_lNS1_9__extrema9arg_min_fIdlNSA_4lessIdEEEEEEJSI_SK_lN3cub18CUB_300001_SM_100013GridEvenShareIlEENSS_9GridQueueIyEESP_EEEvDpT0__param_2];
	cvta.to.global.u64 	%rd1, %rd200;
	cvta.to.global.u64 	%rd2, %rd199;
	mov.u32 	%r1, %ctaid.x;
	mul.lo.s32 	%r33, %r1, 1280;
	cvt.u64.u32 	%rd4, %r33;
	mov.u32 	%r34, %nctaid.x;
	mul.lo.s32 	%r35, %r34, 1280;
	cvt.u64.u32 	%rd5, %r35;
	add.s64 	%rd201, %rd4, 1280;
	setp.le.s64 	%p1, %rd201, %rd198;
	@%p1 bra 	$L__BB5_111;
	cvt.u32.u64 	%r159, %rd4;
	cvt.u32.u64 	%r2, %rd198;
	sub.s32 	%r3, %r2, %r159;
	mov.u32 	%r4, %tid.x;
	setp.ge.s32 	%p98, %r4, %r3;
	mov.f64 	%fd188, 0d0000000000000000;
	mov.b64 	%rd292, 0;
	mov.u32 	%r393, %r4;
	@%p98 bra 	$L__BB5_3;
	cvt.u64.u32 	%rd240, %r4;
	add.s64 	%rd241, %rd4, %rd240;
	shl.b64 	%rd242, %rd241, 3;
	add.s64 	%rd243, %rd2, %rd242;
	add.s64 	%rd292, %rd3, %rd241;
	ld.global.f64 	%fd188, [%rd243];
	add.s32 	%r393, %r4, 256;
$L__BB5_3:
	setp.ge.s32 	%p99, %r393, %r3;
	@%p99 bra 	$L__BB5_25;
	not.b32 	%r161, %r393;
	add.s32 	%r162, %r161, %r2;
	sub.s32 	%r7, %r162, %r159;
	and.b32  	%r163, %r7, 768;
	setp.eq.s32 	%p100, %r163, 768;
	@%p100 bra 	$L__BB5_10;
	cvt.u64.u32 	%rd245, %r393;
	add.s64 	%rd246, %rd245, %rd4;
	add.s64 	%rd283, %rd246, %rd3;
	shl.b64 	%rd247, %rd246, 3;
	add.s64 	%rd282, %rd2, %rd247;
	shr.u32 	%r164, %r7, 8;
	add.s32 	%r165, %r164, 1;
	and.b32  	%r166, %r165, 3;
	neg.s32 	%r391, %r166;
$L__BB5_6:
	.pragma "nounroll";
	mov.u64 	%rd12, %rd292;
	mov.f64 	%fd3, %fd188;
	ld.global.f64 	%fd4, [%rd282];
	setp.lt.f64 	%p101, %fd3, %fd4;
	@%p101 bra 	$L__BB5_9;
	setp.lt.f64 	%p102, %fd4, %fd3;
	mov.u64 	%rd292, %rd283;
	mov.f64 	%fd188, %fd4;
	@%p102 bra 	$L__BB5_9;
	setp.lt.s64 	%p103, %rd12, %rd283;
	min.s64 	%rd292, %rd12, %rd283;
	selp.f64 	%fd188, %fd3, %fd4, %p103;
$L__BB5_9:
	add.s32 	%r393, %r393, 256;
	add.s64 	%rd283, %rd283, 256;
	add.s64 	%rd282, %rd282, 2048;
	add.s32 	%r391, %r391, 1;
	setp.ne.s32 	%p104, %r391, 0;
	@%p104 bra 	$L__BB5_6;
$L__BB5_10:
	setp.lt.u32 	%p105, %r7, 768;
	@%p105 bra 	$L__BB5_25;
	add.s32 	%r394, %r393, 512;
$L__BB5_12:
	mov.u32 	%r15, %r394;
	add.s32 	%r167, %r15, -512;
	cvt.s64.s32 	%rd248, %r167;
	add.s64 	%rd249, %rd248, %rd4;
	shl.b64 	%rd250, %rd249, 3;
	add.s64 	%rd20, %rd2, %rd250;
	add.s64 	%rd21, %rd249, %rd3;
	ld.global.f64 	%fd10, [%rd20];
	setp.lt.f64 	%p106, %fd188, %fd10;
	mov.u64 	%rd289, %rd292;
	mov.f64 	%fd185, %fd188;
	@%p106 bra 	$L__BB5_15;
	setp.lt.f64 	%p107, %fd10, %fd188;
	mov.u64 	%rd289, %rd21;
	mov.f64 	%fd185, %fd10;
	@%p107 bra 	$L__BB5_15;
	setp.lt.s64 	%p108, %rd292, %rd21;
	min.s64 	%rd289, %rd292, %rd21;
	selp.f64 	%fd185, %fd188, %fd10, %p108;
$L__BB5_15:
	add.s32 	%r168, %r15, -256;
	cvt.s64.s32 	%rd251, %r168;
	add.s64 	%rd252, %rd251, %rd4;
	add.s64 	%rd24, %rd252, %rd3;
	ld.global.f64 	%fd13, [%rd20+2048];
	setp.lt.f64 	%p109, %fd185, %fd13;
	mov.u64 	%rd290, %rd289;
	mov.f64 	%fd186, %fd185;
	@%p109 bra 	$L__BB5_18;
	setp.lt.f64 	%p110, %fd13, %fd185;
	mov.u64 	%rd290, %rd24;
	mov.f64 	%fd186, %fd13;
	@%p110 bra 	$L__BB5_18;
	setp.lt.s64 	%p111, %rd289, %rd24;
	min.s64 	%rd290, %rd289, %rd24;
	selp.f64 	%fd186, %fd185, %fd13, %p111;
$L__BB5_18:
	cvt.s64.s32 	%rd253, %r15;
	add.s64 	%rd254, %rd253, %rd4;
	add.s64 	%rd27, %rd254, %rd3;
	ld.global.f64 	%fd16, [%rd20+4096];
	setp.lt.f64 	%p112, %fd186, %fd16;
	mov.u64 	%rd291, %rd290;
	mov.f64 	%fd187, %fd186;
	@%p112 bra 	$L__BB5_21;
	setp.lt.f64 	%p113, %fd16, %fd186;
	mov.u64 	%rd291, %rd27;
	mov.f64 	%fd187, %fd16;
	@%p113 bra 	$L__BB5_21;
	setp.lt.s64 	%p114, %rd290, %rd27;
	min.s64 	%rd291, %rd290, %rd27;
	selp.f64 	%fd187, %fd186, %fd16, %p114;
$L__BB5_21:
	add.s32 	%r169, %r15, 256;
	cvt.s64.s32 	%rd255, %r169;
	add.s64 	%rd256, %rd255, %rd4;
	add.s64 	%rd30, %rd256, %rd3;
	ld.global.f64 	%fd19, [%rd20+6144];
	setp.lt.f64 	%p115, %fd187, %fd19;
	mov.u64 	%rd292, %rd291;
	mov.f64 	%fd188, %fd187;
	@%p115 bra 	$L__BB5_24;
	setp.lt.f64 	%p116, %fd19, %fd187;
	mov.u64 	%rd292, %rd30;
	mov.f64 	%fd188, %fd19;
	@%p116 bra 	$L__BB5_24;
	setp.lt.s64 	%p117, %rd291, %rd30;
	min.s64 	%rd292, %rd291, %rd30;
	selp.f64 	%fd188, %fd187, %fd19, %p117;
$L__BB5_24:
	add.s32 	%r394, %r15, 1024;
	add.s32 	%r170, %r15, 512;
	setp.lt.s32 	%p118, %r170, %r3;
	@%p118 bra 	$L__BB5_12;
$L__BB5_25:
	setp.lt.s32 	%p119, %r3, 256;
	@%p119 bra 	$L__BB5_65;
	// begin inline asm
	mov.u32 %r284, %laneid;
	// end inline asm
	mov.b64 	%rd267, %fd188;
	mov.b64 	{%r286, %r291}, %rd267;
	mov.b32 	%r302, 1;
	mov.b32 	%r303, 31;
	mov.b32 	%r304, -1;
	// begin inline asm
	shfl.sync.down.b32 %r285, %r286, %r302, %r303, %r304;
	// end inline asm
	// begin inline asm
	shfl.sync.down.b32 %r290, %r291, %r302, %r303, %r304;
	// end inline asm
	mov.b64 	%rd268, {%r285, %r290};
	mov.b64 	%fd23, %rd268;
	mov.b64 	{%r296, %r301}, %rd292;
	// begin inline asm
	shfl.sync.down.b32 %r295, %r296, %r302, %r303, %r304;
	// end inline asm
	// begin inline asm
	shfl.sync.down.b32 %r300, %r301, %r302, %r303, %r304;
	// end inline asm
	mov.b64 	%rd34, {%r295, %r300};
	setp.gt.s32 	%p176, %r284, 30;
	setp.lt.f64 	%p177, %fd188, %fd23;
	or.pred  	%p178, %p176, %p177;
	mov.u64 	%rd294, %rd292;
	mov.f64 	%fd190, %fd188;
	@%p178 bra 	$L__BB5_29;
	setp.gt.f64 	%p179, %fd188, %fd23;
	mov.u64 	%rd294, %rd34;
	mov.f64 	%fd190, %fd23;
	@%p179 bra 	$L__BB5_29;
	setp.lt.s64 	%p180, %rd292, %rd34;
	min.s64 	%rd294, %rd292, %rd34;
	selp.f64 	%fd190, %fd188, %fd23, %p180;
$L__BB5_29:
	mov.b64 	%rd269, %fd190;
	mov.b64 	{%r306, %r311}, %rd269;
	mov.b32 	%r322, 2;
	mov.b32 	%r323, 31;
	mov.b32 	%r324, -1;
	// begin inline asm
	shfl.sync.down.b32 %r305, %r306, %r322, %r323, %r324;
	// end inline asm
	// begin inline asm
	shfl.sync.down.b32 %r310, %r311, %r322, %r323, %r324;
	// end inline asm
	mov.b64 	%rd270, {%r305, %r310};
	mov.b64 	%fd26, %rd270;
	mov.b64 	{%r316, %r321}, %rd294;
	// begin inline asm
	shfl.sync.down.b32 %r315, %r316, %r322, %r323, %r324;
	// end inline asm
	// begin inline asm
	shfl.sync.down.b32 %r320, %r321, %r322, %r323, %r324;
	// end inline asm
	mov.b64 	%rd37, {%r315, %r320};
	setp.gt.s32 	%p181, %r284, 29;
	setp.lt.f64 	%p182, %fd190, %fd26;
	or.pred  	%p183, %p181, %p182;
	mov.u64 	%rd295, %rd294;
	mov.f64 	%fd191, %fd190;
	@%p183 bra 	$L__BB5_32;
	setp.gt.f64 	%p184, %fd190, %fd26;
	mov.u64 	%rd295, %rd37;
	mov.f64 	%fd191, %fd26;
	@%p184 bra 	$L__BB5_32;
	setp.lt.s64 	%p185, %rd294, %rd37;
	min.s64 	%rd295, %rd294, %rd37;
	selp.f64 	%fd191, %fd190, %fd26, %p185;
$L__BB5_32:
	mov.b64 	%rd271, %fd191;
	mov.b64 	{%r326, %r331}, %rd271;
	mov.b32 	%r342, 4;
	mov.b32 	%r343, 31;
	mov.b32 	%r344, -1;
	// begin inline asm
	shfl.sync.down.b32 %r325, %r326, %r342, %r343, %r344;
	// end inline asm
	// begin inline asm
	shfl.sync.down.b32 %r330, %r331, %r342, %r343, %r344;
	// end inline asm
	mov.b64 	%rd272, {%r325, %r330};
	mov.b64 	%fd29, %rd272;
	mov.b64 	{%r336, %r341}, %rd295;
	// begin inline asm
	shfl.sync.down.b32 %r335, %r336, %r342, %r343, %r344;
	// end inline asm
	// begin inline asm
	shfl.sync.down.b32 %r340, %r341, %r342, %r343, %r344;
	// end inline asm
	mov.b64 	%rd40, {%r335, %r340};
	setp.gt.s32 	%p186, %r284, 27;
	setp.lt.f64 	%p187, %fd191, %fd29;
	or.pred  	%p188, %p186, %p187;
	mov.u64 	%rd296, %rd295;
	mov.f64 	%fd192, %fd191;
	@%p188 bra 	$L__BB5_35;
	setp.gt.f64 	%p189, %fd191, %fd29;
	mov.u64 	%rd296, %rd40;
	mov.f64 	%fd192, %fd29;
	@%p189 bra 	$L__BB5_35;
	setp.lt.s64 	%p190, %rd295, %rd40;
	min.s64 	%rd296, %rd295, %rd40;
	selp.f64 	%fd192, %fd191, %fd29, %p190;
$L__BB5_35:
	mov.b64 	%rd273, %fd192;
	mov.b64 	{%r346, %r351}, %rd273;
	mov.b32 	%r362, 8;
	mov.b32 	%r363, 31;
	mov.b32 	%r364, -1;
	// begin inline asm
	shfl.sync.down.b32 %r345, %r346, %r362, %r363, %r364;
	// end inline asm
	// begin inline asm
	shfl.sync.down.b32 %r350, %r351, %r362, %r363, %r364;
	// end inline asm
	mov.b64 	%rd274, {%r345, %r350};
	mov.b64 	%fd32, %rd274;
	mov.b64 	{%r356, %r361}, %rd296;
	// begin inline asm
	shfl.sync.down.b32 %r355, %r356, %r362, %r363, %r364;
	// end inline asm
	// begin inline asm
	shfl.sync.down.b32 %r360, %r361, %r362, %r363, %r364;
	// end inline asm
	mov.b64 	%rd43, {%r355, %r360};
	setp.gt.s32 	%p191, %r284, 23;
	setp.lt.f64 	%p192, %fd192, %fd32;
	or.pred  	%p193, %p191, %p192;
	mov.u64 	%rd297, %rd296;
	mov.f64 	%fd193, %fd192;
	@%p193 bra 	$L__BB5_38;
	setp.gt.f64 	%p194, %fd192, %fd32;
	mov.u64 	%rd297, %rd43;
	mov.f64 	%fd193, %fd32;
	@%p194 bra 	$L__BB5_38;
	setp.lt.s64 	%p195, %rd296, %rd43;
	min.s64 	%rd297, %rd296, %rd43;
	selp.f64 	%fd193, %fd192, %fd32, %p195;
$L__BB5_38:
	mov.b64 	%rd275, %fd193;
	mov.b64 	{%r366, %r371}, %rd275;
	mov.b32 	%r382, 16;
	mov.b32 	%r383, 31;
	mov.b32 	%r384, -1;
	// begin inline asm
	shfl.sync.down.b32 %r365, %r366, %r382, %r383, %r384;
	// end inline asm
	// begin inline asm
	shfl.sync.down.b32 %r370, %r371, %r382, %r383, %r384;
	// end inline asm
	mov.b64 	%rd276, {%r365, %r370};
	mov.b64 	%fd35, %rd276;
	mov.b64 	{%r376, %r381}, %rd297;
	// begin inline asm
	shfl.sync.down.b32 %r375, %r376, %r382, %r383, %r384;
	// end inline asm
	// begin inline asm
	shfl.sync.down.b32 %r380, %r381, %r382, %r383, %r384;
	// end inline asm
	mov.b64 	%rd46, {%r375, %r380};
	setp.gt.s32 	%p196, %r284, 15;
	setp.lt.f64 	%p197, %fd193, %fd35;
	or.pred  	%p198, %p196, %p197;
	mov.u64 	%rd350, %rd297;
	mov.f64 	%fd242, %fd193;
	@%p198 bra 	$L__BB5_41;
	setp.gt.f64 	%p199, %fd193, %fd35;
	mov.u64 	%rd350, %rd46;
	mov.f64 	%fd242, %fd35;
	@%p199 bra 	$L__BB5_41;
	setp.lt.s64 	%p200, %rd297, %rd46;
	min.s64 	%rd350, %rd297, %rd46;
	selp.f64 	%fd242, %fd193, %fd35, %p200;
$L__BB5_41:
	setp.ne.s32 	%p201, %r284, 0;
	@%p201 bra 	$L__BB5_43;
	shr.u32 	%r385, %r4, 1;
	and.b32  	%r386, %r385, 496;
	mov.u32 	%r387, _ZN6thrust24THRUST_300001_SM_1000_NS8cuda_cub4core6detail5shmemE;
	add.s32 	%r388, %r387, %r386;
	st.shared.f64 	[%r388+8], %fd242;
	st.shared.u64 	[%r388+16], %rd350;
$L__BB5_43:
	bar.sync 	0;
	setp.ne.s32 	%p202, %r4, 0;
	@%p202 bra 	$L__BB5_201;
	ld.shared.f64 	%fd38, [_ZN6thrust24THRUST_300001_SM_1000_NS8cuda_cub4core6detail5shmemE+24];
	ld.shared.u64 	%rd49, [_ZN6thrust24THRUST_300001_SM_1000_NS8cuda_cub4core6detail5shmemE+32];
	setp.lt.f64 	%p203, %fd242, %fd38;
	mov.u64 	%rd299, %rd350;
	mov.f64 	%fd195, %fd242;
	@%p203 bra 	$L__BB5_47;
	setp.lt.f64 	%p204, %fd38, %fd242;
	mov.u64 	%rd299, %rd49;
	mov.f64 	%fd195, %fd38;
	@%p204 bra 	$L__BB5_47;
	setp.lt.s64 	%p205, %rd350, %rd49;
	min.s64 	%rd299, %rd350, %rd49;
	selp.f64 	%fd195, %fd242, %fd38, %p205;
$L__BB5_47:
	ld.shared.f64 	%fd41, [_ZN6thrust24THRUST_300001_SM_1000_NS8cuda_cub4core6detail5shmemE+40];
	ld.shared.u64 	%rd52, [_ZN6thrust24THRUST_300001_SM_1000_NS8cuda_cub4core6detail5shmemE+48];
	setp.lt.f64 	%p206, %fd195, %fd41;
	mov.u64 	%rd300, %rd299;
	mov.f64 	%fd196, %fd195;
	@%p206 bra 	$L__BB5_50;
	setp.lt.f64 	%p207, %fd41, %fd195;
	mov.u64 	%rd300, %rd52;
	mov.f64 	%fd196, %fd41;
	@%p207 bra 	$L__BB5_50;
	setp.lt.s64 	%p208, %rd299, %rd52;
	min.s64 	%rd300, %rd299, %rd52;
	selp.f64 	%fd196, %fd195, %fd41, %p208;
$L__BB5_50:
	ld.shared.f64 	%fd44, [_ZN6thrust24THRUST_300001_SM_1000_NS8cuda_cub4core6detail5shmemE+56];
	ld.shared.u64 	%rd55, [_ZN6thrust24THRUST_300001_SM_1000_NS8cuda_cub4core6detail5shmemE+64];
	setp.lt.f64 	%p209, %fd196, %fd44;
	mov.u64 	%rd301, %rd300;
	mov.f64 	%fd197, %fd196;
	@%p209 bra 	$L__BB5_53;
	setp.lt.f64 	%p210, %fd44, %fd196;
	mov.u64 	%rd301, %rd55;
	mov.f64 	%fd197, %fd44;
	@%p210 bra 	$L__BB5_53;
	setp.lt.s64 	%p211, %rd300, %rd55;
	min.s64 	%rd301, %rd300, %rd55;
	selp.f64 	%fd197, %fd196, %fd44, %p211;
$L__BB5_53:
	ld.shared.f64 	%fd47, [_ZN6thrust24THRUST_300001_SM_1000_NS8cuda_cub4core6detail5shmemE+72];
	ld.shared.u64 	%rd58, [_ZN6thrust24THRUST_300001_SM_1000_NS8cuda_cub4core6detail5shmemE+80];
	setp.lt.f64 	%p212, %fd197, %fd47;
	mov.u64 	%rd302, %rd301;
	mov.f64 	%fd198, %fd197;
	@%p212 bra 	$L__BB5_56;
	setp.lt.f64 	%p213, %fd47, %fd197;
	mov.u64 	%rd302, %rd58;
	mov.f64 	%fd198, %fd47;
	@%p213 bra 	$L__BB5_56;
	setp.lt.s64 	%p214, %rd301, %rd58;
	min.s64 	%rd302, %rd301, %rd58;
	selp.f64 	%fd198, %fd197, %fd47, %p214;
$L__BB5_56:
	ld.shared.f64 	%fd50, [_ZN6thrust24THRUST_300001_SM_1000_NS8cuda_cub4core6detail5shmemE+88];
	ld.shared.u64 	%rd61, [_ZN6thrust24THRUST_300001_SM_1000_NS8cuda_cub4core6detail5shmemE+96];
	setp.lt.f64 	%p215, %fd198, %fd50;
	mov.u64 	%rd303, %rd302;
	mov.f64 	%fd199, %fd198;
	@%p215 bra 	$L__BB5_59;
	setp.lt.f64 	%p216, %fd50, %fd198;
	mov.u64 	%rd303, %rd61;
	mov.f64 	%fd199, %fd50;
	@%p216 bra 	$L__BB5_59;
	setp.lt.s64 	%p217, %rd302, %rd61;
	min.s64 	%rd303, %rd302, %rd61;
	selp.f64 	%fd199, %fd198, %fd50, %p217;
$L__BB5_59:
	ld.shared.f64 	%fd53, [_ZN6thrust24THRUST_300001_SM_1000_NS8cuda_cub4core6detail5shmemE+104];
	ld.shared.u64 	%rd64, [_ZN6thrust24THRUST_300001_SM_1000_NS8cuda_cub4core6detail5shmemE+112];
	setp.lt.f64 	%p218, %fd199, %fd53;
	mov.u64 	%rd304, %rd303;
	mov.f64 	%fd200, %fd199;
	@%p218 bra 	$L__BB5_62;
	setp.lt.f64 	%p219, %fd53, %fd199;
	mov.u64 	%rd304, %rd64;
	mov.f64 	%fd200, %fd53;
	@%p219 bra 	$L__BB5_62;
	setp.lt.s64 	%p220, %rd303, %rd64;
	min.s64 	%rd304, %rd303, %rd64;
	selp.f64 	%fd200, %fd199, %fd53, %p220;
$L__BB5_62:
	ld.shared.f64 	%fd56, [_ZN6thrust24THRUST_300001_SM_1000_NS8cuda_cub4core6detail5shmemE+120];
	ld.shared.u64 	%rd67, [_ZN6thrust24THRUST_300001_SM_1000_NS8cuda_cub4core6detail5shmemE+128];
	setp.lt.f64 	%p221, %fd200, %fd56;
	mov.u64 	%rd350, %rd304;
	mov.f64 	%fd242, %fd200;
	@%p221 bra 	$L__BB5_201;
	setp.lt.f64 	%p222, %fd56, %fd200;
	mov.u64 	%rd350, %rd67;
	mov.f64 	%fd242, %fd56;
	@%p222 bra 	$L__BB5_201;
	setp.lt.s64 	%p223, %rd304, %rd67;
	min.s64 	%rd350, %rd304, %rd67;
	selp.f64 	%fd242, %fd200, %fd56, %p223;
	bra.uni 	$L__BB5_201;
$L__BB5_65:
	// begin inline asm
	mov.u32 %r171, %laneid;
	// end inline asm
	and.b32  	%r192, %r4, 992;
	add.s32 	%r193, %r192, 32;
	setp.gt.s32 	%p120, %r193, %r3;
	not.b32 	%r194, %r192;
	add.s32 	%r195, %r3, %r194;
	selp.b32 	%r190, %r195, 31, %p120;
	mov.b64 	%rd257, %fd188;
	mov.b64 	{%r173, %r178}, %rd257;
	mov.b32 	%r189, 1;
	mov.b32 	%r191, -1;
	// begin inline asm
	shfl.sync.down.b32 %r172, %r173, %r189, %r190, %r191;
	// end inline asm
	// begin inline asm
	shfl.sync.down.b32 %r177, %r178, %r189, %r190, %r191;
	// end inline asm
	mov.b64 	%rd258, {%r172, %r177};
	mov.b64 	%fd58, %rd258;
	mov.b64 	{%r183, %r188}, %rd292;
	// begin inline asm
	shfl.sync.down.b32 %r182, %r183, %r189, %r190, %r191;
	// end inline asm
	// begin inline asm
	shfl.sync.down.b32 %r187, %r188, %r189, %r190, %r191;
	// end inline asm
	mov.b64 	%rd69, {%r182, %r187};
	setp.ge.s32 	%p121, %r171, %r190;
	setp.lt.f64 	%p122, %fd188, %fd58;
	or.pred  	%p123, %p121, %p122;
	mov.u64 	%rd305, %rd292;
	mov.f64 	%fd201, %fd188;
	@%p123 bra 	$L__BB5_68;
	setp.gt.f64 	%p124, %fd188, %fd58;
	mov.u64 	%rd305, %rd69;
	mov.f64 	%fd201, %fd58;
	@%p124 bra 	$L__BB5_68;
	setp.lt.s64 	%p125, %rd292, %rd69;
	min.s64 	%rd305, %rd292, %rd69;
	selp.f64 	%fd201, %fd188, %fd58, %p125;
$L__BB5_68:
	mov.b64 	%rd259, %fd201;
	mov.b64 	{%r197, %r202}, %rd259;
	mov.b32 	%r213, 2;
	mov.b32 	%r215, -1;
	// begin inline asm
	shfl.sync.down.b32 %r196, %r197, %r213, %r190, %r215;
	// end inline asm
	// begin inline asm
	shfl.sync.down.b32 %r201, %r202, %r213, %r190, %r215;
	// end inline asm
	mov.b64 	%rd260, {%r196, %r201};
	mov.b64 	%fd61, %rd260;
	mov.b64 	{%r207, %r212}, %rd305;
	// begin inline asm
	shfl.sync.down.b32 %r206, %r207, %r213, %r190, %r215;
	// end inline asm
	// begin inline asm
	shfl.sync.down.b32 %r211, %r212, %r213, %r190, %r215;
	// end inline asm
	mov.b64 	%rd72, {%r206, %r211};
	add.s32 	%r216, %r171, 2;
	setp.gt.s32 	%p126, %r216, %r190;
	setp.lt.f64 	%p127, %fd201, %fd61;
	or.pred  	%p128, %p126, %p127;
	mov.f64 	%fd202, %fd201;
	mov.u64 	%rd306, %rd305;
	@%p128 bra 	$L__BB5_71;
	setp.gt.f64 	%p129, %fd201, %fd61;
	mov.f64 	%fd202, %fd61;
	mov.u64 	%rd306, %rd72;
	@%p129 bra 	$L__BB5_71;
	setp.lt.s64 	%p130, %rd305, %rd72;
	selp.f64 	%fd202, %fd201, %fd61, %p130;
	min.s64 	%rd306, %rd305, %rd72;
$L__BB5_71:
	mov.b64 	%rd261, %fd202;
	mov.b64 	{%r218, %r223}, %rd261;
	mov.b32 	%r234, 4;
	mov.b32 	%r236, -1;
	// begin inline asm
	shfl.sync.down.b32 %r217, %r218, %r234, %r190, %r236;
	// end inline asm
	// begin inline asm
	shfl.sync.down.b32 %r222, %r223, %r234, %r190, %r236;
	// end inline asm
	mov.b64 	%rd262, {%r217, %r222};
	mov.b64 	%fd64, %rd262;
	mov.b64 	{%r228, %r233}, %rd306;
	// begin inline asm
	shfl.sync.down.b32 %r227, %r228, %r234, %r190, %r236;
	// end inline asm
	// begin inline asm
	shfl.sync.down.b32 %r232, %r233, %r234, %r190, %r236;
	// end inline asm
	mov.b64 	%rd75, {%r227, %r232};
	add.s32 	%r237, %r171, 4;
	setp.gt.s32 	%p131, %r237, %r190;
	setp.lt.f64 	%p132, %fd202, %fd64;
	or.pred  	%p133, %p131, %p132;
	mov.f64 	%fd203, %fd202;
	mov.u64 	%rd307, %rd306;
	@%p133 bra 	$L__BB5_74;
	setp.gt.f64 	%p134, %fd202, %fd64;
	mov.f64 	%fd203, %fd64;
	mov.u64 	%rd307, %rd75;
	@%p134 bra 	$L__BB5_74;
	setp.lt.s64 	%p135, %rd306, %rd75;
	selp.f64 	%fd203, %fd202, %fd64, %p135;
	min.s64 	%rd307, %rd306, %rd75;
$L__BB5_74:
	mov.b64 	%rd263, %fd203;
	mov.b64 	{%r239, %r244}, %rd263;
	mov.b32 	%r255, 8;
	mov.b32 	%r257, -1;
	// begin inline asm
	shfl.sync.down.b32 %r238, %r239, %r255, %r190, %r257;
	// end inline asm
	// begin inline asm
	shfl.sync.down.b32 %r243, %r244, %r255, %r190, %r257;
	// end inline asm
	mov.b64 	%rd264, {%r238, %r243};
	mov.b64 	%fd67, %rd264;
	mov.b64 	{%r249, %r254}, %rd307;
	// begin inline asm
	shfl.sync.down.b32 %r248, %r249, %r255, %r190, %r257;
	// end inline asm
	// begin inline asm
	shfl.sync.down.b32 %r253, %r254, %r255, %r190, %r257;
	// end inline asm
	mov.b64 	%rd78, {%r248, %r253};
	add.s32 	%r258, %r171, 8;
	setp.gt.s32 	%p136, %r258, %r190;
	setp.lt.f64 	%p137, %fd203, %fd67;
	or.pred  	%p138, %p136, %p137;
	mov.f64 	%fd204, %fd203;
	mov.u64 	%rd308, %rd307;
	@%p138 bra 	$L__BB5_77;
	setp.gt.f64 	%p139, %fd203, %fd67;
	mov.f64 	%fd204, %fd67;
	mov.u64 	%rd308, %rd78;
	@%p139 bra 	$L__BB5_77;
	setp.lt.s64 	%p140, %rd307, %rd78;
	selp.f64 	%fd204, %fd203, %fd67, %p140;
	min.s64 	%rd308, %rd307, %rd78;
$L__BB5_77:
	mov.b64 	%rd265, %fd204;
	mov.b64 	{%r260, %r265}, %rd265;
	mov.b32 	%r276, 16;
	mov.b32 	%r278, -1;
	// begin inline asm
	shfl.sync.down.b32 %r259, %r260, %r276, %r190, %r278;
	// end inline asm
	// begin inline asm
	shfl.sync.down.b32 %r264, %r265, %r276, %r190, %r278;
	// end inline asm
	mov.b64 	%rd266, {%r259, %r264};
	mov.b64 	%fd70, %rd266;
	mov.b64 	{%r270, %r275}, %rd308;
	// begin inline asm
	shfl.sync.down.b32 %r269, %r270, %r276, %r190, %r278;
	// end inline asm
	// begin inline asm
	shfl.sync.down.b32 %r274, %r275, %r276, %r190, %r278;
	// end inline asm
	mov.b64 	%rd81, {%r269, %r274};
	add.s32 	%r279, %r171, 16;
	setp.gt.s32 	%p141, %r279, %r190;
	setp.lt.f64 	%p142, %fd204, %fd70;
	or.pred  	%p143, %p141, %p142;
	mov.f64 	%fd242, %fd204;
	mov.u64 	%rd350, %rd308;
	@%p143 bra 	$L__BB5_80;
	setp.gt.f64 	%p144, %fd204, %fd70;
	mov.f64 	%fd242, %fd70;
	mov.u64 	%rd350, %rd81;
	@%p144 bra 	$L__BB5_80;
	setp.lt.s64 	%p145, %rd308, %rd81;
	selp.f64 	%fd242, %fd204, %fd70, %p145;
	min.s64 	%rd350, %rd308, %rd81;
$L__BB5_80:
	setp.ne.s32 	%p146, %r171, 0;
	@%p146 bra 	$L__BB5_82;
	shr.u32 	%r280, %r4, 1;
	and.b32  	%r281, %r280, 496;
	mov.u32 	%r282, _ZN6thrust24THRUST_300001_SM_1000_NS8cuda_cub4core6detail5shmemE;
	add.s32 	%r283, %r282, %r281;
	st.shared.f64 	[%r283+8], %fd242;
	st.shared.u64 	[%r283+16], %rd350;
$L__BB5_82:
	bar.sync 	0;
	setp.ne.s32 	%p147, %r4, 0;
	@%p147 bra 	$L__BB5_201;
	setp.lt.s32 	%p148, %r3, 33;
	mov.f64 	%fd206, %fd242;
	mov.u64 	%rd310, %rd350;
	@%p148 bra 	$L__BB5_87;
	ld.shared.f64 	%fd73, [_ZN6thrust24THRUST_300001_SM_1000_NS8cuda_cub4core6detail5shmemE+24];
	ld.shared.u64 	%rd84, [_ZN6thrust24THRUST_300001_SM_1000_NS8cuda_cub4core6detail5shmemE+32];
	setp.lt.f64 	%p149, %fd242, %fd73;
	mov.f64 	%fd206, %fd242;
	mov.u64 	%rd310, %rd350;
	@%p149 bra 	$L__BB5_87;
	setp.lt.f64 	%p150, %fd73, %fd242;
	mov.f64 	%fd206, %fd73;
	mov.u64 	%rd310, %rd84;
	@%p150 bra 	$L__BB5_87;
	setp.lt.s64 	%p151, %rd350, %rd84;
	selp.f64 	%fd206, %fd242, %fd73, %p151;
	min.s64 	%rd310, %rd350, %rd84;
$L__BB5_87:
	setp.lt.s32 	%p152, %r3, 65;
	mov.f64 	%fd207, %fd206;
	mov.u64 	%rd311, %rd310;
	@%p152 bra 	$L__BB5_91;
	ld.shared.f64 	%fd76, [_ZN6thrust24THRUST_300001_SM_1000_NS8cuda_cub4core6detail5shmemE+40];
	ld.shared.u64 	%rd87, [_ZN6thrust24THRUST_300001_SM_1000_NS8cuda_cub4core6detail5shmemE+48];
	setp.lt.f64 	%p153, %fd206, %fd76;
	mov.f64 	%fd207, %fd206;
	mov.u64 	%rd311, %rd310;
	@%p153 bra 	$L__BB5_91;
	setp.lt.f64 	%p154, %fd76, %fd206;
	mov.f64 	%fd207, %fd76;
	mov.u64 	%rd311, %rd87;
	@%p154 bra 	$L__BB5_91;
	setp.lt.s64 	%p155, %rd310, %rd87;
	selp.f64 	%fd207, %fd206, %fd76, %p155;
	min.s64 	%rd311, %rd310, %rd87;
$L__BB5_91:
	setp.lt.s32 	%p156, %r3, 97;
	mov.f64 	%fd208, %fd207;
	mov.u64 	%rd312, %rd311;
	@%p156 bra 	$L__BB5_95;
	ld.shared.f64 	%fd79, [_ZN6thrust24THRUST_300001_SM_1000_NS8cuda_cub4core6detail5shmemE+56];
	ld.shared.u64 	%rd90, [_ZN6thrust24THRUST_300001_SM_1000_NS8cuda_cub4core6detail5shmemE+64];
	setp.lt.f64 	%p157, %fd207, %fd79;
	mov.f64 	%fd208, %fd207;
	mov.u64 	%rd312, %rd311;
	@%p157 bra 	$L__BB5_95;
	setp.lt.f64 	%p158, %fd79, %fd207;
	mov.f64 	%fd208, %fd79;
	mov.u64 	%rd312, %rd90;
	@%p158 bra 	$L__BB5_95;
	setp.lt.s64 	%p159, %rd311, %rd90;
	selp.f64 	%fd208, %fd207, %fd79, %p159;
	min.s64 	%rd312, %rd311, %rd90;
$L__BB5_95:
	setp.lt.s32 	%p160, %r3, 129;
	mov.f64 	%fd209, %fd208;
	mov.u64 	%rd313, %rd312;
	@%p160 bra 	$L__BB5_99;
	ld.shared.f64 	%fd82, [_ZN6thrust24THRUST_300001_SM_1000_NS8cuda_cub4core6detail5shmemE+72];
	ld.shared.u64 	%rd93, [_ZN6thrust24THRUST_300001_SM_1000_NS8cuda_cub4core6detail5shmemE+80];
	setp.lt.f64 	%p161, %fd208, %fd82;
	mov.f64 	%fd209, %fd208;
	mov.u64 	%rd313, %rd312;
	@%p161 bra 	$L__BB5_99;
	setp.lt.f64 	%p162, %fd82, %fd208;
	mov.f64 	%fd209, %fd82;
	mov.u64 	%rd313, %rd93;
	@%p162 bra 	$L__BB5_99;
	setp.lt.s64 	%p163, %rd312, %rd93;
	selp.f64 	%fd209, %fd208, %fd82, %p163;
	min.s64 	%rd313, %rd312, %rd93;
$L__BB5_99:
	setp.lt.s32 	%p164, %r3, 161;
	mov.f64 	%fd210, %fd209;
	mov.u64 	%rd314, %rd313;
	@%p164 bra 	$L__BB5_103;
	ld.shared.f64 	%fd85, [_ZN6thrust24THRUST_300001_SM_1000_NS8cuda_cub4core6detail5shmemE+88];
	ld.shared.u64 	%rd96, [_ZN6thrust24THRUST_300001_SM_1000_NS8cuda_cub4core6detail5shmemE+96];
	setp.lt.f64 	%p165, %fd209, %fd85;
	mov.f64 	%fd210, %fd209;
	mov.u64 	%rd314, %rd313;
	@%p165 bra 	$L__BB5_103;
	setp.lt.f64 	%p166, %fd85, %fd209;
	mov.f64 	%fd210, %fd85;
	mov.u64 	%rd314, %rd96;
	@%p166 bra 	$L__BB5_103;
	setp.lt.s64 	%p167, %rd313, %rd96;
	selp.f64 	%fd210, %fd209, %fd85, %p167;
	min.s64 	%rd314, %rd313, %rd96;
$L__BB5_103:
	setp.lt.s32 	%p168, %r3, 193;
	mov.f64 	%fd211, %fd210;
	mov.u64 	%rd315, %rd314;
	@%p168 bra 	$L__BB5_107;
	ld.shared.f64 	%fd88, [_ZN6thrust24THRUST_300001_SM_1000_NS8cuda_cub4core6detail5shmemE+104];
	ld.shared.u64 	%rd99, [_ZN6thrust24THRUST_300001_SM_1000_NS8cuda_cub4core6detail5shmemE+112];
	setp.lt.f64 	%p169, %fd210, %fd88;
	mov.f64 	%fd211, %fd210;
	mov.u64 	%rd315, %rd314;
	@%p169 bra 	$L__BB5_107;
	setp.lt.f64 	%p170, %fd88, %fd210;
	mov.f64 	%fd211, %fd88;
	mov.u64 	%rd315, %rd99;
	@%p170 bra 	$L__BB5_107;
	setp.lt.s64 	%p171, %rd314, %rd99;
	selp.f64 	%fd211, %fd210, %fd88, %p171;
	min.s64 	%rd315, %rd314, %rd99;
$L__BB5_107:
	setp.lt.s32 	%p172, %r3, 225;
	mov.u64 	%rd350, %rd315;
	mov.f64 	%fd242, %fd211;
	@%p172 bra 	$L__BB5_201;
	ld.shared.f64 	%fd91, [_ZN6thrust24THRUST_300001_SM_1000_NS8cuda_cub4core6detail5shmemE+120];
	ld.shared.u64 	%rd102, [_ZN6thrust24THRUST_300001_SM_1000_NS8cuda_cub4core6detail5shmemE+128];
	setp.lt.f64 	%p173, %fd211, %fd91;
	mov.u64 	%rd350, %rd315;
	mov.f64 	%fd242, %fd211;
	@%p173 bra 	$L__BB5_201;
	setp.lt.f64 	%p174, %fd91, %fd211;
	mov.u64 	%rd350, %rd102;
	mov.f64 	%fd242, %fd91;
	@%p174 bra 	$L__BB5_201;
	setp.lt.s64 	%p175, %rd315, %rd102;
	selp.f64 	%fd242, %fd211, %fd91, %p175;
	min.s64 	%rd350, %rd315, %rd102;
	bra.uni 	$L__BB5_201;
$L__BB5_111:
	mov.u32 	%r20, %tid.x;
	add.s64 	%rd104, %rd3, %rd4;
	cvt.u64.u32 	%rd105, %r20;
	add.s64 	%rd202, %rd105, %rd4;
	shl.b64 	%rd203, %rd202, 3;
	add.s64 	%rd204, %rd2, %rd203;
	ld.global.f64 	%fd172, [%rd204];
	add.s32 	%r36, %r20, 256;
	cvt.u64.u32 	%rd205, %r36;
	ld.global.f64 	%fd173, [%rd204+2048];
	add.s32 	%r37, %r20, 512;
	cvt.u64.u32 	%rd206, %r37;
	ld.global.f64 	%fd174, [%rd204+4096];
	ld.global.f64 	%fd93, [%rd204+6144];
	or.b32  	%r38, %r20, 1024;
	cvt.u64.u32 	%rd106, %r38;
	add.s64 	%rd107, %rd104, %rd106;
	ld.global.f64 	%fd94, [%rd204+8192];
	setp.lt.f64 	%p2, %fd173, %fd172;
	selp.f64 	%fd175, %fd173, %fd172, %p2;
	selp.b64 	%rd207, %rd205, %rd105, %p2;
	setp.lt.f64 	%p3, %fd174, %fd175;
	selp.f64 	%fd95, %fd174, %fd175, %p3;
	selp.b64 	%rd108, %rd206, %rd207, %p3;
	setp.lt.f64 	%p4, %fd95, %fd93;
	mov.f64 	%fd212, %fd95;
	mov.u64 	%rd316, %rd108;
	@%p4 bra 	$L__BB5_114;
	add.s32 	%r39, %r20, 768;
	cvt.u64.u32 	%rd316, %r39;
	setp.lt.f64 	%p5, %fd93, %fd95;
	mov.f64 	%fd212, %fd93;
	@%p5 bra 	$L__BB5_114;
	mov.f64 	%fd212, %fd95;
	mov.u64 	%rd316, %rd108;
$L__BB5_114:
	add.s64 	%rd111, %rd104, %rd316;
	setp.lt.f64 	%p6, %fd212, %fd94;
	mov.f64 	%fd230, %fd212;
	mov.u64 	%rd338, %rd111;
	@%p6 bra 	$L__BB5_117;
	setp.lt.f64 	%p7, %fd94, %fd212;
	mov.f64 	%fd230, %fd94;
	mov.u64 	%rd338, %rd107;
	@%p7 bra 	$L__BB5_117;
	setp.lt.s64 	%p8, %rd316, %rd106;
	selp.f64 	%fd230, %fd212, %fd94, %p8;
	selp.b64 	%rd338, %rd111, %rd107, %p8;
$L__BB5_117:
	setp.le.u64 	%p9, %rd198, %rd5;
	@%p9 bra 	$L__BB5_162;
	setp.ne.s32 	%p10, %r20, 0;
	@%p10 bra 	$L__BB5_120;
	atom.global.add.u64 	%rd208, [%rd1+8], 1280;
	add.s64 	%rd209, %rd208, %rd5;
	st.shared.u64 	[_ZN6thrust24THRUST_300001_SM_1000_NS8cuda_cub4core6detail5shmemE+152], %rd209;
$L__BB5_120:
	bar.sync 	0;
	ld.shared.u64 	%rd326, [_ZN6thrust24THRUST_300001_SM_1000_NS8cuda_cub4core6detail5shmemE+152];
	add.s64 	%rd210, %rd326, 1280;
	setp.gt.s64 	%p11, %rd210, %rd198;
	@%p11 bra 	$L__BB5_139;
$L__BB5_121:
	add.s64 	%rd211, %rd326, %rd105;
	shl.b64 	%rd212, %rd211, 3;
	add.s64 	%rd213, %rd2, %rd212;
	add.s64 	%rd117, %rd211, %rd3;
	ld.global.f64 	%fd100, [%rd213];
	add.s64 	%rd118, %rd117, 256;
	ld.global.f64 	%fd101, [%rd213+2048];
	add.s64 	%rd119, %rd117, 512;
	ld.global.f64 	%fd102, [%rd213+4096];
	add.s64 	%rd120, %rd117, 768;
	ld.global.f64 	%fd103, [%rd213+6144];
	add.s64 	%rd121, %rd117, 1024;
	ld.global.f64 	%fd104, [%rd213+8192];
	setp.lt.f64 	%p12, %fd230, %fd100;
	mov.f64 	%fd215, %fd230;
	mov.u64 	%rd320, %rd338;
	@%p12 bra 	$L__BB5_124;
	setp.lt.f64 	%p13, %fd100, %fd230;
	mov.f64 	%fd215, %fd100;
	mov.u64 	%rd320, %rd117;
	@%p13 bra 	$L__BB5_124;
	setp.lt.s64 	%p14, %rd338, %rd117;
	selp.f64 	%fd215, %fd230, %fd100, %p14;
	min.s64 	%rd320, %rd338, %rd117;
$L__BB5_124:
	setp.lt.f64 	%p15, %fd215, %fd101;
	mov.f64 	%fd216, %fd215;
	mov.u64 	%rd321, %rd320;
	@%p15 bra 	$L__BB5_127;
	setp.lt.f64 	%p16, %fd101, %fd215;
	mov.f64 	%fd216, %fd101;
	mov.u64 	%rd321, %rd118;
	@%p16 bra 	$L__BB5_127;
	setp.lt.s64 	%p17, %rd320, %rd118;
	selp.f64 	%fd216, %fd215, %fd101, %p17;
	min.s64 	%rd321, %rd320, %rd118;
$L__BB5_127:
	setp.lt.f64 	%p18, %fd216, %fd102;
	mov.f64 	%fd217, %fd216;
	mov.u64 	%rd322, %rd321;
	@%p18 bra 	$L__BB5_130;
	setp.lt.f64 	%p19, %fd102, %fd216;
	mov.f64 	%fd217, %fd102;
	mov.u64 	%rd322, %rd119;
	@%p19 bra 	$L__BB5_130;
	setp.lt.s64 	%p20, %rd321, %rd119;
	selp.f64 	%fd217, %fd216, %fd102, %p20;
	min.s64 	%rd322, %rd321, %rd119;
$L__BB5_130:
	setp.lt.f64 	%p21, %fd217, %fd103;
	mov.f64 	%fd218, %fd217;
	mov.u64 	%rd323, %rd322;
	@%p21 bra 	$L__BB5_133;
	setp.lt.f64 	%p22, %fd103, %fd217;
	mov.f64 	%fd218, %fd103;
	mov.u64 	%rd323, %rd120;
	@%p22 bra 	$L__BB5_133;
	setp.lt.s64 	%p23, %rd322, %rd120;
	selp.f64 	%fd218, %fd217, %fd103, %p23;
	min.s64 	%rd323, %rd322, %rd120;
$L__BB5_133:
	setp.lt.f64 	%p24, %fd218, %fd104;
	mov.f64 	%fd230, %fd218;
	mov.u64 	%rd338, %rd323;
	@%p24 bra 	$L__BB5_136;
	setp.lt.f64 	%p25, %fd104, %fd218;
	mov.f64 	%fd230, %fd104;
	mov.u64 	%rd338, %rd121;
	@%p25 bra 	$L__BB5_136;
	setp.lt.s64 	%p26, %rd323, %rd121;
	selp.f64 	%fd230, %fd218, %fd104, %p26;
	min.s64 	%rd338, %rd323, %rd121;
$L__BB5_136:
	setp.ne.s32 	%p27, %r20, 0;
	bar.sync 	0;
	@%p27 bra 	$L__BB5_138;
	atom.global.add.u64 	%rd214, [%rd1+8], 1280;
	add.s64 	%rd215, %rd214, %rd5;
	st.shared.u64 	[_ZN6thrust24THRUST_300001_SM_1000_NS8cuda_cub4core6detail5shmemE+152], %rd215;
$L__BB5_138:
	bar.sync 	0;
	ld.shared.u64 	%rd326, [_ZN6thrust24THRUST_300001_SM_1000_NS8cuda_cub4core6detail5shmemE+152];
	add.s64 	%rd216, %rd326, 1280;
	setp.le.s64 	%p28, %rd216, %rd198;
	@%p28 bra 	$L__BB5_121;
$L__BB5_139:
	setp.le.s64 	%p29, %rd198, %rd326;
	@%p29 bra 	$L__BB5_162;
	cvt.u32.u64 	%r40, %rd326;
	cvt.u32.u64 	%r41, %rd198;
	sub.s32 	%r21, %r41, %r40;
	setp.ge.s32 	%p30, %r20, %r21;
	@%p30 bra 	$L__BB5_162;
	not.b32 	%r43, %r20;
	add.s32 	%r44, %r43, %r41;
	sub.s32 	%r22, %r44, %r40;
	and.b32  	%r46, %r22, 768;
	setp.eq.s32 	%p31, %r46, 768;
	mov.u32 	%r397, %r20;
	@%p31 bra 	$L__BB5_147;
	add.s64 	%rd218, %rd326, %rd105;
	add.s64 	%rd328, %rd218, %rd3;
	shl.b64 	%rd219, %rd218, 3;
	add.s64 	%rd327, %rd2, %rd219;
	shr.u32 	%r47, %r22, 8;
	add.s32 	%r48, %r47, 1;
	and.b32  	%r49, %r48, 3;
	neg.s32 	%r395, %r49;
	mov.u32 	%r397, %r20;
$L__BB5_143:
	.pragma "nounroll";
	mov.u64 	%rd139, %rd338;
	mov.f64 	%fd116, %fd230;
	ld.global.f64 	%fd117, [%rd327];
	setp.lt.f64 	%p32, %fd116, %fd117;
	@%p32 bra 	$L__BB5_146;
	setp.lt.f64 	%p33, %fd117, %fd116;
	mov.f64 	%fd230, %fd117;
	mov.u64 	%rd338, %rd328;
	@%p33 bra 	$L__BB5_146;
	setp.lt.s64 	%p34, %rd139, %rd328;
	selp.f64 	%fd230, %fd116, %fd117, %p34;
	min.s64 	%rd338, %rd139, %rd328;
$L__BB5_146:
	add.s32 	%r397, %r397, 256;
	add.s64 	%rd328, %rd328, 256;
	add.s64 	%rd327, %rd327, 2048;
	add.s32 	%r395, %r395, 1;
	setp.ne.s32 	%p35, %r395, 0;
	@%p35 bra 	$L__BB5_143;
$L__BB5_147:
	setp.lt.u32 	%p36, %r22, 768;
	@%p36 bra 	$L__BB5_162;
	add.s32 	%r398, %r397, 512;
$L__BB5_149:
	mov.u32 	%r30, %r398;
	add.s32 	%r50, %r30, -512;
	cvt.u64.u32 	%rd220, %r50;
	add.s64 	%rd221, %rd326, %rd220;
	shl.b64 	%rd222, %rd221, 3;
	add.s64 	%rd147, %rd2, %rd222;
	add.s64 	%rd148, %rd221, %rd3;
	ld.global.f64 	%fd123, [%rd147];
	setp.lt.f64 	%p37, %fd230, %fd123;
	mov.f64 	%fd226, %fd230;
	mov.u64 	%rd334, %rd338;
	@%p37 bra 	$L__BB5_152;
	setp.lt.f64 	%p38, %fd123, %fd230;
	mov.f64 	%fd226, %fd123;
	mov.u64 	%rd334, %rd148;
	@%p38 bra 	$L__BB5_152;
	setp.lt.s64 	%p39, %rd338, %rd148;
	selp.f64 	%fd226, %fd230, %fd123, %p39;
	min.s64 	%rd334, %rd338, %rd148;
$L__BB5_152:
	add.s32 	%r51, %r30, -256;
	cvt.u64.u32 	%rd223, %r51;
	add.s64 	%rd224, %rd326, %rd223;
	add.s64 	%rd151, %rd224, %rd3;
	ld.global.f64 	%fd126, [%rd147+2048];
	setp.lt.f64 	%p40, %fd226, %fd126;
	mov.f64 	%fd227, %fd226;
	mov.u64 	%rd335, %rd334;
	@%p40 bra 	$L__BB5_155;
	setp.lt.f64 	%p41, %fd126, %fd226;
	mov.f64 	%fd227, %fd126;
	mov.u64 	%rd335, %rd151;
	@%p41 bra 	$L__BB5_155;
	setp.lt.s64 	%p42, %rd334, %rd151;
	selp.f64 	%fd227, %fd226, %fd126, %p42;
	min.s64 	%rd335, %rd334, %rd151;
$L__BB5_155:
	cvt.u64.u32 	%rd225, %r30;
	add.s64 	%rd226, %rd326, %rd225;
	add.s64 	%rd154, %rd226, %rd3;
	ld.global.f64 	%fd129, [%rd147+4096];
	setp.lt.f64 	%p43, %fd227, %fd129;
	mov.f64 	%fd228, %fd227;
	mov.u64 	%rd336, %rd335;
	@%p43 bra 	$L__BB5_158;
	setp.lt.f64 	%p44, %fd129, %fd227;
	mov.f64 	%fd228, %fd129;
	mov.u64 	%rd336, %rd154;
	@%p44 bra 	$L__BB5_158;
	setp.lt.s64 	%p45, %rd335, %rd154;
	selp.f64 	%fd228, %fd227, %fd129, %p45;
	min.s64 	%rd336, %rd335, %rd154;
$L__BB5_158:
	add.s32 	%r52, %r30, 256;
	cvt.u64.u32 	%rd227, %r52;
	add.s64 	%rd228, %rd326, %rd227;
	add.s64 	%rd157, %rd228, %rd3;
	ld.global.f64 	%fd132, [%rd147+6144];
	setp.lt.f64 	%p46, %fd228, %fd132;
	mov.f64 	%fd230, %fd228;
	mov.u64 	%rd338, %rd336;
	@%p46 bra 	$L__BB5_161;
	setp.lt.f64 	%p47, %fd132, %fd228;
	mov.f64 	%fd230, %fd132;
	mov.u64 	%rd338, %rd157;
	@%p47 bra 	$L__BB5_161;
	setp.lt.s64 	%p48, %rd336, %rd157;
	selp.f64 	%fd230, %fd228, %fd132, %p48;
	min.s64 	%rd338, %rd336, %rd157;
$L__BB5_161:
	add.s32 	%r398, %r30, 1024;
	add.s32 	%r53, %r30, 512;
	setp.lt.s32 	%p49, %r53, %r21;
	@%p49 bra 	$L__BB5_149;
$L__BB5_162:
	// begin inline asm
	mov.u32 %r54, %laneid;
	// end inline asm
	mov.b64 	%rd229, %fd230;
	mov.b64 	{%r56, %r61}, %rd229;
	mov.b32 	%r72, 1;
	mov.b32 	%r73, 31;
	mov.b32 	%r74, -1;
	// begin inline asm
	shfl.sync.down.b32 %r55, %r56, %r72, %r73, %r74;
	// end inline asm
	// begin inline asm
	shfl.sync.down.b32 %r60, %r61, %r72, %r73, %r74;
	// end inline asm
	mov.b64 	%rd230, {%r55, %r60};
	mov.b64 	%fd136, %rd230;
	mov.b64 	{%r66, %r71}, %rd338;
	// begin inline asm
	shfl.sync.down.b32 %r65, %r66, %r72, %r73, %r74;
	// end inline asm
	// begin inline asm
	shfl.sync.down.b32 %r70, %r71, %r72, %r73, %r74;
	// end inline asm
	mov.b64 	%rd161, {%r65, %r70};
	setp.gt.s32 	%p50, %r54, 30;
	setp.lt.f64 	%p51, %fd230, %fd136;
	or.pred  	%p52, %p50, %p51;
	mov.f64 	%fd231, %fd230;
	mov.u64 	%rd339, %rd338;
	@%p52 bra 	$L__BB5_165;
	setp.gt.f64 	%p53, %fd230, %fd136;
	mov.f64 	%fd231, %fd136;
	mov.u64 	%rd339, %rd161;
	@%p53 bra 	$L__BB5_165;
	setp.lt.s64 	%p54, %rd338, %rd161;
	selp.f64 	%fd231, %fd230, %fd136, %p54;
	min.s64 	%rd339, %rd338, %rd161;
$L__BB5_165:
	mov.b64 	%rd231, %fd231;
	mov.b64 	{%r76, %r81}, %rd231;
	mov.b32 	%r92, 2;
	mov.b32 	%r93, 31;
	mov.b32 	%r94, -1;
	// begin inline asm
	shfl.sync.down.b32 %r75, %r76, %r92, %r93, %r94;
	// end inline asm
	// begin inline asm
	shfl.sync.down.b32 %r80, %r81, %r92, %r93, %r94;
	// end inline asm
	mov.b64 	%rd232, {%r75, %r80};
	mov.b64 	%fd139, %rd232;
	mov.b64 	{%r86, %r91}, %rd339;
	// begin inline asm
	shfl.sync.down.b32 %r85, %r86, %r92, %r93, %r94;
	// end inline asm
	// begin inline asm
	shfl.sync.down.b32 %r90, %r91, %r92, %r93, %r94;
	// end inline asm
	mov.b64 	%rd164, {%r85, %r90};
	setp.gt.s32 	%p55, %r54, 29;
	setp.lt.f64 	%p56, %fd231, %fd139;
	or.pred  	%p57, %p55, %p56;
	mov.f64 	%fd232, %fd231;
	mov.u64 	%rd340, %rd339;
	@%p57 bra 	$L__BB5_168;
	setp.gt.f64 	%p58, %fd231, %fd139;
	mov.f64 	%fd232, %fd139;
	mov.u64 	%rd340, %rd164;
	@%p58 bra 	$L__BB5_168;
	setp.lt.s64 	%p59, %rd339, %rd164;
	selp.f64 	%fd232, %fd231, %fd139, %p59;
	min.s64 	%rd340, %rd339, %rd164;
$L__BB5_168:
	mov.b64 	%rd233, %fd232;
	mov.b64 	{%r96, %r101}, %rd233;
	mov.b32 	%r112, 4;
	mov.b32 	%r113, 31;
	mov.b32 	%r114, -1;
	// begin inline asm
	shfl.sync.down.b32 %r95, %r96, %r112, %r113, %r114;
	// end inline asm
	// begin inline asm
	shfl.sync.down.b32 %r100, %r101, %r112, %r113, %r114;
	// end inline asm
	mov.b64 	%rd234, {%r95, %r100};
	mov.b64 	%fd142, %rd234;
	mov.b64 	{%r106, %r111}, %rd340;
	// begin inline asm
	shfl.sync.down.b32 %r105, %r106, %r112, %r113, %r114;
	// end inline asm
	// begin inline asm
	shfl.sync.down.b32 %r110, %r111, %r112, %r113, %r114;
	// end inline asm
	mov.b64 	%rd167, {%r105, %r110};
	setp.gt.s32 	%p60, %r54, 27;
	setp.lt.f64 	%p61, %fd232, %fd142;
	or.pred  	%p62, %p60, %p61;
	mov.f64 	%fd233, %fd232;
	mov.u64 	%rd341, %rd340;
	@%p62 bra 	$L__BB5_171;
	setp.gt.f64 	%p63, %fd232, %fd142;
	mov.f64 	%fd233, %fd142;
	mov.u64 	%rd341, %rd167;
	@%p63 bra 	$L__BB5_171;
	setp.lt.s64 	%p64, %rd340, %rd167;
	selp.f64 	%fd233, %fd232, %fd142, %p64;
	min.s64 	%rd341, %rd340, %rd167;
$L__BB5_171:
	mov.b64 	%rd235, %fd233;
	mov.b64 	{%r116, %r121}, %rd235;
	mov.b32 	%r132, 8;
	mov.b32 	%r133, 31;
	mov.b32 	%r134, -1;
	// begin inline asm
	shfl.sync.down.b32 %r115, %r116, %r132, %r133, %r134;
	// end inline asm
	// begin inline asm
	shfl.sync.down.b32 %r120, %r121, %r132, %r133, %r134;
	// end inline asm
	mov.b64 	%rd236, {%r115, %r120};
	mov.b64 	%fd145, %rd236;
	mov.b64 	{%r126, %r131}, %rd341;
	// begin inline asm
	shfl.sync.down.b32 %r125, %r126, %r132, %r133, %r134;
	// end inline asm
	// begin inline asm
	shfl.sync.down.b32 %r130, %r131, %r132, %r133, %r134;
	// end inline asm
	mov.b64 	%rd170, {%r125, %r130};
	setp.gt.s32 	%p65, %r54, 23;
	setp.lt.f64 	%p66, %fd233, %fd145;
	or.pred  	%p67, %p65, %p66;
	mov.f64 	%fd234, %fd233;
	mov.u64 	%rd342, %rd341;
	@%p67 bra 	$L__BB5_174;
	setp.gt.f64 	%p68, %fd233, %fd145;
	mov.f64 	%fd234, %fd145;
	mov.u64 	%rd342, %rd170;
	@%p68 bra 	$L__BB5_174;
	setp.lt.s64 	%p69, %rd341, %rd170;
	selp.f64 	%fd234, %fd233, %fd145, %p69;
	min.s64 	%rd342, %rd341, %rd170;
$L__BB5_174:
	mov.b64 	%rd237, %fd234;
	mov.b64 	{%r136, %r141}, %rd237;
	mov.b32 	%r152, 16;
	mov.b32 	%r153, 31;
	mov.b32 	%r154, -1;
	// begin inline asm
	shfl.sync.down.b32 %r135, %r136, %r152, %r153, %r154;
	// end inline asm
	// begin inline asm
	shfl.sync.down.b32 %r140, %r141, %r152, %r153, %r154;
	// end inline asm
	mov.b64 	%rd238, {%r135, %r140};
	mov.b64 	%fd148, %rd238;
	mov.b64 	{%r146, %r151}, %rd342;
	// begin inline asm
	shfl.sync.down.b32 %r145, %r146, %r152, %r153, %r154;
	// end inline asm
	// begin inline asm
	shfl.sync.down.b32 %r150, %r151, %r152, %r153, %r154;
	// end inline asm
	mov.b64 	%rd173, {%r145, %r150};
	setp.gt.s32 	%p70, %r54, 15;
	setp.lt.f64 	%p71, %fd234, %fd148;
	or.pred  	%p72, %p70, %p71;
	mov.f64 	%fd242, %fd234;
	mov.u64 	%rd350, %rd342;
	@%p72 bra 	$L__BB5_177;
	setp.gt.f64 	%p73, %fd234, %fd148;
	mov.f64 	%fd242, %fd148;
	mov.u64 	%rd350, %rd173;
	@%p73 bra 	$L__BB5_177;
	setp.lt.s64 	%p74, %rd342, %rd173;
	selp.f64 	%fd242, %fd234, %fd148, %p74;
	min.s64 	%rd350, %rd342, %rd173;
$L__BB5_177:
	setp.ne.s32 	%p75, %r54, 0;
	@%p75 bra 	$L__BB5_179;
	shr.u32 	%r155, %r20, 1;
	and.b32  	%r156, %r155, 496;
	mov.u32 	%r157, _ZN6thrust24THRUST_300001_SM_1000_NS8cuda_cub4core6detail5shmemE;
	add.s32 	%r158, %r157, %r156;
	st.shared.f64 	[%r158+8], %fd242;
	st.shared.u64 	[%r158+16], %rd350;
$L__BB5_179:
	bar.sync 	0;
	setp.ne.s32 	%p76, %r20, 0;
	@%p76 bra 	$L__BB5_201;
	ld.shared.f64 	%fd151, [_ZN6thrust24THRUST_300001_SM_1000_NS8cuda_cub4core6detail5shmemE+24];
	ld.shared.u64 	%rd176, [_ZN6thrust24THRUST_300001_SM_1000_NS8cuda_cub4core6detail5shmemE+32];
	setp.lt.f64 	%p77, %fd242, %fd151;
	mov.f64 	%fd236, %fd242;
	mov.u64 	%rd344, %rd350;
	@%p77 bra 	$L__BB5_183;
	setp.lt.f64 	%p78, %fd151, %fd242;
	mov.f64 	%fd236, %fd151;
	mov.u64 	%rd344, %rd176;
	@%p78 bra 	$L__BB5_183;
	setp.lt.s64 	%p79, %rd350, %rd176;
	selp.f64 	%fd236, %fd242, %fd151, %p79;
	min.s64 	%rd344, %rd350, %rd176;
$L__BB5_183:
	ld.shared.f64 	%fd154, [_ZN6thrust24THRUST_300001_SM_1000_NS8cuda_cub4core6detail5shmemE+40];
	ld.shared.u64 	%rd179, [_ZN6thrust24THRUST_300001_SM_1000_NS8cuda_cub4core6detail5shmemE+48];
	setp.lt.f64 	%p80, %fd236, %fd154;
	mov.f64 	%fd237, %fd236;
	mov.u64 	%rd345, %rd344;
	@%p80 bra 	$L__BB5_186;
	setp.lt.f64 	%p81, %fd154, %fd236;
	mov.f64 	%fd237, %fd154;
	mov.u64 	%rd345, %rd179;
	@%p81 bra 	$L__BB5_186;
	setp.lt.s64 	%p82, %rd344, %rd179;
	selp.f64 	%fd237, %fd236, %fd154, %p82;
	min.s64 	%rd345, %rd344, %rd179;
$L__BB5_186:
	ld.shared.f64 	%fd157, [_ZN6thrust24THRUST_300001_SM_1000_NS8cuda_cub4core6detail5shmemE+56];
	ld.shared.u64 	%rd182, [_ZN6thrust24THRUST_300001_SM_1000_NS8cuda_cub4core6detail5shmemE+64];
	setp.lt.f64 	%p83, %fd237, %fd157;
	mov.f64 	%fd238, %fd237;
	mov.u64 	%rd346, %rd345;
	@%p83 bra 	$L__BB5_189;
	setp.lt.f64 	%p84, %fd157, %fd237;
	mov.f64 	%fd238, %fd157;
	mov.u64 	%rd346, %rd182;
	@%p84 bra 	$L__BB5_189;
	setp.lt.s64 	%p85, %rd345, %rd182;
	selp.f64 	%fd238, %fd237, %fd157, %p85;
	min.s64 	%rd346, %rd345, %rd182;
$L__BB5_189:
	ld.shared.f64 	%fd160, [_ZN6thrust24THRUST_300001_SM_1000_NS8cuda_cub4core6detail5shmemE+72];
	ld.shared.u64 	%rd185, [_ZN6thrust24THRUST_300001_SM_1000_NS8cuda_cub4core6detail5shmemE+80];
	setp.lt.f64 	%p86, %fd238, %fd160;
	mov.f64 	%fd239, %fd238;
	mov.u64 	%rd347, %rd346;
	@%p86 bra 	$L__BB5_192;
	setp.lt.f64 	%p87, %fd160, %fd238;
	mov.f64 	%fd239, %fd160;
	mov.u64 	%rd347, %rd185;
	@%p87 bra 	$L__BB5_192;
	setp.lt.s64 	%p88, %rd346, %rd185;
	selp.f64 	%fd239, %fd238, %fd160, %p88;
	min.s64 	%rd347, %rd346, %rd185;
$L__BB5_192:
	ld.shared.f64 	%fd163, [_ZN6thrust24THRUST_300001_SM_1000_NS8cuda_cub4core6detail5shmemE+88];
	ld.shared.u64 	%rd188, [_ZN6thrust24THRUST_300001_SM_1000_NS8cuda_cub4core6detail5shmemE+96];
	setp.lt.f64 	%p89, %fd239, %fd163;
	mov.f64 	%fd240, %fd239;
	mov.u64 	%rd348, %rd347;
	@%p89 bra 	$L__BB5_195;
	setp.lt.f64 	%p90, %fd163, %fd239;
	mov.f64 	%fd240, %fd163;
	mov.u64 	%rd348, %rd188;
	@%p90 bra 	$L__BB5_195;
	setp.lt.s64 	%p91, %rd347, %rd188;
	selp.f64 	%fd240, %fd239, %fd163, %p91;
	min.s64 	%rd348, %rd347, %rd188;
$L__BB5_195:
	ld.shared.f64 	%fd166, [_ZN6thrust24THRUST_300001_SM_1000_NS8cuda_cub4core6detail5shmemE+104];
	ld.shared.u64 	%rd191, [_ZN6thrust24THRUST_300001_SM_1000_NS8cuda_cub4core6detail5shmemE+112];
	setp.lt.f64 	%p92, %fd240, %fd166;
	mov.f64 	%fd241, %fd240;
	mov.u64 	%rd349, %rd348;
	@%p92 bra 	$L__BB5_198;
	setp.lt.f64 	%p93, %fd166, %fd240;
	mov.f64 	%fd241, %fd166;
	mov.u64 	%rd349, %rd191;
	@%p93 bra 	$L__BB5_198;
	setp.lt.s64 	%p94, %rd348, %rd191;
	selp.f64 	%fd241, %fd240, %fd166, %p94;
	min.s64 	%rd349, %rd348, %rd191;
$L__BB5_198:
	ld.shared.f64 	%fd169, [_ZN6thrust24THRUST_300001_SM_1000_NS8cuda_cub4core6detail5shmemE+120];
	ld.shared.u64 	%rd194, [_ZN6thrust24THRUST_300001_SM_1000_NS8cuda_cub4core6detail5shmemE+128];
	setp.lt.f64 	%p95, %fd241, %fd169;
	mov.u64 	%rd350, %rd349;
	mov.f64 	%fd242, %fd241;
	@%p95 bra 	$L__BB5_201;
	setp.lt.f64 	%p96, %fd169, %fd241;
	mov.u64 	%rd350, %rd194;
	mov.f64 	%fd242, %fd169;
	@%p96 bra 	$L__BB5_201;
	setp.lt.s64 	%p97, %rd349, %rd194;
	selp.f64 	%fd242, %fd241, %fd169, %p97;
	min.s64 	%rd350, %rd349, %rd194;
$L__BB5_201:
	mov.u32 	%r389, %tid.x;
	setp.ne.s32 	%p224, %r389, 0;
	@%p224 bra 	$L__BB5_203;
	ld.param.u64 	%rd280, [_ZN6thrust24THRUST_300001_SM_1000_NS8cuda_cub4core6detail13_kernel_agentINS1_8__reduce11ReduceAgentINS0_12zip_iteratorIN4cuda3std3__45tupleIJNS0_10device_ptrIdEENS0_17counting_iteratorIlNS0_11use_defaultESF_SF_EEEEEEEPNSB_IJdlEEESJ_lNS1_9__extrema9arg_min_fIdlNSA_4lessIdEEEEEEJSI_SK_lN3cub18CUB_300001_SM_100013GridEvenShareIlEENSS_9GridQueueIyEESP_EEEvDpT0__param_1];
	cvta.to.global.u64 	%rd277, %rd280;
	mul.wide.u32 	%rd278, %r1, 16;
	add.s64 	%rd279, %rd277, %rd278;
	st.global.f64 	[%rd279], %fd242;
	st.global.u64 	[%rd279+8], %rd350;
$L__BB5_203:
	ret;

}
	// .globl	_ZN6thrust24THRUST_300001_SM_1000_NS8cuda_cub4core6detail13_kernel_agentINS1_8__reduce10DrainAgentIlEEJN3cub18CUB_300001_SM_10009GridQueueIyEElEEEvDpT0_
.visible .entry _ZN6thrust24THRUST_300001_SM_1000_NS8cuda_cub4core6detail13_kernel_agentINS1_8__reduce10DrainAgentIlEEJN3cub18CUB_300001_SM_10009GridQueueIyEElEEEvDpT0_(
	.param .align 8 .b8 _ZN6thrust24THRUST_300001_SM_1000_NS8cuda_cub4core6detail13_kernel_agentINS1_8__reduce10DrainAgentIlEEJN3cub18CUB_300001_SM_10009GridQueueIyEElEEEvDpT0__param_0[8],
	.param .u64 _ZN6thrust24THRUST_300001_SM_1000_NS8cuda_cub4core6detail13_kernel_agentINS1_8__reduce10DrainAgentIlEEJN3cub18CUB_300001_SM_10009GridQueueIyEElEEEvDpT0__param_1
)
.maxntid 1
{
	.reg .b64 	%rd<5>;

	ld.param.u64 	%rd1, [_ZN6thrust24THRUST_300001_SM_1000_NS8cuda_cub4core6detail13_kernel_agentINS1_8__reduce10DrainAgentIlEEJN3cub18CUB_300001_SM_10009GridQueueIyEElEEEvDpT0__param_0];
	ld.param.u64 	%rd2, [_ZN6thrust24THRUST_300001_SM_1000_NS8cuda_cub4core6detail13_kernel_agentINS1_8__reduce10DrainAgentIlEEJN3cub18CUB_300001_SM_10009GridQueueIyEElEEEvDpT0__param_1];
	cvta.to.global.u64 	%rd3, %rd1;
	st.global.u64 	[%rd3], %rd2;
	mov.b64 	%rd4, 0;
	st.global.u64 	[%rd3+8], %rd4;
	ret;

}
	// .globl	_ZN6thrust24THRUST_300001_SM_1000_NS8cuda_cub4core6detail13_kernel_agentINS1_8__reduce11ReduceAgentIPN4cuda3std3__45tupleIJdlEEESC_SB_lNS1_9__extrema9arg_min_fIdlNS9_4lessIdEEEEEEJSC_SC_iSH_EEEvDpT0_
.visible .entry _ZN6thrust24THRUST_300001_SM_1000_NS8cuda_cub4core6detail13_kernel_agentINS1_8__reduce11ReduceAgentIPN4cuda3std3__45tupleIJdlEEESC_SB_lNS1_9__extrema9arg_min_fIdlNS9_4lessIdEEEEEEJSC_SC_iSH_EEEvDpT0_(
	.param .u64 .ptr .align 1 _ZN6thrust24THRUST_300001_SM_1000_NS8cuda_cub4core6detail13_kernel_agentINS1_8__reduce11ReduceAgentIPN4cuda3std3__45tupleIJdlEEESC_SB_lNS1_9__extrema9arg_min_fIdlNS9_4lessIdEEEEEEJSC_SC_iSH_EEEvDpT0__param_0,
	.param .u64 .ptr .align 1 _ZN6thrust24THRUST_300001_SM_1000_NS8cuda_cub4core6detail13_kernel_agentINS1_8__reduce11ReduceAgentIPN4cuda3std3__45tupleIJdlEEESC_SB_lNS1_9__extrema9arg_min_fIdlNS9_4lessIdEEEEEEJSC_SC_iSH_EEEvDpT0__param_1,
	.param .u32 _ZN6thrust24THRUST_300001_SM_1000_NS8cuda_cub4core6detail13_kernel_agentINS1_8__reduce11ReduceAgentIPN4cuda3std3__45tupleIJdlEEESC_SB_lNS1_9__extrema9arg_min_fIdlNS9_4lessIdEEEEEEJSC_SC_iSH_EEEvDpT0__param_2,
	.param .align 1 .b8 _ZN6thrust24THRUST_300001_SM_1000_NS8cuda_cub4core6detail13_kernel_agentINS1_8__reduce11ReduceAgentIPN4cuda3std3__45tupleIJdlEEESC_SB_lNS1_9__extrema9arg_min_fIdlNS9_4lessIdEEEEEEJSC_SC_iSH_EEEvDpT0__param_3[1]
)
.maxntid 256
{
	.reg .pred 	%p<260>;
	.reg .b32 	%r<374>;
	.reg .b64 	%rd<508>;
	.reg .b64 	%fd<293>;

	ld.param.u64 	%rd237, [_ZN6thrust24THRUST_300001_SM_1000_NS8cuda_cub4core6detail13_kernel_agentINS1_8__reduce11ReduceAgentIPN4cuda3std3__45tupleIJdlEEESC_SB_lNS1_9__extrema9arg_min_fIdlNS9_4lessIdEEEEEEJSC_SC_iSH_EEEvDpT0__param_0];
	ld.param.u32 	%r29, [_ZN6thrust24THRUST_300001_SM_1000_NS8cuda_cub4core6detail13_kernel_agentINS1_8__reduce11ReduceAgentIPN4cuda3std3__45tupleIJdlEEESC_SB_lNS1_9__extrema9arg_min_fIdlNS9_4lessIdEEEEEEJSC_SC_iSH_EEEvDpT0__param_2];
	cvt.s64.s32 	%rd1, %r29;
	setp.eq.s32 	%p1, %r29, 0;
	@%p1 bra 	$L__BB7_238;
	setp.gt.s32 	%p2, %r29, 1279;
	@%p2 bra 	$L__BB7_111;
	mov.u32 	%r1, %tid.x;
	setp.ge.s32 	%p133, %r1, %r29;
	mov.f64 	%fd224, 0d0000000000000000;
	mov.b64 	%rd431, 0;
	mov.u32 	%r368, %r1;
	@%p133 bra 	$L__BB7_4;
	mul.wide.u32 	%rd375, %r1, 16;
	add.s64 	%rd372, %rd237, %rd375;
	// begin inline asm
	ld.global.nc.u64 %rd371, [%rd372];
	// end inline asm
	add.s64 	%rd374, %rd372, 8;
	// begin inline asm
	ld.global.nc.u64 %rd431, [%rd374];
	// end inline asm
	mov.b64 	%fd224, %rd371;
	add.s32 	%r368, %r1, 256;
$L__BB7_4:
	setp.ge.s32 	%p134, %r368, %r29;
	@%p134 bra 	$L__BB7_25;
	not.b32 	%r141, %r368;
	add.s32 	%r4, %r29, %r141;
	and.b32  	%r142, %r4, 768;
	setp.eq.s32 	%p135, %r142, 768;
	@%p135 bra 	$L__BB7_11;
	mul.wide.u32 	%rd377, %r368, 16;
	add.s64 	%rd422, %rd237, %rd377;
	shr.u32 	%r143, %r4, 8;
	add.s32 	%r144, %r143, 1;
	and.b32  	%r145, %r144, 3;
	neg.s32 	%r366, %r145;
$L__BB7_7:
	.pragma "nounroll";
	mov.u64 	%rd6, %rd431;
	mov.f64 	%fd3, %fd224;
	// begin inline asm
	ld.global.nc.u64 %rd378, [%rd422];
	// end inline asm
	add.s64 	%rd381, %rd422, 8;
	// begin inline asm
	ld.global.nc.u64 %rd380, [%rd381];
	// end inline asm
	mov.b64 	%fd4, %rd378;
	setp.lt.f64 	%p136, %fd3, %fd4;
	@%p136 bra 	$L__BB7_10;
	setp.gt.f64 	%p137, %fd3, %fd4;
	mov.u64 	%rd431, %rd380;
	mov.f64 	%fd224, %fd4;
	@%p137 bra 	$L__BB7_10;
	setp.lt.s64 	%p138, %rd6, %rd380;
	min.s64 	%rd431, %rd6, %rd380;
	selp.f64 	%fd224, %fd3, %fd4, %p138;
$L__BB7_10:
	add.s32 	%r368, %r368, 256;
	add.s64 	%rd422, %rd422, 4096;
	add.s32 	%r366, %r366, 1;
	setp.ne.s32 	%p139, %r366, 0;
	@%p139 bra 	$L__BB7_7;
$L__BB7_11:
	setp.lt.u32 	%p140, %r4, 768;
	@%p140 bra 	$L__BB7_25;
$L__BB7_12:
	mul.wide.s32 	%rd386, %r368, 16;
	add.s64 	%rd383, %rd237, %rd386;
	// begin inline asm
	ld.global.nc.u64 %rd382, [%rd383];
	// end inline asm
	add.s64 	%rd385, %rd383, 8;
	// begin inline asm
	ld.global.nc.u64 %rd384, [%rd385];
	// end inline asm
	mov.b64 	%fd10, %rd382;
	setp.lt.f64 	%p141, %fd224, %fd10;
	mov.u64 	%rd428, %rd431;
	mov.f64 	%fd221, %fd224;
	@%p141 bra 	$L__BB7_15;
	setp.gt.f64 	%p142, %fd224, %fd10;
	mov.u64 	%rd428, %rd384;
	mov.f64 	%fd221, %fd10;
	@%p142 bra 	$L__BB7_15;
	setp.lt.s64 	%p143, %rd431, %rd384;
	min.s64 	%rd428, %rd431, %rd384;
	selp.f64 	%fd221, %fd224, %fd10, %p143;
$L__BB7_15:
	add.s64 	%rd388, %rd383, 4096;
	// begin inline asm
	ld.global.nc.u64 %rd387, [%rd388];
	// end inline asm
	add.s64 	%rd390, %rd383, 4104;
	// begin inline asm
	ld.global.nc.u64 %rd389, [%rd390];
	// end inline asm
	mov.b64 	%fd13, %rd387;
	setp.lt.f64 	%p144, %fd221, %fd13;
	mov.u64 	%rd429, %rd428;
	mov.f64 	%fd222, %fd221;
	@%p144 bra 	$L__BB7_18;
	setp.gt.f64 	%p145, %fd221, %fd13;
	mov.u64 	%rd429, %rd389;
	mov.f64 	%fd222, %fd13;
	@%p145 bra 	$L__BB7_18;
	setp.lt.s64 	%p146, %rd428, %rd389;
	min.s64 	%rd429, %rd428, %rd389;
	selp.f64 	%fd222, %fd221, %fd13, %p146;
$L__BB7_18:
	add.s64 	%rd392, %rd383, 8192;
	// begin inline asm
	ld.global.nc.u64 %rd391, [%rd392];
	// end inline asm
	add.s64 	%rd394, %rd383, 8200;
	// begin inline asm
	ld.global.nc.u64 %rd393, [%rd394];
	// end inline asm
	mov.b64 	%fd16, %rd391;
	setp.lt.f64 	%p147, %fd222, %fd16;
	mov.u64 	%rd430, %rd429;
	mov.f64 	%fd223, %fd222;
	@%p147 bra 	$L__BB7_21;
	setp.gt.f64 	%p148, %fd222, %fd16;
	mov.u64 	%rd430, %rd393;
	mov.f64 	%fd223, %fd16;
	@%p148 bra 	$L__BB7_21;
	setp.lt.s64 	%p149, %rd429, %rd393;
	min.s64 	%rd430, %rd429, %rd393;
	selp.f64 	%fd223, %fd222, %fd16, %p149;
$L__BB7_21:
	add.s64 	%rd396, %rd383, 12288;
	// begin inline asm
	ld.global.nc.u64 %rd395, [%rd396];
	// end inline asm
	add.s64 	%rd398, %rd383, 12296;
	// begin inline asm
	ld.global.nc.u64 %rd397, [%rd398];
	// end inline asm
	mov.b64 	%fd19, %rd395;
	setp.lt.f64 	%p150, %fd223, %fd19;
	mov.u64 	%rd431, %rd430;
	mov.f64 	%fd224, %fd223;
	@%p150 bra 	$L__BB7_24;
	setp.gt.f64 	%p151, %fd223, %fd19;
	mov.u64 	%rd431, %rd397;
	mov.f64 	%fd224, %fd19;
	@%p151 bra 	$L__BB7_24;
	setp.lt.s64 	%p152, %rd430, %rd397;
	min.s64 	%rd431, %rd430, %rd397;
	selp.f64 	%fd224, %fd223, %fd19, %p152;
$L__BB7_24:
	add.s32 	%r368, %r368, 1024;
	setp.lt.s32 	%p153, %r368, %r29;
	@%p153 bra 	$L__BB7_12;
$L__BB7_25:
	setp.lt.s32 	%p154, %r29, 256;
	@%p154 bra 	$L__BB7_65;
	// begin inline asm
	mov.u32 %r259, %laneid;
	// end inline asm
	mov.b64 	%rd409, %fd224;
	mov.b64 	{%r261, %r266}, %rd409;
	mov.b32 	%r277, 1;
	mov.b32 	%r278, 31;
	mov.b32 	%r279, -1;
	// begin inline asm
	shfl.sync.down.b32 %r260, %r261, %r277, %r278, %r279;
	// end inline asm
	// begin inline asm
	shfl.sync.down.b32 %r265, %r266, %r277, %r278, %r279;
	// end inline asm
	mov.b64 	%rd410, {%r260, %r265};
	mov.b64 	%fd23, %rd410;
	mov.b64 	{%r271, %r276}, %rd431;
	// begin inline asm
	shfl.sync.down.b32 %r270, %r271, %r277, %r278, %r279;
	// end inline asm
	// begin inline asm
	shfl.sync.down.b32 %r275, %r276, %r277, %r278, %r279;
	// end inline asm
	mov.b64 	%rd28, {%r270, %r275};
	setp.gt.s32 	%p211, %r259, 30;
	setp.lt.f64 	%p212, %fd224, %fd23;
	or.pred  	%p213, %p211, %p212;
	mov.u64 	%rd433, %rd431;
	mov.f64 	%fd226, %fd224;
	@%p213 bra 	$L__BB7_29;
	setp.gt.f64 	%p214, %fd224, %fd23;
	mov.u64 	%rd433, %rd28;
	mov.f64 	%fd226, %fd23;
	@%p214 bra 	$L__BB7_29;
	setp.lt.s64 	%p215, %rd431, %rd28;
	min.s64 	%rd433, %rd431, %rd28;
	selp.f64 	%fd226, %fd224, %fd23, %p215;
$L__BB7_29:
	mov.b64 	%rd411, %fd226;
	mov.b64 	{%r281, %r286}, %rd411;
	mov.b32 	%r297, 2;
	mov.b32 	%r298, 31;
	mov.b32 	%r299, -1;
	// begin inline asm
	shfl.sync.down.b32 %r280, %r281, %r297, %r298, %r299;
	// end inline asm
	// begin inline asm
	shfl.sync.down.b32 %r285, %r286, %r297, %r298, %r299;
	// end inline asm
	mov.b64 	%rd412, {%r280, %r285};
	mov.b64 	%fd26, %rd412;
	mov.b64 	{%r291, %r296}, %rd433;
	// begin inline asm
	shfl.sync.down.b32 %r290, %r291, %r297, %r298, %r299;
	// end inline asm
	// begin inline asm
	shfl.sync.down.b32 %r295, %r296, %r297, %r298, %r299;
	// end inline asm
	mov.b64 	%rd31, {%r290, %r295};
	setp.gt.s32 	%p216, %r259, 29;
	setp.lt.f64 	%p217, %fd226, %fd26;
	or.pred  	%p218, %p216, %p217;
	mov.u64 	%rd434, %rd433;
	mov.f64 	%fd227, %fd226;
	@%p218 bra 	$L__BB7_32;
	setp.gt.f64 	%p219, %fd226, %fd26;
	mov.u64 	%rd434, %rd31;
	mov.f64 	%fd227, %fd26;
	@%p219 bra 	$L__BB7_32;
	setp.lt.s64 	%p220, %rd433, %rd31;
	min.s64 	%rd434, %rd433, %rd31;
	selp.f64 	%fd227, %fd226, %fd26, %p220;
$L__BB7_32:
	mov.b64 	%rd413, %fd227;
	mov.b64 	{%r301, %r306}, %rd413;
	mov.b32 	%r317, 4;
	mov.b32 	%r318, 31;
	mov.b32 	%r319, -1;
	// begin inline asm
	shfl.sync.down.b32 %r300, %r301, %r317, %r318, %r319;
	// end inline asm
	// begin inline asm
	shfl.sync.down.b32 %r305, %r306, %r317, %r318, %r319;
	// end inline asm
	mov.b64 	%rd414, {%r300, %r305};
	mov.b64 	%fd29, %rd414;
	mov.b64 	{%r311, %r316}, %rd434;
	// begin inline asm
	shfl.sync.down.b32 %r310, %r311, %r317, %r318, %r319;
	// end inline asm
	// begin inline asm
	shfl.sync.down.b32 %r315, %r316, %r317, %r318, %r319;
	// end inline asm
	mov.b64 	%rd34, {%r310, %r315};
	setp.gt.s32 	%p221, %r259, 27;
	setp.lt.f64 	%p222, %fd227, %fd29;
	or.pred  	%p223, %p221, %p222;
	mov.u64 	%rd435, %rd434;
	mov.f64 	%fd228, %fd227;
	@%p223 bra 	$L__BB7_35;
	setp.gt.f64 	%p224, %fd227, %fd29;
	mov.u64 	%rd435, %rd34;
	mov.f64 	%fd228, %fd29;
	@%p224 bra 	$L__BB7_35;
	setp.lt.s64 	%p225, %rd434, %rd34;
	min.s64 	%rd435, %rd434, %rd34;
	selp.f64 	%fd228, %fd227, %fd29, %p225;
$L__BB7_35:
	mov.b64 	%rd415, %fd228;
	mov.b64 	{%r321, %r326}, %rd415;
	mov.b32 	%r337, 8;
	mov.b32 	%r338, 31;
	mov.b32 	%r339, -1;
	// begin inline asm
	shfl.sync.down.b32 %r320, %r321, %r337, %r338, %r339;
	// end inline asm
	// begin inline asm
	shfl.sync.down.b32 %r325, %r326, %r337, %r338, %r339;
	// end inline asm
	mov.b64 	%rd416, {%r320, %r325};
	mov.b64 	%fd32, %rd416;
	mov.b64 	{%r331, %r336}, %rd435;
	// begin inline asm
	shfl.sync.down.b32 %r330, %r331, %r337, %r338, %r339;
	// end inline asm
	// begin inline asm
	shfl.sync.down.b32 %r335, %r336, %r337, %r338, %r339;
	// end inline asm
	mov.b64 	%rd37, {%r330, %r335};
	setp.gt.s32 	%p226, %r259, 23;
	setp.lt.f64 	%p227, %fd228, %fd32;
	or.pred  	%p228, %p226, %p227;
	mov.u64 	%rd436, %rd435;
	mov.f64 	%fd229, %fd228;
	@%p228 bra 	$L__BB7_38;
	setp.gt.f64 	%p229, %fd228, %fd32;
	mov.u64 	%rd436, %rd37;
	mov.f64 	%fd229, %fd32;
	@%p229 bra 	$L__BB7_38;
	setp.lt.s64 	%p230, %rd435, %rd37;
	min.s64 	%rd436, %rd435, %rd37;
	selp.f64 	%fd229, %fd228, %fd32, %p230;
$L__BB7_38:
	mov.b64 	%rd417, %fd229;
	mov.b64 	{%r341, %r346}, %rd417;
	mov.b32 	%r357, 16;
	mov.b32 	%r358, 31;
	mov.b32 	%r359, -1;
	// begin inline asm
	shfl.sync.down.b32 %r340, %r341, %r357, %r358, %r359;
	// end inline asm
	// begin inline asm
	shfl.sync.down.b32 %r345, %r346, %r357, %r358, %r359;
	// end inline asm
	mov.b64 	%rd418, {%r340, %r345};
	mov.b64 	%fd35, %rd418;
	mov.b64 	{%r351, %r356}, %rd436;
	// begin inline asm
	shfl.sync.down.b32 %r350, %r351, %r357, %r358, %r359;
	// end inline asm
	// begin inline asm
	shfl.sync.down.b32 %r355, %r356, %r357, %r358, %r359;
	// end inline asm
	mov.b64 	%rd40, {%r350, %r355};
	setp.gt.s32 	%p231, %r259, 15;
	setp.lt.f64 	%p232, %fd229, %fd35;
	or.pred  	%p233, %p231, %p232;
	mov.u64 	%rd507, %rd436;
	mov.f64 	%fd292, %fd229;
	@%p233 bra 	$L__BB7_41;
	setp.gt.f64 	%p234, %fd229, %fd35;
	mov.u64 	%rd507, %rd40;
	mov.f64 	%fd292, %fd35;
	@%p234 bra 	$L__BB7_41;
	setp.lt.s64 	%p235, %rd436, %rd40;
	min.s64 	%rd507, %rd436, %rd40;
	selp.f64 	%fd292, %fd229, %fd35, %p235;
$L__BB7_41:
	setp.ne.s32 	%p236, %r259, 0;
	@%p236 bra 	$L__BB7_43;
	shr.u32 	%r360, %r1, 1;
	and.b32  	%r361, %r360, 496;
	mov.u32 	%r362, _ZN6thrust24THRUST_300001_SM_1000_NS8cuda_cub4core6detail5shmemE;
	add.s32 	%r363, %r362, %r361;
	st.shared.f64 	[%r363+8], %fd292;
	st.shared.u64 	[%r363+16], %rd507;
$L__BB7_43:
	bar.sync 	0;
	setp.ne.s32 	%p237, %r1, 0;
	@%p237 bra 	$L__BB7_236;
	ld.shared.f64 	%fd38, [_ZN6thrust24THRUST_300001_SM_1000_NS8cuda_cub4core6detail5shmemE+24];
	ld.shared.u64 	%rd43, [_ZN6thrust24THRUST_300001_SM_1000_NS8cuda_cub4core6detail5shmemE+32];
	setp.lt.f64 	%p238, %fd292, %fd38;
	mov.u64 	%rd438, %rd507;
	mov.f64 	%fd231, %fd292;
	@%p238 bra 	$L__BB7_47;
	setp.lt.f64 	%p239, %fd38, %fd292;
	mov.u64 	%rd438, %rd43;
	mov.f64 	%fd231, %fd38;
	@%p239 bra 	$L__BB7_47;
	setp.lt.s64 	%p240, %rd507, %rd43;
	min.s64 	%rd438, %rd507, %rd43;
	selp.f64 	%fd231, %fd292, %fd38, %p240;
$L__BB7_47:
	ld.shared.f64 	%fd41, [_ZN6thrust24THRUST_300001_SM_1000_NS8cuda_cub4core6detail5shmemE+40];
	ld.shared.u64 	%rd46, [_ZN6thrust24THRUST_300001_SM_1000_NS8cuda_cub4core6detail5shmemE+48];
	setp.lt.f64 	%p241, %fd231, %fd41;
	mov.u64 	%rd439, %rd438;
	mov.f64 	%fd232, %fd231;
	@%p241 bra 	$L__BB7_50;
	setp.lt.f64 	%p242, %fd41, %fd231;
	mov.u64 	%rd439, %rd46;
	mov.f64 	%fd232, %fd41;
	@%p242 bra 	$L__BB7_50;
	setp.lt.s64 	%p243, %rd438, %rd46;
	min.s64 	%rd439, %rd438, %rd46;
	selp.f64 	%fd232, %fd231, %fd41, %p243;
$L__BB7_50:
	ld.shared.f64 	%fd44, [_ZN6thrust24THRUST_300001_SM_1000_NS8cuda_cub4core6detail5shmemE+56];
	ld.shared.u64 	%rd49, [_ZN6thrust24THRUST_300001_SM_1000_NS8cuda_cub4core6detail5shmemE+64];
	setp.lt.f64 	%p244, %fd232, %fd44;
	mov.u64 	%rd440, %rd439;
	mov.f64 	%fd233, %fd232;
	@%p244 bra 	$L__BB7_53;
	setp.lt.f64 	%p245, %fd44, %fd232;
	mov.u64 	%rd440, %rd49;
	mov.f64 	%fd233, %fd44;
	@%p245 bra 	$L__BB7_53;
	setp.lt.s64 	%p246, %rd439, %rd49;
	min.s64 	%rd440, %rd439, %rd49;
	selp.f64 	%fd233, %fd232, %fd44, %p246;
$L__BB7_53:
	ld.shared.f64 	%fd47, [_ZN6thrust24THRUST_300001_SM_1000_NS8cuda_cub4core6detail5shmemE+72];
	ld.shared.u64 	%rd52, [_ZN6thrust24THRUST_300001_SM_1000_NS8cuda_cub4core6detail5shmemE+80];
	setp.lt.f64 	%p247, %fd233, %fd47;
	mov.u64 	%rd441, %rd440;
	mov.f64 	%fd234, %fd233;
	@%p247 bra 	$L__BB7_56;
	setp.lt.f64 	%p248, %fd47, %fd233;
	mov.u64 	%rd441, %rd52;
	mov.f64 	%fd234, %fd47;
	@%p248 bra 	$L__BB7_56;
	setp.lt.s64 	%p249, %rd440, %rd52;
	min.s64 	%rd441, %rd440, %rd52;
	selp.f64 	%fd234, %fd233, %fd47, %p249;
$L__BB7_56:
	ld.shared.f64 	%fd50, [_ZN6thrust24THRUST_300001_SM_1000_NS8cuda_cub4core6detail5shmemE+88];
	ld.shared.u64 	%rd55, [_ZN6thrust24THRUST_300001_SM_1000_NS8cuda_cub4core6detail5shmemE+96];
	setp.lt.f64 	%p250, %fd234, %fd50;
	mov.u64 	%rd442, %rd441;
	mov.f64 	%fd235, %fd234;
	@%p250 bra 	$L__BB7_59;
	setp.lt.f64 	%p251, %fd50, %fd234;
	mov.u64 	%rd442, %rd55;
	mov.f64 	%fd235, %fd50;
	@%p251 bra 	$L__BB7_59;
	setp.lt.s64 	%p252, %rd441, %rd55;
	min.s64 	%rd442, %rd441, %rd55;
	selp.f64 	%fd235, %fd234, %fd50, %p252;
$L__BB7_59:
	ld.shared.f64 	%fd53, [_ZN6thrust24THRUST_300001_SM_1000_NS8cuda_cub4core6detail5shmemE+104];
	ld.shared.u64 	%rd58, [_ZN6thrust24THRUST_300001_SM_1000_NS8cuda_cub4core6detail5shmemE+112];
	setp.lt.f64 	%p253, %fd235, %fd53;
	mov.u64 	%rd443, %rd442;
	mov.f64 	%fd236, %fd235;
	@%p253 bra 	$L__BB7_62;
	setp.lt.f64 	%p254, %fd53, %fd235;
	mov.u64 	%rd443, %rd58;
	mov.f64 	%fd236, %fd53;
	@%p254 bra 	$L__BB7_62;
	setp.lt.s64 	%p255, %rd442, %rd58;
	min.s64 	%rd443, %rd442, %rd58;
	selp.f64 	%fd236, %fd235, %fd53, %p255;
$L__BB7_62:
	ld.shared.f64 	%fd56, [_ZN6thrust24THRUST_300001_SM_1000_NS8cuda_cub4core6detail5shmemE+120];
	ld.shared.u64 	%rd61, [_ZN6thrust24THRUST_300001_SM_1000_NS8cuda_cub4core6detail5shmemE+128];
	setp.lt.f64 	%p256, %fd236, %fd56;
	mov.u64 	%rd507, %rd443;
	mov.f64 	%fd292, %fd236;
	@%p256 bra 	$L__BB7_236;
	setp.lt.f64 	%p257, %fd56, %fd236;
	mov.u64 	%rd507, %rd61;
	mov.f64 	%fd292, %fd56;
	@%p257 bra 	$L__BB7_236;
	setp.lt.s64 	%p258, %rd443, %rd61;
	min.s64 	%rd507, %rd443, %rd61;
	selp.f64 	%fd292, %fd236, %fd56, %p258;
	bra.uni 	$L__BB7_236;
$L__BB7_65:
	// begin inline asm
	mov.u32 %r146, %laneid;
	// end inline asm
	and.b32  	%r167, %r1, 992;
	add.s32 	%r168, %r167, 32;
	setp.gt.s32 	%p155, %r168, %r29;
	not.b32 	%r169, %r167;
	add.s32 	%r170, %r29, %r169;
	selp.b32 	%r165, %r170, 31, %p155;
	mov.b64 	%rd399, %fd224;
	mov.b64 	{%r148, %r153}, %rd399;
	mov.b32 	%r164, 1;
	mov.b32 	%r166, -1;
	// begin inline asm
	shfl.sync.down.b32 %r147, %r148, %r164, %r165, %r166;
	// end inline asm
	// begin inline asm
	shfl.sync.down.b32 %r152, %r153, %r164, %r165, %r166;
	// end inline asm
	mov.b64 	%rd400, {%r147, %r152};
	mov.b64 	%fd58, %rd400;
	mov.b64 	{%r158, %r163}, %rd431;
	// begin inline asm
	shfl.sync.down.b32 %r157, %r158, %r164, %r165, %r166;
	// end inline asm
	// begin inline asm
	shfl.sync.down.b32 %r162, %r163, %r164, %r165, %r166;
	// end inline asm
	mov.b64 	%rd63, {%r157, %r162};
	setp.ge.s32 	%p156, %r146, %r165;
	setp.lt.f64 	%p157, %fd224, %fd58;
	or.pred  	%p158, %p156, %p157;
	mov.u64 	%rd444, %rd431;
	mov.f64 	%fd237, %fd224;
	@%p158 bra 	$L__BB7_68;
	setp.gt.f64 	%p159, %fd224, %fd58;
	mov.u64 	%rd444, %rd63;
	mov.f64 	%fd237, %fd58;
	@%p159 bra 	$L__BB7_68;
	setp.lt.s64 	%p160, %rd431, %rd63;
	min.s64 	%rd444, %rd431, %rd63;
	selp.f64 	%fd237, %fd224, %fd58, %p160;
$L__BB7_68:
	mov.b64 	%rd401, %fd237;
	mov.b64 	{%r172, %r177}, %rd401;
	mov.b32 	%r188, 2;
	mov.b32 	%r190, -1;
	// begin inline asm
	shfl.sync.down.b32 %r171, %r172, %r188, %r165, %r190;
	// end inline asm
	// begin inline asm
	shfl.sync.down.b32 %r176, %r177, %r188, %r165, %r190;
	// end inline asm
	mov.b64 	%rd402, {%r171, %r176};
	mov.b64 	%fd61, %rd402;
	mov.b64 	{%r182, %r187}, %rd444;
	// begin inline asm
	shfl.sync.down.b32 %r181, %r182, %r188, %r165, %r190;
	// end inline asm
	// begin inline asm
	shfl.sync.down.b32 %r186, %r187, %r188, %r165, %r190;
	// end inline asm
	mov.b64 	%rd66, {%r181, %r186};
	add.s32 	%r191, %r146, 2;
	setp.gt.s32 	%p161, %r191, %r165;
	setp.lt.f64 	%p162, %fd237, %fd61;
	or.pred  	%p163, %p161, %p162;
	mov.u64 	%rd445, %rd444;
	mov.f64 	%fd238, %fd237;
	@%p163 bra 	$L__BB7_71;
	setp.gt.f64 	%p164, %fd237, %fd61;
	mov.u64 	%rd445, %rd66;
	mov.f64 	%fd238, %fd61;
	@%p164 bra 	$L__BB7_71;
	setp.lt.s64 	%p165, %rd444, %rd66;
	min.s64 	%rd445, %rd444, %rd66;
	selp.f64 	%fd238, %fd237, %fd61, %p165;
$L__BB7_71:
	mov.b64 	%rd403, %fd238;
	mov.b64 	{%r193, %r198}, %rd403;
	mov.b32 	%r209, 4;
	mov.b32 	%r211, -1;
	// begin inline asm
	shfl.sync.down.b32 %r192, %r193, %r209, %r165, %r211;
	// end inline asm
	// begin inline asm
	shfl.sync.down.b32 %r197, %r198, %r209, %r165, %r211;
	// end inline asm
	mov.b64 	%rd404, {%r192, %r197};
	mov.b64 	%fd64, %rd404;
	mov.b64 	{%r203, %r208}, %rd445;
	// begin inline asm
	shfl.sync.down.b32 %r202, %r203, %r209, %r165, %r211;
	// end inline asm
	// begin inline asm
	shfl.sync.down.b32 %r207, %r208, %r209, %r165, %r211;
	// end inline asm
	mov.b64 	%rd69, {%r202, %r207};
	add.s32 	%r212, %r146, 4;
	setp.gt.s32 	%p166, %r212, %r165;
	setp.lt.f64 	%p167, %fd238, %fd64;
	or.pred  	%p168, %p166, %p167;
	mov.u64 	%rd446, %rd445;
	mov.f64 	%fd239, %fd238;
	@%p168 bra 	$L__BB7_74;
	setp.gt.f64 	%p169, %fd238, %fd64;
	mov.u64 	%rd446, %rd69;
	mov.f64 	%fd239, %fd64;
	@%p169 bra 	$L__BB7_74;
	setp.lt.s64 	%p170, %rd445, %rd69;
	min.s64 	%rd446, %rd445, %rd69;
	selp.f64 	%fd239, %fd238, %fd64, %p170;
$L__BB7_74:
	mov.b64 	%rd405, %fd239;
	mov.b64 	{%r214, %r219}, %rd405;
	mov.b32 	%r230, 8;
	mov.b32 	%r232, -1;
	// begin inline asm
	shfl.sync.down.b32 %r213, %r214, %r230, %r165, %r232;
	// end inline asm
	// begin inline asm
	shfl.sync.down.b32 %r218, %r219, %r230, %r165, %r232;
	// end inline asm
	mov.b64 	%rd406, {%r213, %r218};
	mov.b64 	%fd67, %rd406;
	mov.b64 	{%r224, %r229}, %rd446;
	// begin inline asm
	shfl.sync.down.b32 %r223, %r224, %r230, %r165, %r232;
	// end inline asm
	// begin inline asm
	shfl.sync.down.b32 %r228, %r229, %r230, %r165, %r232;
	// end inline asm
	mov.b64 	%rd72, {%r223, %r228};
	add.s32 	%r233, %r146, 8;
	setp.gt.s32 	%p171, %r233, %r165;
	setp.lt.f64 	%p172, %fd239, %fd67;
	or.pred  	%p173, %p171, %p172;
	mov.u64 	%rd447, %rd446;
	mov.f64 	%fd240, %fd239;
	@%p173 bra 	$L__BB7_77;
	setp.gt.f64 	%p174, %fd239, %fd67;
	mov.u64 	%rd447, %rd72;
	mov.f64 	%fd240, %fd67;
	@%p174 bra 	$L__BB7_77;
	setp.lt.s64 	%p175, %rd446, %rd72;
	min.s64 	%rd447, %rd446, %rd72;
	selp.f64 	%fd240, %fd239, %fd67, %p175;
$L__BB7_77:
	mov.b64 	%rd407, %fd240;
	mov.b64 	{%r235, %r240}, %rd407;
	mov.b32 	%r251, 16;
	mov.b32 	%r253, -1;
	// begin inline asm
	shfl.sync.down.b32 %r234, %r235, %r251, %r165, %r253;
	// end inline asm
	// begin inline asm
	shfl.sync.down.b32 %r239, %r240, %r251, %r165, %r253;
	// end inline asm
	mov.b64 	%rd408, {%r234, %r239};
	mov.b64 	%fd70, %rd408;
	mov.b64 	{%r245, %r250}, %rd447;
	// begin inline asm
	shfl.sync.down.b32 %r244, %r245, %r251, %r165, %r253;
	// end inline asm
	// begin inline asm
	shfl.sync.down.b32 %r249, %r250, %r251, %r165, %r253;
	// end inline asm
	mov.b64 	%rd75, {%r244, %r249};
	add.s32 	%r254, %r146, 16;
	setp.gt.s32 	%p176, %r254, %r165;
	setp.lt.f64 	%p177, %fd240, %fd70;
	or.pred  	%p178, %p176, %p177;
	mov.u64 	%rd507, %rd447;
	mov.f64 	%fd292, %fd240;
	@%p178 bra 	$L__BB7_80;
	setp.gt.f64 	%p179, %fd240, %fd70;
	mov.u64 	%rd507, %rd75;
	mov.f64 	%fd292, %fd70;
	@%p179 bra 	$L__BB7_80;
	setp.lt.s64 	%p180, %rd447, %rd75;
	min.s64 	%rd507, %rd447, %rd75;
	selp.f64 	%fd292, %fd240, %fd70, %p180;
$L__BB7_80:
	setp.ne.s32 	%p181, %r146, 0;
	@%p181 bra 	$L__BB7_82;
	shr.u32 	%r255, %r1, 1;
	and.b32  	%r256, %r255, 496;
	mov.u32 	%r257, _ZN6thrust24THRUST_300001_SM_1000_NS8cuda_cub4core6detail5shmemE;
	add.s32 	%r258, %r257, %r256;
	st.shared.f64 	[%r258+8], %fd292;
	st.shared.u64 	[%r258+16], %rd507;
$L__BB7_82:
	bar.sync 	0;
	setp.ne.s32 	%p182, %r1, 0;
	@%p182 bra 	$L__BB7_236;
	setp.lt.s32 	%p183, %r29, 33;
	mov.f64 	%fd242, %fd292;
	mov.u64 	%rd449, %rd507;
	@%p183 bra 	$L__BB7_87;
	ld.shared.f64 	%fd73, [_ZN6thrust24THRUST_300001_SM_1000_NS8cuda_cub4core6detail5shmemE+24];
	ld.shared.u64 	%rd78, [_ZN6thrust24THRUST_300001_SM_1000_NS8cuda_cub4core6detail5shmemE+32];
	setp.lt.f64 	%p184, %fd292, %fd73;
	mov.f64 	%fd242, %fd292;
	mov.u64 	%rd449, %rd507;
	@%p184 bra 	$L__BB7_87;
	setp.lt.f64 	%p185, %fd73, %fd292;
	mov.f64 	%fd242, %fd73;
	mov.u64 	%rd449, %rd78;
	@%p185 bra 	$L__BB7_87;
	setp.lt.s64 	%p186, %rd507, %rd78;
	min.s64 	%rd449, %rd507, %rd78;
	selp.f64 	%fd242, %fd292, %fd73, %p186;
$L__BB7_87:
	setp.lt.s32 	%p187, %r29, 65;
	mov.f64 	%fd243, %fd242;
	mov.u64 	%rd450, %rd449;
	@%p187 bra 	$L__BB7_91;
	ld.shared.f64 	%fd76, [_ZN6thrust24THRUST_300001_SM_1000_NS8cuda_cub4core6detail5shmemE+40];
	ld.shared.u64 	%rd81, [_ZN6thrust24THRUST_300001_SM_1000_NS8cuda_cub4core6detail5shmemE+48];
	setp.lt.f64 	%p188, %fd242, %fd76;
	mov.f64 	%fd243, %fd242;
	mov.u64 	%rd450, %rd449;
	@%p188 bra 	$L__BB7_91;
	setp.lt.f64 	%p189, %fd76, %fd242;
	mov.f64 	%fd243, %fd76;
	mov.u64 	%rd450, %rd81;
	@%p189 bra 	$L__BB7_91;
	setp.lt.s64 	%p190, %rd449, %rd81;
	selp.f64 	%fd243, %fd242, %fd76, %p190;
	min.s64 	%rd450, %rd449, %rd81;
$L__BB7_91:
	setp.lt.s32 	%p191, %r29, 97;
	mov.f64 	%fd244, %fd243;
	mov.u64 	%rd451, %rd450;
	@%p191 bra 	$L__BB7_95;
	ld.shared.f64 	%fd79, [_ZN6thrust24THRUST_300001_SM_1000_NS8cuda_cub4core6detail5shmemE+56];
	ld.shared.u64 	%rd84, [_ZN6thrust24THRUST_300001_SM_1000_NS8cuda_cub4core6detail5shmemE+64];
	setp.lt.f64 	%p192, %fd243, %fd79;
	mov.f64 	%fd244, %fd243;
	mov.u64 	%rd451, %rd450;
	@%p192 bra 	$L__BB7_95;
	setp.lt.f64 	%p193, %fd79, %fd243;
	mov.f64 	%fd244, %fd79;
	mov.u64 	%rd451, %rd84;
	@%p193 bra 	$L__BB7_95;
	setp.lt.s64 	%p194, %rd450, %rd84;
	selp.f64 	%fd244, %fd243, %fd79, %p194;
	min.s64 	%rd451, %rd450, %rd84;
$L__BB7_95:
	setp.lt.s32 	%p195, %r29, 129;
	mov.f64 	%fd245, %fd244;
	mov.u64 	%rd452, %rd451;
	@%p195 bra 	$L__BB7_99;
	ld.shared.f64 	%fd82, [_ZN6thrust24THRUST_300001_SM_1000_NS8cuda_cub4core6detail5shmemE+72];
	ld.shared.u64 	%rd87, [_ZN6thrust24THRUST_300001_SM_1000_NS8cuda_cub4core6detail5shmemE+80];
	setp.lt.f64 	%p196, %fd244, %fd82;
	mov.f64 	%fd245, %fd244;
	mov.u64 	%rd452, %rd451;
	@%p196 bra 	$L__BB7_99;
	setp.lt.f64 	%p197, %fd82, %fd244;
	mov.f64 	%fd245, %fd82;
	mov.u64 	%rd452, %rd87;
	@%p197 bra 	$L__BB7_99;
	setp.lt.s64 	%p198, %rd451, %rd87;
	selp.f64 	%fd245, %fd244, %fd82, %p198;
	min.s64 	%rd452, %rd451, %rd87;
$L__BB7_99:
	setp.lt.s32 	%p199, %r29, 161;
	mov.f64 	%fd246, %fd245;
	mov.u64 	%rd453, %rd452;
	@%p199 bra 	$L__BB7_103;
	ld.shared.f64 	%fd85, [_ZN6thrust24THRUST_300001_SM_1000_NS8cuda_cub4core6detail5shmemE+88];
	ld.shared.u64 	%rd90, [_ZN6thrust24THRUST_300001_SM_1000_NS8cuda_cub4core6detail5shmemE+96];
	setp.lt.f64 	%p200, %fd245, %fd85;
	mov.f64 	%fd246, %fd245;
	mov.u64 	%rd453, %rd452;
	@%p200 bra 	$L__BB7_103;
	setp.lt.f64 	%p201, %fd85, %fd245;
	mov.f64 	%fd246, %fd85;
	mov.u64 	%rd453, %rd90;
	@%p201 bra 	$L__BB7_103;
	setp.lt.s64 	%p202, %rd452, %rd90;
	selp.f64 	%fd246, %fd245, %fd85, %p202;
	min.s64 	%rd453, %rd452, %rd90;
$L__BB7_103:
	setp.lt.s32 	%p203, %r29, 193;
	mov.f64 	%fd247, %fd246;
	mov.u64 	%rd454, %rd453;
	@%p203 bra 	$L__BB7_107;
	ld.shared.f64 	%fd88, [_ZN6thrust24THRUST_300001_SM_1000_NS8cuda_cub4core6detail5shmemE+104];
	ld.shared.u64 	%rd93, [_ZN6thrust24THRUST_300001_SM_1000_NS8cuda_cub4core6detail5shmemE+112];
	setp.lt.f64 	%p204, %fd246, %fd88;
	mov.f64 	%fd247, %fd246;
	mov.u64 	%rd454, %rd453;
	@%p204 bra 	$L__BB7_107;
	setp.lt.f64 	%p205, %fd88, %fd246;
	mov.f64 	%fd247, %fd88;
	mov.u64 	%rd454, %rd93;
	@%p205 bra 	$L__BB7_107;
	setp.lt.s64 	%p206, %rd453, %rd93;
	selp.f64 	%fd247, %fd246, %fd88, %p206;
	min.s64 	%rd454, %rd453, %rd93;
$L__BB7_107:
	setp.lt.s32 	%p207, %r29, 225;
	mov.u64 	%rd507, %rd454;
	mov.f64 	%fd292, %fd247;
	@%p207 bra 	$L__BB7_236;
	ld.shared.f64 	%fd91, [_ZN6thrust24THRUST_300001_SM_1000_NS8cuda_cub4core6detail5shmemE+120];
	ld.shared.u64 	%rd96, [_ZN6thrust24THRUST_300001_SM_1000_NS8cuda_cub4core6detail5shmemE+128];
	setp.lt.f64 	%p208, %fd247, %fd91;
	mov.u64 	%rd507, %rd454;
	mov.f64 	%fd292, %fd247;
	@%p208 bra 	$L__BB7_236;
	setp.lt.f64 	%p209, %fd91, %fd247;
	mov.u64 	%rd507, %rd96;
	mov.f64 	%fd292, %fd91;
	@%p209 bra 	$L__BB7_236;
	setp.lt.s64 	%p210, %rd454, %rd96;
	selp.f64 	%fd292, %fd247, %fd91, %p210;
	min.s64 	%rd507, %rd454, %rd96;
	bra.uni 	$L__BB7_236;
$L__BB7_111:
	mov.u32 	%r16, %tid.x;
	cvt.u64.u32 	%rd98, %r16;
	mul.wide.u32 	%rd259, %r16, 16;
	add.s64 	%rd240, %rd237, %rd259;
	// begin inline asm
	ld.global.nc.u64 %rd239, [%rd240];
	// end inline asm
	add.s64 	%rd242, %rd240, 8;
	// begin inline asm
	ld.global.nc.u64 %rd241, [%rd242];
	// end inline asm
	mov.b64 	%fd93, %rd239;
	add.s64 	%rd244, %rd240, 4096;
	// begin inline asm
	ld.global.nc.u64 %rd243, [%rd244];
	// end inline asm
	add.s64 	%rd246, %rd240, 4104;
	// begin inline asm
	ld.global.nc.u64 %rd245, [%rd246];
	// end inline asm
	mov.b64 	%fd94, %rd243;
	add.s64 	%rd248, %rd240, 8192;
	// begin inline asm
	ld.global.nc.u64 %rd247, [%rd248];
	// end inline asm
	add.s64 	%rd250, %rd240, 8200;
	// begin inline asm
	ld.global.nc.u64 %rd249, [%rd250];
	// end inline asm
	mov.b64 	%fd95, %rd247;
	add.s64 	%rd252, %rd240, 12288;
	// begin inline asm
	ld.global.nc.u64 %rd251, [%rd252];
	// end inline asm
	add.s64 	%rd254, %rd240, 12296;
	// begin inline asm
	ld.global.nc.u64 %rd253, [%rd254];
	// end inline asm
	mov.b64 	%fd96, %rd251;
	add.s64 	%rd256, %rd240, 16384;
	// begin inline asm
	ld.global.nc.u64 %rd255, [%rd256];
	// end inline asm
	add.s64 	%rd258, %rd240, 16392;
	// begin inline asm
	ld.global.nc.u64 %rd257, [%rd258];
	// end inline asm
	mov.b64 	%fd97, %rd255;
	setp.lt.f64 	%p3, %fd93, %fd94;
	mov.f64 	%fd248, %fd93;
	mov.u64 	%rd455, %rd241;
	@%p3 bra 	$L__BB7_114;
	setp.lt.f64 	%p4, %fd94, %fd93;
	mov.f64 	%fd248, %fd94;
	mov.u64 	%rd455, %rd245;
	@%p4 bra 	$L__BB7_114;
	setp.lt.s64 	%p5, %rd241, %rd245;
	selp.f64 	%fd248, %fd93, %fd94, %p5;
	min.s64 	%rd455, %rd241, %rd245;
$L__BB7_114:
	setp.lt.f64 	%p6, %fd248, %fd95;
	mov.f64 	%fd249, %fd248;
	mov.u64 	%rd456, %rd455;
	@%p6 bra 	$L__BB7_117;
	setp.gt.f64 	%p7, %fd248, %fd95;
	mov.f64 	%fd249, %fd95;
	mov.u64 	%rd456, %rd249;
	@%p7 bra 	$L__BB7_117;
	setp.lt.s64 	%p8, %rd455, %rd249;
	selp.f64 	%fd249, %fd248, %fd95, %p8;
	min.s64 	%rd456, %rd455, %rd249;
$L__BB7_117:
	setp.lt.f64 	%p9, %fd249, %fd96;
	mov.f64 	%fd250, %fd249;
	mov.u64 	%rd457, %rd456;
	@%p9 bra 	$L__BB7_120;
	setp.gt.f64 	%p10, %fd249, %fd96;
	mov.f64 	%fd250, %fd96;
	mov.u64 	%rd457, %rd253;
	@%p10 bra 	$L__BB7_120;
	setp.lt.s64 	%p11, %rd456, %rd253;
	selp.f64 	%fd250, %fd249, %fd96, %p11;
	min.s64 	%rd457, %rd456, %rd253;
$L__BB7_120:
	setp.lt.f64 	%p12, %fd250, %fd97;
	mov.f64 	%fd279, %fd250;
	mov.u64 	%rd494, %rd457;
	@%p12 bra 	$L__BB7_123;
	setp.gt.f64 	%p13, %fd250, %fd97;
	mov.f64 	%fd279, %fd97;
	mov.u64 	%rd494, %rd257;
	@%p13 bra 	$L__BB7_123;
	setp.lt.s64 	%p14, %rd457, %rd257;
	selp.f64 	%fd279, %fd250, %fd97, %p14;
	min.s64 	%rd494, %rd457, %rd257;
$L__BB7_123:
	setp.lt.u32 	%p15, %r29, 2560;
	mov.b64 	%rd473, 1280;
	@%p15 bra 	$L__BB7_174;
	add.s64 	%rd263, %rd1, -2560;
	mul.hi.u64 	%rd264, %rd263, -3689348814741910323;
	shr.u64 	%rd113, %rd264, 10;
	setp.lt.u64 	%p16, %rd263, 1280;
	mov.b64 	%rd473, 1280;
	@%p16 bra 	$L__BB7_157;
	add.s64 	%rd266, %rd113, 1;
	and.b64  	%rd459, %rd266, 36028797018963966;
	shl.b64 	%rd267, %rd98, 4;
	add.s64 	%rd268, %rd267, %rd237;
	add.s64 	%rd460, %rd268, 57352;
	mov.b64 	%rd473, 1280;
$L__BB7_126:
	add.s64 	%rd270, %rd460, -36872;
	// begin inline asm
	ld.global.nc.u64 %rd269, [%rd270];
	// end inline asm
	add.s64 	%rd272, %rd460, -36864;
	// begin inline asm
	ld.global.nc.u64 %rd271, [%rd272];
	// end inline asm
	mov.b64 	%fd107, %rd269;
	add.s64 	%rd274, %rd460, -32776;
	// begin inline asm
	ld.global.nc.u64 %rd273, [%rd274];
	// end inline asm
	add.s64 	%rd276, %rd460, -32768;
	// begin inline asm
	ld.global.nc.u64 %rd275, [%rd276];
	// end inline asm
	mov.b64 	%fd108, %rd273;
	add.s64 	%rd278, %rd460, -28680;
	// begin inline asm
	ld.global.nc.u64 %rd277, [%rd278];
	// end inline asm
	add.s64 	%rd280, %rd460, -28672;
	// begin inline asm
	ld.global.nc.u64 %rd279, [%rd280];
	// end inline asm
	mov.b64 	%fd109, %rd277;
	add.s64 	%rd282, %rd460, -24584;
	// begin inline asm
	ld.global.nc.u64 %rd281, [%rd282];
	// end inline asm
	add.s64 	%rd284, %rd460, -24576;
	// begin inline asm
	ld.global.nc.u64 %rd283, [%rd284];
	// end inline asm
	mov.b64 	%fd110, %rd281;
	add.s64 	%rd286, %rd460, -20488;
	// begin inline asm
	ld.global.nc.u64 %rd285, [%rd286];
	// end inline asm
	add.s64 	%rd288, %rd460, -20480;
	// begin inline asm
	ld.global.nc.u64 %rd287, [%rd288];
	// end inline asm
	mov.b64 	%fd111, %rd285;
	setp.lt.f64 	%p17, %fd279, %fd107;
	mov.f64 	%fd253, %fd279;
	mov.u64 	%rd463, %rd494;
	@%p17 bra 	$L__BB7_129;
	setp.gt.f64 	%p18, %fd279, %fd107;
	mov.f64 	%fd253, %fd107;
	mov.u64 	%rd463, %rd271;
	@%p18 bra 	$L__BB7_129;
	setp.lt.s64 	%p19, %rd494, %rd271;
	selp.f64 	%fd253, %fd279, %fd107, %p19;
	min.s64 	%rd463, %rd494, %rd271;
$L__BB7_129:
	setp.lt.f64 	%p20, %fd253, %fd108;
	mov.f64 	%fd254, %fd253;
	mov.u64 	%rd464, %rd463;
	@%p20 bra 	$L__BB7_132;
	setp.gt.f64 	%p21, %fd253, %fd108;
	mov.f64 	%fd254, %fd108;
	mov.u64 	%rd464, %rd275;
	@%p21 bra 	$L__BB7_132;
	setp.lt.s64 	%p22, %rd463, %rd275;
	selp.f64 	%fd254, %fd253, %fd108, %p22;
	min.s64 	%rd464, %rd463, %rd275;
$L__BB7_132:
	setp.lt.f64 	%p23, %fd254, %fd109;
	mov.f64 	%fd255, %fd254;
	mov.u64 	%rd465, %rd464;
	@%p23 bra 	$L__BB7_135;
	setp.gt.f64 	%p24, %fd254, %fd109;
	mov.f64 	%fd255, %fd109;
	mov.u64 	%rd465, %rd279;
	@%p24 bra 	$L__BB7_135;
	setp.lt.s64 	%p25, %rd464, %rd279;
	selp.f64 	%fd255, %fd254, %fd109, %p25;
	min.s64 	%rd465, %rd464, %rd279;
$L__BB7_135:
	setp.lt.f64 	%p26, %fd255, %fd110;
	mov.f64 	%fd256, %fd255;
	mov.u64 	%rd466, %rd465;
	@%p26 bra 	$L__BB7_138;
	setp.gt.f64 	%p27, %fd255, %fd110;
	mov.f64 	%fd256, %fd110;
	mov.u64 	%rd466, %rd283;
	@%p27 bra 	$L__BB7_138;
	setp.lt.s64 	%p28, %rd465, %rd283;
	selp.f64 	%fd256, %fd255, %fd110, %p28;
	min.s64 	%rd466, %rd465, %rd283;
$L__BB7_138:
	setp.lt.f64 	%p29, %fd256, %fd111;
	mov.f64 	%fd257, %fd256;
	mov.u64 	%rd467, %rd466;
	@%p29 bra 	$L__BB7_141;
	setp.gt.f64 	%p30, %fd256, %fd111;
	mov.f64 	%fd257, %fd111;
	mov.u64 	%rd467, %rd287;
	@%p30 bra 	$L__BB7_141;
	setp.lt.s64 	%p31, %rd466, %rd287;
	selp.f64 	%fd257, %fd256, %fd111, %p31;
	min.s64 	%rd467, %rd466, %rd287;
$L__BB7_141:
	add.s64 	%rd290, %rd460, -16392;
	// begin inline asm
	ld.global.nc.u64 %rd289, [%rd290];
	// end inline asm
	add.s64 	%rd292, %rd460, -16384;
	// begin inline asm
	ld.global.nc.u64 %rd291, [%rd292];
	// end inline asm
	mov.b64 	%fd122, %rd289;
	add.s64 	%rd294, %rd460, -12296;
	// begin inline asm
	ld.global.nc.u64 %rd293, [%rd294];
	// end inline asm
	add.s64 	%rd296, %rd460, -12288;
	// begin inline asm
	ld.global.nc.u64 %rd295, [%rd296];
	// end inline asm
	mov.b64 	%fd123, %rd293;
	add.s64 	%rd298, %rd460, -8200;
	// begin inline asm
	ld.global.nc.u64 %rd297, [%rd298];
	// end inline asm
	add.s64 	%rd300, %rd460, -8192;
	// begin inline asm
	ld.global.nc.u64 %rd299, [%rd300];
	// end inline asm
	mov.b64 	%fd124, %rd297;
	add.s64 	%rd302, %rd460, -4104;
	// begin inline asm
	ld.global.nc.u64 %rd301, [%rd302];
	// end inline asm
	add.s64 	%rd304, %rd460, -4096;
	// begin inline asm
	ld.global.nc.u64 %rd303, [%rd304];
	// end inline asm
	mov.b64 	%fd125, %rd301;
	add.s64 	%rd306, %rd460, -8;
	// begin inline asm
	ld.global.nc.u64 %rd305, [%rd306];
	// end inline asm
	// begin inline asm
	ld.global.nc.u64 %rd307, [%rd460];
	// end inline asm
	mov.b64 	%fd126, %rd305;
	setp.lt.f64 	%p32, %fd257, %fd122;
	mov.f64 	%fd258, %fd257;
	mov.u64 	%rd468, %rd467;
	@%p32 bra 	$L__BB7_144;
	setp.gt.f64 	%p33, %fd257, %fd122;
	mov.f64 	%fd258, %fd122;
	mov.u64 	%rd468, %rd291;
	@%p33 bra 	$L__BB7_144;
	setp.lt.s64 	%p34, %rd467, %rd291;
	selp.f64 	%fd258, %fd257, %fd122, %p34;
	min.s64 	%rd468, %rd467, %rd291;
$L__BB7_144:
	setp.lt.f64 	%p35, %fd258, %fd123;
	mov.f64 	%fd259, %fd258;
	mov.u64 	%rd469, %rd468;
	@%p35 bra 	$L__BB7_147;
	setp.gt.f64 	%p36, %fd258, %fd123;
	mov.f64 	%fd259, %fd123;
	mov.u64 	%rd469, %rd295;
	@%p36 bra 	$L__BB7_147;
	setp.lt.s64 	%p37, %rd468, %rd295;
	selp.f64 	%fd259, %fd258, %fd123, %p37;
	min.s64 	%rd469, %rd468, %rd295;
$L__BB7_147:
	setp.lt.f64 	%p38, %fd259, %fd124;
	mov.f64 	%fd260, %fd259;
	mov.u64 	%rd470, %rd469;
	@%p38 bra 	$L__BB7_150;
	setp.gt.f64 	%p39, %fd259, %fd124;
	mov.f64 	%fd260, %fd124;
	mov.u64 	%rd470, %rd299;
	@%p39 bra 	$L__BB7_150;
	setp.lt.s64 	%p40, %rd469, %rd299;
	selp.f64 	%fd260, %fd259, %fd124, %p40;
	min.s64 	%rd470, %rd469, %rd299;
$L__BB7_150:
	setp.lt.f64 	%p41, %fd260, %fd125;
	mov.f64 	%fd261, %fd260;
	mov.u64 	%rd471, %rd470;
	@%p41 bra 	$L__BB7_153;
	setp.gt.f64 	%p42, %fd260, %fd125;
	mov.f64 	%fd261, %fd125;
	mov.u64 	%rd471, %rd303;
	@%p42 bra 	$L__BB7_153;
	setp.lt.s64 	%p43, %rd470, %rd303;
	selp.f64 	%fd261, %fd260, %fd125, %p43;
	min.s64 	%rd471, %rd470, %rd303;
$L__BB7_153:
	setp.lt.f64 	%p44, %fd261, %fd126;
	mov.f64 	%fd279, %fd261;
	mov.u64 	%rd494, %rd471;
	@%p44 bra 	$L__BB7_156;
	setp.gt.f64 	%p45, %fd261, %fd126;
	mov.f64 	%fd279, %fd126;
	mov.u64 	%rd494, %rd307;
	@%p45 bra 	$L__BB7_156;
	setp.lt.s64 	%p46, %rd471, %rd307;
	selp.f64 	%fd279, %fd261, %fd126, %p46;
	min.s64 	%rd494, %rd471, %rd307;
$L__BB7_156:
	add.s64 	%rd473, %rd473, 2560;
	add.s64 	%rd460, %rd460, 40960;
	add.s64 	%rd459, %rd459, -2;
	setp.ne.s64 	%p47, %rd459, 0;
	@%p47 bra 	$L__BB7_126;
$L__BB7_157:
	and.b64  	%rd309, %rd113, 1;
	setp.eq.b64 	%p48, %rd309, 1;
	@%p48 bra 	$L__BB7_174;
	shl.b64 	%rd330, %rd473, 4;
	add.s64 	%rd311, %rd240, %rd330;
	// begin inline asm
	ld.global.nc.u64 %rd310, [%rd311];
	// end inline asm
	add.s64 	%rd313, %rd311, 8;
	// begin inline asm
	ld.global.nc.u64 %rd312, [%rd313];
	// end inline asm
	mov.b64 	%fd139, %rd310;
	add.s64 	%rd315, %rd311, 4096;
	// begin inline asm
	ld.global.nc.u64 %rd314, [%rd315];
	// end inline asm
	add.s64 	%rd317, %rd311, 4104;
	// begin inline asm
	ld.global.nc.u64 %rd316, [%rd317];
	// end inline asm
	mov.b64 	%fd140, %rd314;
	add.s64 	%rd319, %rd311, 8192;
	// begin inline asm
	ld.global.nc.u64 %rd318, [%rd319];
	// end inline asm
	add.s64 	%rd321, %rd311, 8200;
	// begin inline asm
	ld.global.nc.u64 %rd320, [%rd321];
	// end inline asm
	mov.b64 	%fd141, %rd318;
	add.s64 	%rd323, %rd311, 12288;
	// begin inline asm
	ld.global.nc.u64 %rd322, [%rd323];
	// end inline asm
	add.s64 	%rd325, %rd311, 12296;
	// begin inline asm
	ld.global.nc.u64 %rd324, [%rd325];
	// end inline asm
	mov.b64 	%fd142, %rd322;
	add.s64 	%rd327, %rd311, 16384;
	// begin inline asm
	ld.global.nc.u64 %rd326, [%rd327];
	// end inline asm
	add.s64 	%rd329, %rd311, 16392;
	// begin inline asm
	ld.global.nc.u64 %rd328, [%rd329];
	// end inline asm
	mov.b64 	%fd143, %rd326;
	setp.lt.f64 	%p49, %fd279, %fd139;
	mov.f64 	%fd265, %fd279;
	mov.u64 	%rd477, %rd494;
	@%p49 bra 	$L__BB7_161;
	setp.gt.f64 	%p50, %fd279, %fd139;
	mov.f64 	%fd265, %fd139;
	mov.u64 	%rd477, %rd312;
	@%p50 bra 	$L__BB7_161;
	setp.lt.s64 	%p51, %rd494, %rd312;
	selp.f64 	%fd265, %fd279, %fd139, %p51;
	min.s64 	%rd477, %rd494, %rd312;
$L__BB7_161:
	setp.lt.f64 	%p52, %fd265, %fd140;
	mov.f64 	%fd266, %fd265;
	mov.u64 	%rd478, %rd477;
	@%p52 bra 	$L__BB7_164;
	setp.gt.f64 	%p53, %fd265, %fd140;
	mov.f64 	%fd266, %fd140;
	mov.u64 	%rd478, %rd316;
	@%p53 bra 	$L__BB7_164;
	setp.lt.s64 	%p54, %rd477, %rd316;
	selp.f64 	%fd266, %fd265, %fd140, %p54;
	min.s64 	%rd478, %rd477, %rd316;
$L__BB7_164:
	setp.lt.f64 	%p55, %fd266, %fd141;
	mov.f64 	%fd267, %fd266;
	mov.u64 	%rd479, %rd478;
	@%p55 bra 	$L__BB7_167;
	setp.gt.f64 	%p56, %fd266, %fd141;
	mov.f64 	%fd267, %fd141;
	mov.u64 	%rd479, %rd320;
	@%p56 bra 	$L__BB7_167;
	setp.lt.s64 	%p57, %rd478, %rd320;
	selp.f64 	%fd267, %fd266, %fd141, %p57;
	min.s64 	%rd479, %rd478, %rd320;
$L__BB7_167:
	setp.lt.f64 	%p58, %fd267, %fd142;
	mov.f64 	%fd268, %fd267;
	mov.u64 	%rd480, %rd479;
	@%p58 bra 	$L__BB7_170;
	setp.gt.f64 	%p59, %fd267, %fd142;
	mov.f64 	%fd268, %fd142;
	mov.u64 	%rd480, %rd324;
	@%p59 bra 	$L__BB7_170;
	setp.lt.s64 	%p60, %rd479, %rd324;
	selp.f64 	%fd268, %fd267, %fd142, %p60;
	min.s64 	%rd480, %rd479, %rd324;
$L__BB7_170:
	setp.lt.f64 	%p61, %fd268, %fd143;
	mov.f64 	%fd279, %fd268;
	mov.u64 	%rd494, %rd480;
	@%p61 bra 	$L__BB7_173;
	setp.gt.f64 	%p62, %fd268, %fd143;
	mov.f64 	%fd279, %fd143;
	mov.u64 	%rd494, %rd328;
	@%p62 bra 	$L__BB7_173;
	setp.lt.s64 	%p63, %rd480, %rd328;
	selp.f64 	%fd279, %fd268, %fd143, %p63;
	min.s64 	%rd494, %rd480, %rd328;
$L__BB7_173:
	add.s64 	%rd473, %rd473, 1280;
$L__BB7_174:
	cvt.s64.s32 	%rd331, %r29;
	setp.ge.s64 	%p64, %rd473, %rd331;
	@%p64 bra 	$L__BB7_197;
	cvt.u32.u64 	%r17, %rd473;
	sub.s32 	%r18, %r29, %r17;
	setp.ge.s32 	%p65, %r16, %r18;
	@%p65 bra 	$L__BB7_197;
	not.b32 	%r30, %r16;
	add.s32 	%r31, %r29, %r30;
	sub.s32 	%r19, %r31, %r17;
	and.b32  	%r32, %r19, 768;
	setp.eq.s32 	%p66, %r32, 768;
	mov.u32 	%r372, %r16;
	@%p66 bra 	$L__BB7_182;
	cvt.u64.u32 	%rd333, %r16;
	add.s64 	%rd334, %rd473, %rd333;
	shl.b64 	%rd335, %rd334, 4;
	add.s64 	%rd484, %rd237, %rd335;
	shr.u32 	%r33, %r19, 8;
	add.s32 	%r34, %r33, 1;
	and.b32  	%r35, %r34, 3;
	neg.s32 	%r370, %r35;
	mov.u32 	%r372, %r16;
$L__BB7_178:
	.pragma "nounroll";
	mov.u64 	%rd177, %rd494;
	mov.f64 	%fd155, %fd279;
	// begin inline asm
	ld.global.nc.u64 %rd336, [%rd484];
	// end inline asm
	add.s64 	%rd339, %rd484, 8;
	// begin inline asm
	ld.global.nc.u64 %rd338, [%rd339];
	// end inline asm
	mov.b64 	%fd156, %rd336;
	setp.lt.f64 	%p67, %fd155, %fd156;
	@%p67 bra 	$L__BB7_181;
	setp.gt.f64 	%p68, %fd155, %fd156;
	mov.f64 	%fd279, %fd156;
	mov.u64 	%rd494, %rd338;
	@%p68 bra 	$L__BB7_181;
	setp.lt.s64 	%p69, %rd177, %rd338;
	selp.f64 	%fd279, %fd155, %fd156, %p69;
	min.s64 	%rd494, %rd177, %rd338;
$L__BB7_181:
	add.s32 	%r372, %r372, 256;
	add.s64 	%rd484, %rd484, 4096;
	add.s32 	%r370, %r370, 1;
	setp.ne.s32 	%p70, %r370, 0;
	@%p70 bra 	$L__BB7_178;
$L__BB7_182:
	setp.lt.u32 	%p71, %r19, 768;
	@%p71 bra 	$L__BB7_197;
	cvt.u64.u32 	%rd340, %r372;
	add.s64 	%rd341, %rd473, %rd340;
	shl.b64 	%rd342, %rd341, 4;
	add.s64 	%rd343, %rd342, %rd237;
	add.s64 	%rd489, %rd343, 12296;
$L__BB7_184:
	add.s64 	%rd345, %rd489, -12296;
	// begin inline asm
	ld.global.nc.u64 %rd344, [%rd345];
	// end inline asm
	add.s64 	%rd347, %rd489, -12288;
	// begin inline asm
	ld.global.nc.u64 %rd346, [%rd347];
	// end inline asm
	mov.b64 	%fd162, %rd344;
	setp.lt.f64 	%p72, %fd279, %fd162;
	mov.f64 	%fd276, %fd279;
	mov.u64 	%rd491, %rd494;
	@%p72 bra 	$L__BB7_187;
	setp.gt.f64 	%p73, %fd279, %fd162;
	mov.f64 	%fd276, %fd162;
	mov.u64 	%rd491, %rd346;
	@%p73 bra 	$L__BB7_187;
	setp.lt.s64 	%p74, %rd494, %rd346;
	selp.f64 	%fd276, %fd279, %fd162, %p74;
	min.s64 	%rd491, %rd494, %rd346;
$L__BB7_187:
	add.s64 	%rd349, %rd489, -8200;
	// begin inline asm
	ld.global.nc.u64 %rd348, [%rd349];
	// end inline asm
	add.s64 	%rd351, %rd489, -8192;
	// begin inline asm
	ld.global.nc.u64 %rd350, [%rd351];
	// end inline asm
	mov.b64 	%fd165, %rd348;
	setp.lt.f64 	%p75, %fd276, %fd165;
	mov.f64 	%fd277, %fd276;
	mov.u64 	%rd492, %rd491;
	@%p75 bra 	$L__BB7_190;
	setp.gt.f64 	%p76, %fd276, %fd165;
	mov.f64 	%fd277, %fd165;
	mov.u64 	%rd492, %rd350;
	@%p76 bra 	$L__BB7_190;
	setp.lt.s64 	%p77, %rd491, %rd350;
	selp.f64 	%fd277, %fd276, %fd165, %p77;
	min.s64 	%rd492, %rd491, %rd350;
$L__BB7_190:
	add.s64 	%rd353, %rd489, -4104;
	// begin inline asm
	ld.global.nc.u64 %rd352, [%rd353];
	// end inline asm
	add.s64 	%rd355, %rd489, -4096;
	// begin inline asm
	ld.global.nc.u64 %rd354, [%rd355];
	// end inline asm
	mov.b64 	%fd168, %rd352;
	setp.lt.f64 	%p78, %fd277, %fd168;
	mov.f64 	%fd278, %fd277;
	mov.u64 	%rd493, %rd492;
	@%p78 bra 	$L__BB7_193;
	setp.gt.f64 	%p79, %fd277, %fd168;
	mov.f64 	%fd278, %fd168;
	mov.u64 	%rd493, %rd354;
	@%p79 bra 	$L__BB7_193;
	setp.lt.s64 	%p80, %rd492, %rd354;
	selp.f64 	%fd278, %fd277, %fd168, %p80;
	min.s64 	%rd493, %rd492, %rd354;
$L__BB7_193:
	add.s64 	%rd357, %rd489, -8;
	// begin inline asm
	ld.global.nc.u64 %rd356, [%rd357];
	// end inline asm
	// begin inline asm
	ld.global.nc.u64 %rd358, [%rd489];
	// end inline asm
	mov.b64 	%fd171, %rd356;
	setp.lt.f64 	%p81, %fd278, %fd171;
	mov.f64 	%fd279, %fd278;
	mov.u64 	%rd494, %rd493;
	@%p81 bra 	$L__BB7_196;
	setp.gt.f64 	%p82, %fd278, %fd171;
	mov.f64 	%fd279, %fd171;
	mov.u64 	%rd494, %rd358;
	@%p82 bra 	$L__BB7_196;
	setp.lt.s64 	%p83, %rd493, %rd358;
	selp.f64 	%fd279, %fd278, %fd171, %p83;
	min.s64 	%rd494, %rd493, %rd358;
$L__BB7_196:
	add.s32 	%r372, %r372, 1024;
	add.s64 	%rd489, %rd489, 16384;
	setp.lt.s32 	%p84, %r372, %r18;
	@%p84 bra 	$L__BB7_184;
$L__BB7_197:
	// begin inline asm
	mov.u32 %r36, %laneid;
	// end inline asm
	mov.b64 	%rd360, %fd279;
	mov.b64 	{%r38, %r43}, %rd360;
	mov.b32 	%r54, 1;
	mov.b32 	%r55, 31;
	mov.b32 	%r56, -1;
	// begin inline asm
	shfl.sync.down.b32 %r37, %r38, %r54, %r55, %r56;
	// end inline asm
	// begin inline asm
	shfl.sync.down.b32 %r42, %r43, %r54, %r55, %r56;
	// end inline asm
	mov.b64 	%rd361, {%r37, %r42};
	mov.b64 	%fd175, %rd361;
	mov.b64 	{%r48, %r53}, %rd494;
	// begin inline asm
	shfl.sync.down.b32 %r47, %r48, %r54, %r55, %r56;
	// end inline asm
	// begin inline asm
	shfl.sync.down.b32 %r52, %r53, %r54, %r55, %r56;
	// end inline asm
	mov.b64 	%rd201, {%r47, %r52};
	setp.gt.s32 	%p85, %r36, 30;
	setp.lt.f64 	%p86, %fd279, %fd175;
	or.pred  	%p87, %p85, %p86;
	mov.f64 	%fd281, %fd279;
	mov.u64 	%rd496, %rd494;
	@%p87 bra 	$L__BB7_200;
	setp.gt.f64 	%p88, %fd279, %fd175;
	mov.f64 	%fd281, %fd175;
	mov.u64 	%rd496, %rd201;
	@%p88 bra 	$L__BB7_200;
	setp.lt.s64 	%p89, %rd494, %rd201;
	selp.f64 	%fd281, %fd279, %fd175, %p89;
	min.s64 	%rd496, %rd494, %rd201;
$L__BB7_200:
	mov.b64 	%rd362, %fd281;
	mov.b64 	{%r58, %r63}, %rd362;
	mov.b32 	%r74, 2;
	mov.b32 	%r75, 31;
	mov.b32 	%r76, -1;
	// begin inline asm
	shfl.sync.down.b32 %r57, %r58, %r74, %r75, %r76;
	// end inline asm
	// begin inline asm
	shfl.sync.down.b32 %r62, %r63, %r74, %r75, %r76;
	// end inline asm
	mov.b64 	%rd363, {%r57, %r62};
	mov.b64 	%fd178, %rd363;
	mov.b64 	{%r68, %r73}, %rd496;
	// begin inline asm
	shfl.sync.down.b32 %r67, %r68, %r74, %r75, %r76;
	// end inline asm
	// begin inline asm
	shfl.sync.down.b32 %r72, %r73, %r74, %r75, %r76;
	// end inline asm
	mov.b64 	%rd204, {%r67, %r72};
	setp.gt.s32 	%p90, %r36, 29;
	setp.lt.f64 	%p91, %fd281, %fd178;
	or.pred  	%p92, %p90, %p91;
	mov.f64 	%fd282, %fd281;
	mov.u64 	%rd497, %rd496;
	@%p92 bra 	$L__BB7_203;
	setp.gt.f64 	%p93, %fd281, %fd178;
	mov.f64 	%fd282, %fd178;
	mov.u64 	%rd497, %rd204;
	@%p93 bra 	$L__BB7_203;
	setp.lt.s64 	%p94, %rd496, %rd204;
	selp.f64 	%fd282, %fd281, %fd178, %p94;
	min.s64 	%rd497, %rd496, %rd204;
$L__BB7_203:
	mov.b64 	%rd364, %fd282;
	mov.b64 	{%r78, %r83}, %rd364;
	mov.b32 	%r94, 4;
	mov.b32 	%r95, 31;
	mov.b32 	%r96, -1;
	// begin inline asm
	shfl.sync.down.b32 %r77, %r78, %r94, %r95, %r96;
	// end inline asm
	// begin inline asm
	shfl.sync.down.b32 %r82, %r83, %r94, %r95, %r96;
	// end inline asm
	mov.b64 	%rd365, {%r77, %r82};
	mov.b64 	%fd181, %rd365;
	mov.b64 	{%r88, %r93}, %rd497;
	// begin inline asm
	shfl.sync.down.b32 %r87, %r88, %r94, %r95, %r96;
	// end inline asm
	// begin inline asm
	shfl.sync.down.b32 %r92, %r93, %r94, %r95, %r96;
	// end inline asm
	mov.b64 	%rd207, {%r87, %r92};
	setp.gt.s32 	%p95, %r36, 27;
	setp.lt.f64 	%p96, %fd282, %fd181;
	or.pred  	%p97, %p95, %p96;
	mov.f64 	%fd283, %fd282;
	mov.u64 	%rd498, %rd497;
	@%p97 bra 	$L__BB7_206;
	setp.gt.f64 	%p98, %fd282, %fd181;
	mov.f64 	%fd283, %fd181;
	mov.u64 	%rd498, %rd207;
	@%p98 bra 	$L__BB7_206;
	setp.lt.s64 	%p99, %rd497, %rd207;
	selp.f64 	%fd283, %fd282, %fd181, %p99;
	min.s64 	%rd498, %rd497, %rd207;
$L__BB7_206:
	mov.b64 	%rd366, %fd283;
	mov.b64 	{%r98, %r103}, %rd366;
	mov.b32 	%r114, 8;
	mov.b32 	%r115, 31;
	mov.b32 	%r116, -1;
	// begin inline asm
	shfl.sync.down.b32 %r97, %r98, %r114, %r115, %r116;
	// end inline asm
	// begin inline asm
	shfl.sync.down.b32 %r102, %r103, %r114, %r115, %r116;
	// end inline asm
	mov.b64 	%rd367, {%r97, %r102};
	mov.b64 	%fd184, %rd367;
	mov.b64 	{%r108, %r113}, %rd498;
	// begin inline asm
	shfl.sync.down.b32 %r107, %r108, %r114, %r115, %r116;
	// end inline asm
	// begin inline asm
	shfl.sync.down.b32 %r112, %r113, %r114, %r115, %r116;
	// end inline asm
	mov.b64 	%rd210, {%r107, %r112};
	setp.gt.s32 	%p100, %r36, 23;
	setp.lt.f64 	%p101, %fd283, %fd184;
	or.pred  	%p102, %p100, %p101;
	mov.f64 	%fd284, %fd283;
	mov.u64 	%rd499, %rd498;
	@%p102 bra 	$L__BB7_209;
	setp.gt.f64 	%p103, %fd283, %fd184;
	mov.f64 	%fd284, %fd184;
	mov.u64 	%rd499, %rd210;
	@%p103 bra 	$L__BB7_209;
	setp.lt.s64 	%p104, %rd498, %rd210;
	selp.f64 	%fd284, %fd283, %fd184, %p104;
	min.s64 	%rd499, %rd498, %rd210;
$L__BB7_209:
	mov.b64 	%rd368, %fd284;
	mov.b64 	{%r118, %r123}, %rd368;
	mov.b32 	%r134, 16;
	mov.b32 	%r135, 31;
	mov.b32 	%r136, -1;
	// begin inline asm
	shfl.sync.down.b32 %r117, %r118, %r134, %r135, %r136;
	// end inline asm
	// begin inline asm
	shfl.sync.down.b32 %r122, %r123, %r134, %r135, %r136;
	// end inline asm
	mov.b64 	%rd369, {%r117, %r122};
	mov.b64 	%fd187, %rd369;
	mov.b64 	{%r128, %r133}, %rd499;
	// begin inline asm
	shfl.sync.down.b32 %r127, %r128, %r134, %r135, %r136;
	// end inline asm
	// begin inline asm
	shfl.sync.down.b32 %r132, %r133, %r134, %r135, %r136;
	// end inline asm
	mov.b64 	%rd213, {%r127, %r132};
	setp.gt.s32 	%p105, %r36, 15;
	setp.lt.f64 	%p106, %fd284, %fd187;
	or.pred  	%p107, %p105, %p106;
	mov.f64 	%fd292, %fd284;
	mov.u64 	%rd507, %rd499;
	@%p107 bra 	$L__BB7_212;
	setp.gt.f64 	%p108, %fd284, %fd187;
	mov.f64 	%fd292, %fd187;
	mov.u64 	%rd507, %rd213;
	@%p108 bra 	$L__BB7_212;
	setp.lt.s64 	%p109, %rd499, %rd213;
	selp.f64 	%fd292, %fd284, %fd187, %p109;
	min.s64 	%rd507, %rd499, %rd213;
$L__BB7_212:
	setp.ne.s32 	%p110, %r36, 0;
	@%p110 bra 	$L__BB7_214;
	shr.u32 	%r137, %r16, 1;
	and.b32  	%r138, %r137, 496;
	mov.u32 	%r139, _ZN6thrust24THRUST_300001_SM_1000_NS8cuda_cub4core6detail5shmemE;
	add.s32 	%r140, %r139, %r138;
	st.shared.f64 	[%r140+8], %fd292;
	st.shared.u64 	[%r140+16], %rd507;
$L__BB7_214:
	bar.sync 	0;
	setp.ne.s32 	%p111, %r16, 0;
	@%p111 bra 	$L__BB7_236;
	ld.shared.f64 	%fd190, [_ZN6thrust24THRUST_300001_SM_1000_NS8cuda_cub4core6detail5shmemE+24];
	ld.shared.u64 	%rd216, [_ZN6thrust24THRUST_300001_SM_1000_NS8cuda_cub4core6detail5shmemE+32];
	setp.lt.f64 	%p112, %fd292, %fd190;
	mov.f64 	%fd286, %fd292;
	mov.u64 	%rd501, %rd507;
	@%p112 bra 	$L__BB7_218;
	setp.lt.f64 	%p113, %fd190, %fd292;
	mov.f64 	%fd286, %fd190;
	mov.u64 	%rd501, %rd216;
	@%p113 bra 	$L__BB7_218;
	setp.lt.s64 	%p114, %rd507, %rd216;
	selp.f64 	%fd286, %fd292, %fd190, %p114;
	min.s64 	%rd501, %rd507, %rd216;
$L__BB7_218:
	ld.shared.f64 	%fd193, [_ZN6thrust24THRUST_300001_SM_1000_NS8cuda_cub4core6detail5shmemE+40];
	ld.shared.u64 	%rd219, [_ZN6thrust24THRUST_300001_SM_1000_NS8cuda_cub4core6detail5shmemE+48];
	setp.lt.f64 	%p115, %fd286, %fd193;
	mov.f64 	%fd287, %fd286;
	mov.u64 	%rd502, %rd501;
	@%p115 bra 	$L__BB7_221;
	setp.lt.f64 	%p116, %fd193, %fd286;
	mov.f64 	%fd287, %fd193;
	mov.u64 	%rd502, %rd219;
	@%p116 bra 	$L__BB7_221;
	setp.lt.s64 	%p117, %rd501, %rd219;
	selp.f64 	%fd287, %fd286, %fd193, %p117;
	min.s64 	%rd502, %rd501, %rd219;
$L__BB7_221:
	ld.shared.f64 	%fd196, [_ZN6thrust24THRUST_300001_SM_1000_NS8cuda_cub4core6detail5shmemE+56];
	ld.shared.u64 	%rd222, [_ZN6thrust24THRUST_300001_SM_1000_NS8cuda_cub4core6detail5shmemE+64];
	setp.lt.f64 	%p118, %fd287, %fd196;
	mov.f64 	%fd288, %fd287;
	mov.u64 	%rd503, %rd502;
	@%p118 bra 	$L__BB7_224;
	setp.lt.f64 	%p119, %fd196, %fd287;
	mov.f64 	%fd288, %fd196;
	mov.u64 	%rd503, %rd222;
	@%p119 bra 	$L__BB7_224;
	setp.lt.s64 	%p120, %rd502, %rd222;
	selp.f64 	%fd288, %fd287, %fd196, %p120;
	min.s64 	%rd503, %rd502, %rd222;
$L__BB7_224:
	ld.shared.f64 	%fd199, [_ZN6thrust24THRUST_300001_SM_1000_NS8cuda_cub4core6detail5shmemE+72];
	ld.shared.u64 	%rd225, [_ZN6thrust24THRUST_300001_SM_1000_NS8cuda_cub4core6detail5shmemE+80];
	setp.lt.f64 	%p121, %fd288, %fd199;
	mov.f64 	%fd289, %fd288;
	mov.u64 	%rd504, %rd503;
	@%p121 bra 	$L__BB7_227;
	setp.lt.f64 	%p122, %fd199, %fd288;
	mov.f64 	%fd289, %fd199;
	mov.u64 	%rd504, %rd225;
	@%p122 bra 	$L__BB7_227;
	setp.lt.s64 	%p123, %rd503, %rd225;
	selp.f64 	%fd289, %fd288, %fd199, %p123;
	min.s64 	%rd504, %rd503, %rd225;
$L__BB7_227:
	ld.shared.f64 	%fd202, [_ZN6thrust24THRUST_300001_SM_1000_NS8cuda_cub4core6detail5shmemE+88];
	ld.shared.u64 	%rd228, [_ZN6thrust24THRUST_300001_SM_1000_NS8cuda_cub4core6detail5shmemE+96];
	setp.lt.f64 	%p124, %fd289, %fd202;
	mov.f64 	%fd290, %fd289;
	mov.u64 	%rd505, %rd504;
	@%p124 bra 	$L__BB7_230;
	setp.lt.f64 	%p125, %fd202, %fd289;
	mov.f64 	%fd290, %fd202;
	mov.u64 	%rd505, %rd228;
	@%p125 bra 	$L__BB7_230;
	setp.lt.s64 	%p126, %rd504, %rd228;
	selp.f64 	%fd290, %fd289, %fd202, %p126;
	min.s64 	%rd505, %rd504, %rd228;
$L__BB7_230:
	ld.shared.f64 	%fd205, [_ZN6thrust24THRUST_300001_SM_1000_NS8cuda_cub4core6detail5shmemE+104];
	ld.shared.u64 	%rd231, [_ZN6thrust24THRUST_300001_SM_1000_NS8cuda_cub4core6detail5shmemE+112];
	setp.lt.f64 	%p127, %fd290, %fd205;
	mov.f64 	%fd291, %fd290;
	mov.u64 	%rd506, %rd505;
	@%p127 bra 	$L__BB7_233;
	setp.lt.f64 	%p128, %fd205, %fd290;
	mov.f64 	%fd291, %fd205;
	mov.u64 	%rd506, %rd231;
	@%p128 bra 	$L__BB7_233;
	setp.lt.s64 	%p129, %rd505, %rd231;
	selp.f64 	%fd291, %fd290, %fd205, %p129;
	min.s64 	%rd506, %rd505, %rd231;
$L__BB7_233:
	ld.shared.f64 	%fd208, [_ZN6thrust24THRUST_300001_SM_1000_NS8cuda_cub4core6detail5shmemE+120];
	ld.shared.u64 	%rd234, [_ZN6thrust24THRUST_300001_SM_1000_NS8cuda_cub4core6detail5shmemE+128];
	setp.lt.f64 	%p130, %fd291, %fd208;
	mov.u64 	%rd507, %rd506;
	mov.f64 	%fd292, %fd291;
	@%p130 bra 	$L__BB7_236;
	setp.lt.f64 	%p131, %fd208, %fd291;
	mov.u64 	%rd507, %rd234;
	mov.f64 	%fd292, %fd208;
	@%p131 bra 	$L__BB7_236;
	setp.lt.s64 	%p132, %rd506, %rd234;
	selp.f64 	%fd292, %fd291, %fd208, %p132;
	min.s64 	%rd507, %rd506, %rd234;
$L__BB7_236:
	mov.u32 	%r364, %tid.x;
	setp.ne.s32 	%p259, %r364, 0;
	@%p259 bra 	$L__BB7_238;
	ld.param.u64 	%rd420, [_ZN6thrust24THRUST_300001_SM_1000_NS8cuda_cub4core6detail13_kernel_agentINS1_8__reduce11ReduceAgentIPN4cuda3std3__45tupleIJdlEEESC_SB_lNS1_9__extrema9arg_min_fIdlNS9_4lessIdEEEEEEJSC_SC_iSH_EEEvDpT0__param_1];
	cvta.to.global.u64 	%rd419, %rd420;
	st.global.f64 	[%rd419], %fd292;
	st.global.u64 	[%rd419+8], %rd507;
$L__BB7_238:
	ret;

}
	// .globl	_ZN3cub18CUB_300001_SM_10006detail11EmptyKernelIvEEvv
.visible .entry _ZN3cub18CUB_300001_SM_10006detail11EmptyKernelIvEEvv()
{


	ret;

}
	// .globl	_ZN3cub18CUB_300001_SM_10006detail10radix_sort31DeviceRadixSortSingleTileKernelINS1_5radix10policy_hubIyiyE10Policy1000ELNS0_9SortOrderE0EyiyNS1_21identity_decomposer_tEEEvPKT1_PSA_PKT2_PSE_T3_iiT4_
.visible .entry _ZN3cub18CUB_300001_SM_10006detail10radix_sort31DeviceRadixSortSingleTileKernelINS1_5radix10policy_hubIyiyE10Policy1000ELNS0_9SortOrderE0EyiyNS1_21identity_decomposer_tEEEvPKT1_PSA_PKT2_PSE_T3_iiT4_(
	.param .u64 .ptr .align 1 _ZN3cub18CUB_300001_SM_10006detail10radix_sort31DeviceRadixSortSingleTileKernelINS1_5radix10policy_hubIyiyE10Policy1000ELNS0_9SortOrderE0EyiyNS1_21identity_decomposer_tEEEvPKT1_PSA_PKT2_PSE_T3_iiT4__param_0,
	.param .u64 .ptr .align 1 _ZN3cub18CUB_300001_SM_10006detail10radix_sort31DeviceRadixSortSingleTileKernelINS1_5radix10policy_hubIyiyE10Policy1000ELNS0_9SortOrderE0EyiyNS1_21identity_decomposer_tEEEvPKT1_PSA_PKT2_PSE_T3_iiT4__param_1,
	.param .u64 .ptr .align 1 _ZN3cub18CUB_300001_SM_10006detail10radix_sort31DeviceRadixSortSingleTileKernelINS1_5radix10policy_hubIyiyE10Policy1000ELNS0_9SortOrderE0EyiyNS1_21identity_decomposer_tEEEvPKT1_PSA_PKT2_PSE_T3_iiT4__param_2,
	.param .u64 .ptr .align 1 _ZN3cub18CUB_300001_SM_10006detail10radix_sort31DeviceRadixSortSingleTileKernelINS1_5radix10policy_hubIyiyE10Policy1000ELNS0_9SortOrderE0EyiyNS1_21identity_decomposer_tEEEvPKT1_PSA_PKT2_PSE_T3_iiT4__param_3,
	.param .u64 _ZN3cub18CUB_300001_SM_10006detail10radix_sort31DeviceRadixSortSingleTileKernelINS1_5radix10policy_hubIyiyE10Policy1000ELNS0_9SortOrderE0EyiyNS1_21identity_decomposer_tEEEvPKT1_PSA_PKT2_PSE_T3_iiT4__param_4,
	.param .u32 _ZN3cub18CUB_300001_SM_10006detail10radix_sort31DeviceRadixSortSingleTileKernelINS1_5radix10policy_hubIyiyE10Policy1000ELNS0_9SortOrderE0EyiyNS1_21identity_decomposer_tEEEvPKT1_PSA_PKT2_PSE_T3_iiT4__param_5,
	.param .u32 _ZN3cub18CUB_300001_SM_10006detail10radix_sort31DeviceRadixSortSingleTileKernelINS1_5radix10policy_hubIyiyE10Policy1000ELNS0_9SortOrderE0EyiyNS1_21identity_decomposer_tEEEvPKT1_PSA_PKT2_PSE_T3_iiT4__param_6,
	.param .align 1 .b8 _ZN3cub18CUB_300001_SM_10006detail10radix_sort31DeviceRadixSortSingleTileKernelINS1_5radix10policy_hubIyiyE10Policy1000ELNS0_9SortOrderE0EyiyNS1_21identity_decomposer_tEEEvPKT1_PSA_PKT2_PSE_T3_iiT4__param_7[1]
)
.maxntid 256
.minnctapersm 1
{
	.reg .pred 	%p<43>;
	.reg .b16 	%rs<19>;
	.reg .b32 	%r<470>;
	.reg .b64 	%rd<122>;
	// demoted variable
	.shared .align 16 .b8 _ZZN3cub18CUB_300001_SM_10006detail10radix_sort31DeviceRadixSortSingleTileKernelINS1_5radix10policy_hubIyiyE10Policy1000ELNS0_9SortOrderE0EyiyNS1_21identity_decomposer_tEEEvPKT1_PSA_PKT2_PSE_T3_iiT4_E12temp_storage[33856];
	ld.param.u64 	%rd56, [_ZN3cub18CUB_300001_SM_10006detail10radix_sort31DeviceRadixSortSingleTileKernelINS1_5radix10policy_hubIyiyE10Policy1000ELNS0_9SortOrderE0EyiyNS1_21identity_decomposer_tEEEvPKT1_PSA_PKT2_PSE_T3_iiT4__param_0];
	ld.param.u64 	%rd51, [_ZN3cub18CUB_300001_SM_10006detail10radix_sort31DeviceRadixSortSingleTileKernelINS1_5radix10policy_hubIyiyE10Policy1000ELNS0_9SortOrderE0EyiyNS1_21identity_decomposer_tEEEvPKT1_PSA_PKT2_PSE_T3_iiT4__param_1];
	ld.param.u64 	%rd52, [_ZN3cub18CUB_300001_SM_10006detail10radix_sort31DeviceRadixSortSingleTileKernelINS1_5radix10policy_hubIyiyE10Policy1000ELNS0_9SortOrderE0EyiyNS1_21identity_decomposer_tEEEvPKT1_PSA_PKT2_PSE_T3_iiT4__param_2];
	ld.param.u64 	%rd53, [_ZN3cub18CUB_300001_SM_10006detail10radix_sort31DeviceRadixSortSingleTileKernelINS1_5radix10policy_hubIyiyE10Policy1000ELNS0_9SortOrderE0EyiyNS1_21identity_decomposer_tEEEvPKT1_PSA_PKT2_PSE_T3_iiT4__param_3];
	ld.param.u64 	%rd54, [_ZN3cub18CUB_300001_SM_10006detail10radix_sort31DeviceRadixSortSingleTileKernelINS1_5radix10policy_hubIyiyE10Policy1000ELNS0_9SortOrderE0EyiyNS1_21identity_decomposer_tEEEvPKT1_PSA_PKT2_PSE_T3_iiT4__param_4];
	ld.param.u32 	%r129, [_ZN3cub18CUB_300001_SM_10006detail10radix_sort31DeviceRadixSortSingleTileKernelINS1_5radix10policy_hubIyiyE10Policy1000ELNS0_9SortOrderE0EyiyNS1_21identity_decomposer_tEEEvPKT1_PSA_PKT2_PSE_T3_iiT4__param_5];
	ld.param.u32 	%r130, [_ZN3cub18CUB_300001_SM_10006detail10radix_sort31DeviceRadixSortSingleTileKernelINS1_5radix10policy_hubIyiyE10Policy1000ELNS0_9SortOrderE0EyiyNS1_21identity_decomposer_tEEEvPKT1_PSA_PKT2_PSE_T3_iiT4__param_6];
	cvta.to.global.u64 	%rd57, %rd56;
	cvt.u32.u64 	%r1, %rd54;
	mov.u32 	%r2, %tid.x;
	mul.lo.s32 	%r3, %r2, 9;
	setp.ge.s32 	%p1, %r3, %r1;
	mul.wide.u32 	%rd58, %r3, 8;
	add.s64 	%rd1, %rd57, %rd58;
	mov.b64 	%rd121, -1;
	@%p1 bra 	$L__BB9_2;
	ld.global.u64 	%rd121, [%rd1];
$L__BB9_2:
	add.s32 	%r4, %r3, 1;
	setp.ge.s32 	%p2, %r4, %r1;
	mov.b64 	%rd120, -1;
	@%p2 bra 	$L__BB9_4;
	ld.global.u64 	%rd120, [%rd1+8];
$L__BB9_4:
	add.s32 	%r5, %r3, 2;
	setp.ge.s32 	%p3, %r5, %r1;
	mov.b64 	%rd119, -1;
	@%p3 bra 	$L__BB9_6;
	ld.global.u64 	%rd119, [%rd1+16];
$L__BB9_6:
	add.s32 	%r6, %r3, 3;
	setp.ge.s32 	%p4, %r6, %r1;
	mov.b64 	%rd118, -1;
	@%p4 bra 	$L__BB9_8;
	ld.global.u64 	%rd118, [%rd1+24];
$L__BB9_8:
	add.s32 	%r7, %r3, 4;
	setp.ge.s32 	%p5, %r7, %r1;
	mov.b64 	%rd117, -1;
	@%p5 bra 	$L__BB9_10;
	ld.global.u64 	%rd117, [%rd1+32];
$L__BB9_10:
	add.s32 	%r8, %r3, 5;
	setp.ge.s32 	%p6, %r8, %r1;
	mov.b64 	%rd116, -1;
	@%p6 bra 	$L__BB9_12;
	ld.global.u64 	%rd116, [%rd1+40];
$L__BB9_12:
	add.s32 	%r9, %r3, 6;
	setp.ge.s32 	%p7, %r9, %r1;
	mov.b64 	%rd115, -1;
	@%p7 bra 	$L__BB9_14;
	ld.global.u64 	%rd115, [%rd1+48];
$L__BB9_14:
	add.s32 	%r10, %r3, 7;
	setp.ge.s32 	%p8, %r10, %r1;
	mov.b64 	%rd114, -1;
	@%p8 bra 	$L__BB9_16;
	ld.global.u64 	%rd114, [%rd1+56];
$L__BB9_16:
	add.s32 	%r11, %r3, 8;
	setp.ge.s32 	%p9, %r11, %r1;
	mov.b64 	%rd113, -1;
	@%p9 bra 	$L__BB9_18;
	ld.global.u64 	%rd113, [%rd1+64];
$L__BB9_18:
	bar.sync 	0;
	mov.b64 	{%r132, %r133}, %rd54;
	shfl.sync.idx.b32	%r12|%p10, %r132, 0, 31, -1;
	shfl.sync.idx.b32	%r134|%p11, %r133, 0, 31, -1;
	mov.b64 	%rd20, {%r12, %r134};
	setp.ge.s32 	%p12, %r3, %r12;
	cvta.to.global.u64 	%rd67, %rd52;
	mul.wide.u32 	%rd68, %r3, 4;
	add.s64 	%rd21, %rd67, %rd68;
	@%p12 bra 	$L__BB9_20;
	ld.global.u32 	%r467, [%rd21];
$L__BB9_20:
	setp.ge.s32 	%p13, %r4, %r12;
	@%p13 bra 	$L__BB9_22;
	ld.global.u32 	%r466, [%rd21+4];
$L__BB9_22:
	setp.ge.s32 	%p14, %r5, %r12;
	@%p14 bra 	$L__BB9_24;
	ld.global.u32 	%r465, [%rd21+8];
$L__BB9_24:
	setp.ge.s32 	%p15, %r6, %r12;
	@%p15 bra 	$L__BB9_26;
	ld.global.u32 	%r464, [%rd21+12];
$L__BB9_26:
	setp.ge.s32 	%p16, %r7, %r12;
	@%p16 bra 	$L__BB9_28;
	ld.global.u32 	%r463, [%rd21+16];
$L__BB9_28:
	setp.ge.s32 	%p17, %r8, %r12;
	@%p17 bra 	$L__BB9_30;
	ld.global.u32 	%r462, [%rd21+20];
$L__BB9_30:
	setp.ge.s32 	%p18, %r9, %r12;
	@%p18 bra 	$L__BB9_32;
	ld.global.u32 	%r461, [%rd21+24];
$L__BB9_32:
	setp.ge.s32 	%p19, %r10, %r12;
	@%p19 bra 	$L__BB9_34;
	ld.global.u32 	%r460, [%rd21+28];
$L__BB9_34:
	setp.ge.s32 	%p20, %r11, %r12;
	@%p20 bra 	$L__BB9_36;
	ld.global.u32 	%r459, [%rd21+32];
$L__BB9_36:
	bar.sync 	0;
	shr.u32 	%r31, %r2, 5;
	shl.b32 	%r144, %r2, 2;
	mov.u32 	%r145, _ZZN3cub18CUB_300001_SM_10006detail10radix_sort31DeviceRadixSortSingleTileKernelINS1_5radix10policy_hubIyiyE10Policy1000ELNS0_9SortOrderE0EyiyNS1_21identity_decomposer_tEEEvPKT1_PSA_PKT2_PSE_T3_iiT4_E12temp_storage;
	add.s32 	%r32, %r145, %r144;
	shl.b32 	%r146, %r2, 7;
	add.s32 	%r33, %r32, %r146;
	shl.b32 	%r147, %r31, 2;
	add.s32 	%r148, %r145, %r147;
	add.s32 	%r34, %r148, 33792;
	mad.lo.s32 	%r35, %r2, -60, %r33;
	mad.lo.s32 	%r36, %r2, -36, %r35;
	add.s32 	%r458, %r129, 6;
	sub.s32 	%r457, %r130, %r129;
$L__BB9_37:
	add.s32 	%r159, %r458, -6;
	min.s32 	%r149, %r457, 6;
	mov.b32 	%r188, 0;
	st.shared.u32 	[%r32], %r188;
	st.shared.u32 	[%r32+1024], %r188;
	st.shared.u32 	[%r32+2048], %r188;
	st.shared.u32 	[%r32+3072], %r188;
	st.shared.u32 	[%r32+4096], %r188;
	st.shared.u32 	[%r32+5120], %r188;
	st.shared.u32 	[%r32+6144], %r188;
	st.shared.u32 	[%r32+7168], %r188;
	st.shared.u32 	[%r32+8192], %r188;
	st.shared.u32 	[%r32+9216], %r188;
	st.shared.u32 	[%r32+10240], %r188;
	st.shared.u32 	[%r32+11264], %r188;
	st.shared.u32 	[%r32+12288], %r188;
	st.shared.u32 	[%r32+13312], %r188;
	st.shared.u32 	[%r32+14336], %r188;
	st.shared.u32 	[%r32+15360], %r188;
	st.shared.u32 	[%r32+16384], %r188;
	st.shared.u32 	[%r32+17408], %r188;
	st.shared.u32 	[%r32+18432], %r188;
	st.shared.u32 	[%r32+19456], %r188;
	st.shared.u32 	[%r32+20480], %r188;
	st.shared.u32 	[%r32+21504], %r188;
	st.shared.u32 	[%r32+22528], %r188;
	st.shared.u32 	[%r32+23552], %r188;
	st.shared.u32 	[%r32+24576], %r188;
	st.shared.u32 	[%r32+25600], %r188;
	st.shared.u32 	[%r32+26624], %r188;
	st.shared.u32 	[%r32+27648], %r188;
	st.shared.u32 	[%r32+28672], %r188;
	st.shared.u32 	[%r32+29696], %r188;
	st.shared.u32 	[%r32+30720], %r188;
	st.shared.u32 	[%r32+31744], %r188;
	st.shared.u32 	[%r32+32768], %r188;
	mov.b64 	%rd70, 1;
	// begin inline asm
	shl.b64 %rd69, %rd70, %r149;
	// end inline asm
	add.s64 	%rd72, %rd69, -1;
	// begin inline asm
	shl.b64 %rd71, %rd72, %r188;
	// end inline asm
	// begin inline asm
	shr.b64 %rd73, %rd121, %r159;
	// end inline asm
	cvt.u32.u64 	%r191, %rd73;
	cvt.u32.u64 	%r192, %rd71;
	and.b32  	%r193, %r192, %r191;
	shl.b32 	%r194, %r193, 10;
	and.b32  	%r195, %r194, 31744;
	add.s32 	%r196, %r32, %r195;
	shr.u32 	%r197, %r193, 4;
	and.b32  	%r198, %r197, 268435454;
	add.s32 	%r51, %r196, %r198;
	ld.shared.u16 	%rs1, [%r51];
	add.s16 	%rs10, %rs1, 1;
	st.shared.u16 	[%r51], %rs10;
	// begin inline asm
	shr.b64 %rd75, %rd120, %r159;
	// end inline asm
	cvt.u32.u64 	%r199, %rd75;
	and.b32  	%r200, %r192, %r199;
	shl.b32 	%r201, %r200, 10;
	and.b32  	%r202, %r201, 31744;
	add.s32 	%r203, %r32, %r202;
	shr.u32 	%r204, %r200, 4;
	and.b32  	%r205, %r204, 268435454;
	add.s32 	%r52, %r203, %r205;
	ld.shared.u16 	%rs2, [%r52];
	add.s16 	%rs11, %rs2, 1;
	st.shared.u16 	[%r52], %rs11;
	// begin inline asm
	shr.b64 %rd77, %rd119, %r159;
	// end inline asm
	cvt.u32.u64 	%r206, %rd77;
	and.b32  	%r207, %r192, %r206;
	shl.b32 	%r208, %r207, 10;
	and.b32  	%r209, %r208, 31744;
	add.s32 	%r210, %r32, %r209;
	shr.u32 	%r211, %r207, 4;
	and.b32  	%r212, %r211, 268435454;
	add.s32 	%r53, %r210, %r212;
	ld.shared.u16 	%rs3, [%r53];
	add.s16 	%rs12, %rs3, 1;
	st.shared.u16 	[%r53], %rs12;
	// begin inline asm
	shr.b64 %rd79, %rd118, %r159;
	// end inline asm
	cvt.u32.u64 	%r213, %rd79;
	and.b32  	%r214, %r192, %r213;
	shl.b32 	%r215, %r214, 10;
	and.b32  	%r216, %r215, 31744;
	add.s32 	%r217, %r32, %r216;
	shr.u32 	%r218, %r214, 4;
	and.b32  	%r219, %r218, 268435454;
	add.s32 	%r54, %r217, %r219;
	ld.shared.u16 	%rs4, [%r54];
	add.s16 	%rs13, %rs4, 1;
	st.shared.u16 	[%r54], %rs13;
	// begin inline asm
	shr.b64 %rd81, %rd117, %r159;
	// end inline asm
	cvt.u32.u64 	%r220, %rd81;
	and.b32  	%r221, %r192, %r220;
	shl.b32 	%r222, %r221, 10;
	and.b32  	%r223, %r222, 31744;
	add.s32 	%r224, %r32, %r223;
	shr.u32 	%r225, %r221, 4;
	and.b32  	%r226, %r225, 268435454;
	add.s32 	%r55, %r224, %r226;
	ld.shared.u16 	%rs5, [%r55];
	add.s16 	%rs14, %rs5, 1;
	st.shared.u16 	[%r55], %rs14;
	// begin inline asm
	shr.b64 %rd83, %rd116, %r159;
	// end inline asm
	cvt.u32.u64 	%r227, %rd83;
	and.b32  	%r228, %r192, %r227;
	shl.b32 	%r229, %r228, 10;
	and.b32  	%r230, %r229, 31744;
	add.s32 	%r231, %r32, %r230;
	shr.u32 	%r232, %r228, 4;
	and.b32  	%r233, %r232, 268435454;
	add.s32 	%r56, %r231, %r233;
	ld.shared.u16 	%rs6, [%r56];
	add.s16 	%rs15, %rs6, 1;
	st.shared.u16 	[%r56], %rs15;
	// begin inline asm
	shr.b64 %rd85, %rd115, %r159;
	// end inline asm
	cvt.u32.u64 	%r234, %rd85;
	and.b32  	%r235, %r192, %r234;
	shl.b32 	%r236, %r235, 10;
	and.b32  	%r237, %r236, 31744;
	add.s32 	%r238, %r32, %r237;
	shr.u32 	%r239, %r235, 4;
	and.b32  	%r240, %r239, 268435454;
	add.s32 	%r57, %r238, %r240;
	ld.shared.u16 	%rs7, [%r57];
	add.s16 	%rs16, %rs7, 1;
	st.shared.u16 	[%r57], %rs16;
	// begin inline asm
	shr.b64 %rd87, %rd114, %r159;
	// end inline asm
	cvt.u32.u64 	%r241, %rd87;
	and.b32  	%r242, %r192, %r241;
	shl.b32 	%r243, %r242, 10;
	and.b32  	%r244, %r243, 31744;
	add.s32 	%r245, %r32, %r244;
	shr.u32 	%r246, %r242, 4;
	and.b32  	%r247, %r246, 268435454;
	add.s32 	%r58, %r245, %r247;
	ld.shared.u16 	%rs8, [%r58];
	add.s16 	%rs17, %rs8, 1;
	st.shared.u16 	[%r58], %rs17;
	// begin inline asm
	shr.b64 %rd89, %rd113, %r159;
	// end inline asm
	cvt.u32.u64 	%r248, %rd89;
	and.b32  	%r249, %r192, %r248;
	shl.b32 	%r250, %r249, 10;
	and.b32  	%r251, %r250, 31744;
	add.s32 	%r252, %r32, %r251;
	shr.u32 	%r253, %r249, 4;
	and.b32  	%r254, %r253, 268435454;
	add.s32 	%r59, %r252, %r254;
	ld.shared.u16 	%rs9, [%r59];
	add.s16 	%rs18, %rs9, 1;
	st.shared.u16 	[%r59], %rs18;
	bar.sync 	0;
	ld.shared.u32 	%r60, [%r33];
	ld.shared.u32 	%r255, [%r33+4];
	ld.shared.u32 	%r256, [%r33+8];
	ld.shared.u32 	%r257, [%r33+12];
	ld.shared.u32 	%r258, [%r33+16];
	ld.shared.u32 	%r259, [%r33+20];
	ld.shared.u32 	%r260, [%r33+24];
	ld.shared.u32 	%r261, [%r33+28];
	ld.shared.u32 	%r262, [%r33+32];
	ld.shared.u32 	%r263, [%r33+36];
	ld.shared.u32 	%r264, [%r33+40];
	ld.shared.u32 	%r265, [%r33+44];
	ld.shared.u32 	%r266, [%r33+48];
	ld.shared.u32 	%r267, [%r33+52];
	ld.shared.u32 	%r268, [%r33+56];
	ld.shared.u32 	%r269, [%r33+60];
	ld.shared.u32 	%r270, [%r33+64];
	ld.shared.u32 	%r271, [%r33+68];
	ld.shared.u32 	%r272, [%r33+72];
	ld.shared.u32 	%r273, [%r33+76];
	ld.shared.u32 	%r274, [%r33+80];
	ld.shared.u32 	%r275, [%r33+84];
	ld.shared.u32 	%r276, [%r33+88];
	ld.shared.u32 	%r277, [%r33+92];
	ld.shared.u32 	%r278, [%r33+96];
	ld.shared.u32 	%r279, [%r33+100];
	ld.shared.u32 	%r280, [%r33+104];
	ld.shared.u32 	%r281, [%r33+108];
	ld.shared.u32 	%r282, [%r33+112];
	ld.shared.u32 	%r283, [%r33+116];
	ld.shared.u32 	%r284, [%r33+120];
	ld.shared.u32 	%r285, [%r33+124];
	ld.shared.u32 	%r286, [%r33+128];
	add.s32 	%r61, %r255, %r60;
	add.s32 	%r62, %r256, %r61;
	add.s32 	%r63, %r257, %r62;
	add.s32 	%r64, %r258, %r63;
	add.s32 	%r65, %r259, %r64;
	add.s32 	%r66, %r260, %r65;
	add.s32 	%r67, %r261, %r66;
	add.s32 	%r68, %r262, %r67;
	add.s32 	%r69, %r263, %r68;
	add.s32 	%r70, %r264, %r69;
	add.s32 	%r71, %r265, %r70;
	add.s32 	%r72, %r266, %r71;
	add.s32 	%r73, %r267, %r72;
	add.s32 	%r74, %r268, %r73;
	add.s32 	%r75, %r269, %r74;
	add.s32 	%r76, %r270, %r75;
	add.s32 	%r77, %r271, %r76;
	add.s32 	%r78, %r272, %r77;
	add.s32 	%r79, %r273, %r78;
	add.s32 	%r80, %r274, %r79;
	add.s32 	%r81, %r275, %r80;
	add.s32 	%r82, %r276, %r81;
	add.s32 	%r83, %r277, %r82;
	add.s32 	%r84, %r278, %r83;
	add.s32 	%r85, %r279, %r84;
	add.s32 	%r86, %r280, %r85;
	add.s32 	%r87, %r281, %r86;
	add.s32 	%r88, %r282, %r87;
	add.s32 	%r89, %r283, %r88;
	add.s32 	%r90, %r284, %r89;
	add.s32 	%r91, %r285, %r90;
	add.s32 	%r165, %r286, %r91;
	// begin inline asm
	mov.u32 %r160, %laneid;
	// end inline asm
	mov.b32 	%r163, 1;
	mov.b32 	%r190, -1;
	// begin inline asm
	{  .reg .u32 r0;  .reg .pred p;  shfl.sync.up.b32 r0|p, %r165, %r163, %r188, %r190;  @p add.u32 r0, r0, %r165;  mov.u32 %r161, r0;}
	// end inline asm
	mov.b32 	%r169, 2;
	// begin inline asm
	{  .reg .u32 r0;  .reg .pred p;  shfl.sync.up.b32 r0|p, %r161, %r169, %r188, %r190;  @p add.u32 r0, r0, %r161;  mov.u32 %r167, r0;}
	// end inline asm
	mov.b32 	%r175, 4;
	// begin inline asm
	{  .reg .u32 r0;  .reg .pred p;  shfl.sync.up.b32 r0|p, %r167, %r175, %r188, %r190;  @p add.u32 r0, r0, %r167;  mov.u32 %r173, r0;}
	// end inline asm
	mov.b32 	%r181, 8;
	// begin inline asm
	{  .reg .u32 r0;  .reg .pred p;  shfl.sync.up.b32 r0|p, %r173, %r181, %r188, %r190;  @p add.u32 r0, r0, %r173;  mov.u32 %r179, r0;}
	// end inline asm
	mov.b32 	%r187, 16;
	// begin inline asm
	{  .reg .u32 r0;  .reg .pred p;  shfl.sync.up.b32 r0|p, %r179, %r187, %r188, %r190;  @p add.u32 r0, r0, %r179;  mov.u32 %r185, r0;}
	// end inline asm
	setp.ne.s32 	%p21, %r160, 31;
	@%p21 bra 	$L__BB9_39;
	st.shared.u32 	[%r34], %r185;
$L__BB9_39:
	sub.s32 	%r287, %r185, %r165;
	setp.gt.u32 	%p22, %r2, 31;
	setp.eq.s32 	%p23, %r31, 7;
	setp.eq.s32 	%p24, %r31, 6;
	setp.eq.s32 	%p25, %r31, 5;
	setp.eq.s32 	%p26, %r31, 4;
	setp.eq.s32 	%p27, %r31, 3;
	setp.eq.s32 	%p28, %r31, 2;
	setp.eq.s32 	%p29, %r31, 1;
	bar.sync 	0;
	ld.shared.v4.u32 	{%r288, %r289, %r290, %r291}, [_ZZN3cub18CUB_300001_SM_10006detail10radix_sort31DeviceRadixSortSingleTileKernelINS1_5radix10policy_hubIyiyE10Policy1000ELNS0_9SortOrderE0EyiyNS1_21identity_decomposer_tEEEvPKT1_PSA_PKT2_PSE_T3_iiT4_E12temp_storage+33792];
	selp.b32 	%r292, %r288, %r468, %p29;
	add.s32 	%r293, %r289, %r288;
	selp.b32 	%r294, %r293, %r292, %p28;
	add.s32 	%r295, %r293, %r290;
	selp.b32 	%r296, %r295, %r294, %p27;
	add.s32 	%r297, %r295, %r291;
	selp.b32 	%r298, %r297, %r296, %p26;
	ld.shared.v4.u32 	{%r299, %r300, %r301, %r302}, [_ZZN3cub18CUB_300001_SM_10006detail10radix_sort31DeviceRadixSortSingleTileKernelINS1_5radix10policy_hubIyiyE10Policy1000ELNS0_9SortOrderE0EyiyNS1_21identity_decomposer_tEEEvPKT1_PSA_PKT2_PSE_T3_iiT4_E12temp_storage+33808];
	add.s32 	%r303, %r297, %r299;
	selp.b32 	%r304, %r303, %r298, %p25;
	add.s32 	%r305, %r303, %r300;
	selp.b32 	%r306, %r305, %r304, %p24;
	add.s32 	%r307, %r305, %r301;
	selp.b32 	%r468, %r307, %r306, %p23;
	add.s32 	%r96, %r307, %r302;
	setp.ne.s32 	%p30, %r160, 0;
	selp.b32 	%r308, %r287, 0, %p30;
	add.s32 	%r309, %r468, %r308;
	or.pred  	%p31, %p22, %p30;
	selp.b32 	%r469, %r309, %r287, %p22;
	@%p31 bra 	$L__BB9_41;
	shl.b32 	%r469, %r96, 16;
	st.shared.u32 	[_ZZN3cub18CUB_300001_SM_10006detail10radix_sort31DeviceRadixSortSingleTileKernelINS1_5radix10policy_hubIyiyE10Policy1000ELNS0_9SortOrderE0EyiyNS1_21identity_decomposer_tEEEvPKT1_PSA_PKT2_PSE_T3_iiT4_E12temp_storage+33832], %r469;
$L__BB9_41:
	setp.eq.s32 	%p32, %r2, 0;
	bar.sync 	0;
	ld.shared.u32 	%r310, [_ZZN3cub18CUB_300001_SM_10006detail10radix_sort31DeviceRadixSortSingleTileKernelINS1_5radix10policy_hubIyiyE10Policy1000ELNS0_9SortOrderE0EyiyNS1_21identity_decomposer_tEEEvPKT1_PSA_PKT2_PSE_T3_iiT4_E12temp_storage+33832];
	selp.b32 	%r311, 0, %r310, %p32;
	add.s32 	%r312, %r469, %r311;
	add.s32 	%r313, %r60, %r312;
	add.s32 	%r314, %r61, %r312;
	add.s32 	%r315, %r62, %r312;
	add.s32 	%r316, %r63, %r312;
	add.s32 	%r317, %r64, %r312;
	add.s32 	%r318, %r65, %r312;
	add.s32 	%r319, %r66, %r312;
	add.s32 	%r320, %r67, %r312;
	add.s32 	%r321, %r68, %r312;
	add.s32 	%r322, %r69, %r312;
	add.s32 	%r323, %r70, %r312;
	add.s32 	%r324, %r71, %r312;
	add.s32 	%r325, %r72, %r312;
	add.s32 	%r326, %r73, %r312;
	add.s32 	%r327, %r74, %r312;
	add.s32 	%r328, %r75, %r312;
	add.s32 	%r329, %r76, %r312;
	add.s32 	%r330, %r77, %r312;
	add.s32 	%r331, %r78, %r312;
	add.s32 	%r332, %r79, %r312;
	add.s32 	%r333, %r80, %r312;
	add.s32 	%r334, %r81, %r312;
	add.s32 	%r335, %r82, %r312;
	add.s32 	%r336, %r83, %r312;
	add.s32 	%r337, %r84, %r312;
	add.s32 	%r338, %r85, %r312;
	add.s32 	%r339, %r86, %r312;
	add.s32 	%r340, %r87, %r312;
	add.s32 	%r341, %r88, %r312;
	add.s32 	%r342, %r89, %r312;
	add.s32 	%r343, %r90, %r312;
	add.s32 	%r344, %r91, %r312;
	st.shared.u32 	[%r33], %r312;
	st.shared.u32 	[%r33+4], %r313;
	st.shared.u32 	[%r33+8], %r314;
	st.shared.u32 	[%r33+12], %r315;
	st.shared.u32 	[%r33+16], %r316;
	st.shared.u32 	[%r33+20], %r317;
	st.shared.u32 	[%r33+24], %r318;
	st.shared.u32 	[%r33+28], %r319;
	st.shared.u32 	[%r33+32], %r320;
	st.shared.u32 	[%r33+36], %r321;
	st.shared.u32 	[%r33+40], %r322;
	st.shared.u32 	[%r33+44], %r323;
	st.shared.u32 	[%r33+48], %r324;
	st.shared.u32 	[%r33+52], %r325;
	st.shared.u32 	[%r33+56], %r326;
	st.shared.u32 	[%r33+60], %r327;
	st.shared.u32 	[%r33+64], %r328;
	st.shared.u32 	[%r33+68], %r329;
	st.shared.u32 	[%r33+72], %r330;
	st.shared.u32 	[%r33+76], %r331;
	st.shared.u32 	[%r33+80], %r332;
	st.shared.u32 	[%r33+84], %r333;
	st.shared.u32 	[%r33+88], %r334;
	st.shared.u32 	[%r33+92], %r335;
	st.shared.u32 	[%r33+96], %r336;
	st.shared.u32 	[%r33+100], %r337;
	st.shared.u32 	[%r33+104], %r338;
	st.shared.u32 	[%r33+108], %r339;
	st.shared.u32 	[%r33+112], %r340;
	st.shared.u32 	[%r33+116], %r341;
	st.shared.u32 	[%r33+120], %r342;
	st.shared.u32 	[%r33+124], %r343;
	st.shared.u32 	[%r33+128], %r344;
	bar.sync 	0;
	cvt.u32.u16 	%r345, %rs1;
	ld.shared.u16 	%r346, [%r51];
	add.s32 	%r100, %r346, %r345;
	cvt.u32.u16 	%r347, %rs2;
	ld.shared.u16 	%r348, [%r52];
	add.s32 	%r101, %r348, %r347;
	cvt.u32.u16 	%r349, %rs3;
	ld.shared.u16 	%r350, [%r53];
	add.s32 	%r102, %r350, %r349;
	cvt.u32.u16 	%r351, %rs4;
	ld.shared.u16 	%r352, [%r54];
	add.s32 	%r103, %r352, %r351;
	cvt.u32.u16 	%r353, %rs5;
	ld.shared.u16 	%r354, [%r55];
	add.s32 	%r104, %r354, %r353;
	cvt.u32.u16 	%r355, %rs6;
	ld.shared.u16 	%r356, [%r56];
	add.s32 	%r105, %r356, %r355;
	cvt.u32.u16 	%r357, %rs7;
	ld.shared.u16 	%r358, [%r57];
	add.s32 	%r106, %r358, %r357;
	cvt.u32.u16 	%r359, %rs8;
	ld.shared.u16 	%r360, [%r58];
	add.s32 	%r107, %r360, %r359;
	cvt.u32.u16 	%r361, %rs9;
	ld.shared.u16 	%r362, [%r59];
	add.s32 	%r108, %r362, %r361;
	bar.sync 	0;
	setp.lt.s32 	%p33, %r458, %r130;
	@%p33 bra 	$L__BB9_61;
	cvt.u64.u32 	%rd91, %r2;
	shl.b32 	%r363, %r100, 3;
	mov.u32 	%r364, _ZZN3cub18CUB_300001_SM_10006detail10radix_sort31DeviceRadixSortSingleTileKernelINS1_5radix10policy_hubIyiyE10Policy1000ELNS0_9SortOrderE0EyiyNS1_21identity_decomposer_tEEEvPKT1_PSA_PKT2_PSE_T3_iiT4_E12temp_storage;
	add.s32 	%r365, %r364, %r363;
	st.shared.u64 	[%r365], %rd121;
	shl.b32 	%r366, %r101, 3;
	add.s32 	%r367, %r364, %r366;
	st.shared.u64 	[%r367], %rd120;
	shl.b32 	%r368, %r102, 3;
	add.s32 	%r369, %r364, %r368;
	st.shared.u64 	[%r369], %rd119;
	shl.b32 	%r370, %r103, 3;
	add.s32 	%r371, %r364, %r370;
	st.shared.u64 	[%r371], %rd118;
	shl.b32 	%r372, %r104, 3;
	add.s32 	%r373, %r364, %r372;
	st.shared.u64 	[%r373], %rd117;
	shl.b32 	%r374, %r105, 3;
	add.s32 	%r375, %r364, %r374;
	st.shared.u64 	[%r375], %rd116;
	shl.b32 	%r376, %r106, 3;
	add.s32 	%r377, %r364, %r376;
	st.shared.u64 	[%r377], %rd115;
	shl.b32 	%r378, %r107, 3;
	add.s32 	%r379, %r364, %r378;
	st.shared.u64 	[%r379], %rd114;
	shl.b32 	%r380, %r108, 3;
	add.s32 	%r381, %r364, %r380;
	st.shared.u64 	[%r381], %rd113;
	bar.sync 	0;
	mad.lo.s32 	%r382, %r2, -28, %r36;
	ld.shared.u64 	%rd31, [%r382];
	ld.shared.u64 	%rd32, [%r382+2048];
	ld.shared.u64 	%rd33, [%r382+4096];
	ld.shared.u64 	%rd34, [%r382+6144];
	ld.shared.u64 	%rd35, [%r382+8192];
	ld.shared.u64 	%rd36, [%r382+10240];
	ld.shared.u64 	%rd37, [%r382+12288];
	ld.shared.u64 	%rd38, [%r382+14336];
	ld.shared.u64 	%rd39, [%r382+16384];
	bar.sync 	0;
	shl.b32 	%r383, %r100, 2;
	sub.s32 	%r384, %r365, %r383;
	st.shared.u32 	[%r384], %r467;
	shl.b32 	%r385, %r101, 2;
	sub.s32 	%r386, %r367, %r385;
	st.shared.u32 	[%r386], %r466;
	shl.b32 	%r387, %r102, 2;
	sub.s32 	%r388, %r369, %r387;
	st.shared.u32 	[%r388], %r465;
	shl.b32 	%r389, %r103, 2;
	sub.s32 	%r390, %r371, %r389;
	st.shared.u32 	[%r390], %r464;
	shl.b32 	%r391, %r104, 2;
	sub.s32 	%r392, %r373, %r391;
	st.shared.u32 	[%r392], %r463;
	shl.b32 	%r393, %r105, 2;
	sub.s32 	%r394, %r375, %r393;
	st.shared.u32 	[%r394], %r462;
	shl.b32 	%r395, %r106, 2;
	sub.s32 	%r396, %r377, %r395;
	st.shared.u32 	[%r396], %r461;
	shl.b32 	%r397, %r107, 2;
	sub.s32 	%r398, %r379, %r397;
	st.shared.u32 	[%r398], %r460;
	shl.b32 	%r399, %r108, 2;
	sub.s32 	%r400, %r381, %r399;
	st.shared.u32 	[%r400], %r459;
	bar.sync 	0;
	shl.b32 	%r401, %r2, 2;
	sub.s32 	%r109, %r382, %r401;
	ld.shared.u32 	%r110, [%r109+1024];
	ld.shared.u32 	%r111, [%r109+2048];
	ld.shared.u32 	%r112, [%r109+3072];
	ld.shared.u32 	%r113, [%r109+4096];
	ld.shared.u32 	%r114, [%r109+5120];
	ld.shared.u32 	%r115, [%r109+6144];
	ld.shared.u32 	%r116, [%r109+7168];
	ld.shared.u32 	%r117, [%r109+8192];
	setp.gt.u64 	%p34, %rd20, %rd91;
	cvta.to.global.u64 	%rd92, %rd51;
	mul.wide.u32 	%rd93, %r2, 8;
	add.s64 	%rd40, %rd92, %rd93;
	cvta.to.global.u64 	%rd94, %rd53;
	mul.wide.u32 	%rd95, %r2, 4;
	add.s64 	%rd41, %rd94, %rd95;
	@%p34 bra 	$L__BB9_43;
	bra.uni 	$L__BB9_44;
$L__BB9_43:
	ld.shared.u32 	%r402, [%r109];
	st.global.u64 	[%rd40], %rd31;
	st.global.u32 	[%rd41], %r402;
$L__BB9_44:
	add.s32 	%r403, %r2, 256;
	cvt.u64.u32 	%rd96, %r403;
	setp.le.u64 	%p35, %rd20, %rd96;
	@%p35 bra 	$L__BB9_46;
	st.global.u64 	[%rd40+2048], %rd32;
	st.global.u32 	[%rd41+1024], %r110;
$L__BB9_46:
	add.s32 	%r404, %r2, 512;
	cvt.u64.u32 	%rd97, %r404;
	setp.le.u64 	%p36, %rd20, %rd97;
	@%p36 bra 	$L__BB9_48;
	st.global.u64 	[%rd40+4096], %rd33;
	st.global.u32 	[%rd41+2048], %r111;
$L__BB9_48:
	add.s32 	%r405, %r2, 768;
	cvt.u64.u32 	%rd98, %r405;
	setp.le.u64 	%p37, %rd20, %rd98;
	@%p37 bra 	$L__BB9_50;
	st.global.u64 	[%rd40+6144], %rd34;
	st.global.u32 	[%rd41+3072], %r112;
$L__BB9_50:
	or.b32  	%r406, %r2, 1024;
	cvt.u64.u32 	%rd99, %r406;
	setp.le.u64 	%p38, %rd20, %rd99;
	@%p38 bra 	$L__BB9_52;
	st.global.u64 	[%rd40+8192], %rd35;
	st.global.u32 	[%rd41+4096], %r113;
$L__BB9_52:
	add.s32 	%r407, %r2, 1280;
	cvt.u64.u32 	%rd100, %r407;
	setp.le.u64 	%p39, %rd20, %rd100;
	@%p39 bra 	$L__BB9_54;
	st.global.u64 	[%rd40+10240], %rd36;
	st.global.u32 	[%rd41+5120], %r114;
$L__BB9_54:
	add.s32 	%r408, %r2, 1536;
	cvt.u64.u32 	%rd101, %r408;
	setp.le.u64 	%p40, %rd20, %rd101;
	@%p40 bra 	$L__BB9_56;
	st.global.u64 	[%rd40+12288], %rd37;
	st.global.u32 	[%rd41+6144], %r115;
$L__BB9_56:
	add.s32 	%r409, %r2, 1792;
	cvt.u64.u32 	%rd102, %r409;
	setp.le.u64 	%p41, %rd20, %rd102;
	@%p41 bra 	$L__BB9_58;
	st.global.u64 	[%rd40+14336], %rd38;
	st.global.u32 	[%rd41+7168], %r116;
$L__BB9_58:
	or.b32  	%r410, %r2, 2048;
	cvt.u64.u32 	%rd103, %r410;
	setp.le.u64 	%p42, %rd20, %rd103;
	@%p42 bra 	$L__BB9_60;
	st.global.u64 	[%rd40+16384], %rd39;
	st.global.u32 	[%rd41+8192], %r117;
$L__BB9_60:
	ret;
$L__BB9_61:
	shl.b32 	%r411, %r100, 3;
	mov.u32 	%r412, _ZZN3cub18CUB_300001_SM_10006detail10radix_sort31DeviceRadixSortSingleTileKernelINS1_5radix10policy_hubIyiyE10Policy1000ELNS0_9SortOrderE0EyiyNS1_21identity_decomposer_tEEEvPKT1_PSA_PKT2_PSE_T3_iiT4_E12temp_storage;
	add.s32 	%r413, %r412, %r411;
	st.shared.u64 	[%r413], %rd121;
	shl.b32 	%r414, %r101, 3;
	add.s32 	%r415, %r412, %r414;
	st.shared.u64 	[%r415], %rd120;
	shl.b32 	%r416, %r102, 3;
	add.s32 	%r417, %r412, %r416;
	st.shared.u64 	[%r417], %rd119;
	shl.b32 	%r418, %r103, 3;
	add.s32 	%r419, %r412, %r418;
	st.shared.u64 	[%r419], %rd118;
	shl.b32 	%r420, %r104, 3;
	add.s32 	%r421, %r412, %r420;
	st.shared.u64 	[%r421], %rd117;
	shl.b32 	%r422, %r105, 3;
	add.s32 	%r423, %r412, %r422;
	st.shared.u64 	[%r423], %rd116;
	shl.b32 	%r424, %r106, 3;
	add.s32 	%r425, %r412, %r424;
	st.shared.u64 	[%r425], %rd115;
	shl.b32 	%r426, %r107, 3;
	add.s32 	%r427, %r412, %r426;
	st.shared.u64 	[%r427], %rd114;
	shl.b32 	%r428, %r108, 3;
	add.s32 	%r429, %r412, %r428;
	st.shared.u64 	[%r429], %rd113;
	bar.sync 	0;
	ld.shared.u64 	%rd121, [%r35];
	ld.shared.u64 	%rd120, [%r35+8];
	ld.shared.u64 	%rd119, [%r35+16];
	ld.shared.u64 	%rd118, [%r35+24];
	ld.shared.u64 	%rd117, [%r35+32];
	ld.shared.u64 	%rd116, [%r35+40];
	ld.shared.u64 	%rd115, [%r35+48];
	ld.shared.u64 	%rd114, [%r35+56];
	ld.shared.u64 	%rd113, [%r35+64];
	bar.sync 	0;
	shl.b32 	%r430, %r100, 2;
	sub.s32 	%r431, %r413, %r430;
	st.shared.u32 	[%r431], %r467;
	shl.b32 	%r432, %r101, 2;
	sub.s32 	%r433, %r415, %r432;
	st.shared.u32 	[%r433], %r466;
	shl.b32 	%r434, %r102, 2;
	sub.s32 	%r435, %r417, %r434;
	st.shared.u32 	[%r435], %r465;
	shl.b32 	%r436, %r103, 2;
	sub.s32 	%r437, %r419, %r436;
	st.shared.u32 	[%r437], %r464;
	shl.b32 	%r438, %r104, 2;
	sub.s32 	%r439, %r421, %r438;
	st.shared.u32 	[%r439], %r463;
	shl.b32 	%r440, %r105, 2;
	sub.s32 	%r441, %r423, %r440;
	st.shared.u32 	[%r441], %r462;
	shl.b32 	%r442, %r106, 2;
	sub.s32 	%r443, %r425, %r442;
	st.shared.u32 	[%r443], %r461;
	shl.b32 	%r444, %r107, 2;
	sub.s32 	%r445, %r427, %r444;
	st.shared.u32 	[%r445], %r460;
	shl.b32 	%r446, %r108, 2;
	sub.s32 	%r447, %r429, %r446;
	st.shared.u32 	[%r447], %r459;
	bar.sync 	0;
	ld.shared.u32 	%r467, [%r36];
	ld.shared.u32 	%r466, [%r36+4];
	ld.shared.u32 	%r465, [%r36+8];
	ld.shared.u32 	%r464, [%r36+12];
	ld.shared.u32 	%r463, [%r36+16];
	ld.shared.u32 	%r462, [%r36+20];
	ld.shared.u32 	%r461, [%r36+24];
	ld.shared.u32 	%r460, [%r36+28];
	ld.shared.u32 	%r459, [%r36+32];
	bar.sync 	0;
	add.s32 	%r458, %r458, 6;
	add.s32 	%r457, %r457, -6;
	bra.uni 	$L__BB9_37;

}
	// .globl	_ZN3cub18CUB_300001_SM_10006detail10radix_sort30DeviceRadixSortHistogramKernelINS1_5radix10policy_hubIyiyE10Policy1000ELNS0_9SortOrderE0EyyNS1_21identity_decomposer_tEEEvPT2_PKT1_SA_iiT3_
.visible .entry _ZN3cub18CUB_300001_SM_10006detail10radix_sort30DeviceRadixSortHistogramKernelINS1_5radix10policy_hubIyiyE10Policy1000ELNS0_9SortOrderE0EyyNS1_21identity_decomposer_tEEEvPT2_PKT1_SA_iiT3_(
	.param .u64 .ptr .align 1 _ZN3cub18CUB_300001_SM_10006detail10radix_sort30DeviceRadixSortHistogramKernelINS1_5radix10policy_hubIyiyE10Policy1000ELNS0_9SortOrderE0EyyNS1_21identity_decomposer_tEEEvPT2_PKT1_SA_iiT3__param_0,
	.param .u64 .ptr .align 1 _ZN3cub18CUB_300001_SM_10006detail10radix_sort30DeviceRadixSortHistogramKernelINS1_5radix10policy_hubIyiyE10Policy1000ELNS0_9SortOrderE0EyyNS1_21identity_decomposer_tEEEvPT2_PKT1_SA_iiT3__param_1,
	.param .u64 _ZN3cub18CUB_300001_SM_10006detail10radix_sort30DeviceRadixSortHistogramKernelINS1_5radix10policy_hubIyiyE10Policy1000ELNS0_9SortOrderE0EyyNS1_21identity_decomposer_tEEEvPT2_PKT1_SA_iiT3__param_2,
	.param .u32 _ZN3cub18CUB_300001_SM_10006detail10radix_sort30DeviceRadixSortHistogramKernelINS1_5radix10policy_hubIyiyE10Policy1000ELNS0_9SortOrderE0EyyNS1_21identity_decomposer_tEEEvPT2_PKT1_SA_iiT3__param_3,
	.param .u32 _ZN3cub18CUB_300001_SM_10006detail10radix_sort30DeviceRadixSortHistogramKernelINS1_5radix10policy_hubIyiyE10Policy1000ELNS0_9SortOrderE0EyyNS1_21identity_decomposer_tEEEvPT2_PKT1_SA_iiT3__param_4,
	.param .align 1 .b8 _ZN3cub18CUB_300001_SM_10006detail10radix_sort30DeviceRadixSortHistogramKernelINS1_5radix10policy_hubIyiyE10Policy1000ELNS0_9SortOrderE0EyyNS1_21identity_decomposer_tEEEvPT2_PKT1_SA_iiT3__param_5[1]
)
.maxntid 128
{
	.reg .pred 	%p<91>;
	.reg .b32 	%r<362>;
	.reg .b64 	%rd<263>;
	// demoted variable
	.shared .align 4 .b8 _ZZN3cub18CUB_300001_SM_10006detail10radix_sort30DeviceRadixSortHistogramKernelINS1_5radix10policy_hubIyiyE10Policy1000ELNS0_9SortOrderE0EyyNS1_21identity_decomposer_tEEEvPT2_PKT1_SA_iiT3_E12temp_storage[8192];
	ld.param.u64 	%rd81, [_ZN3cub18CUB_300001_SM_10006detail10radix_sort30DeviceRadixSortHistogramKernelINS1_5radix10policy_hubIyiyE10Policy1000ELNS0_9SortOrderE0EyyNS1_21identity_decomposer_tEEEvPT2_PKT1_SA_iiT3__param_0];
	ld.param.u64 	%rd82, [_ZN3cub18CUB_300001_SM_10006detail10radix_sort30DeviceRadixSortHistogramKernelINS1_5radix10policy_hubIyiyE10Policy1000ELNS0_9SortOrderE0EyyNS1_21identity_decomposer_tEEEvPT2_PKT1_SA_iiT3__param_1];
	ld.param.u64 	%rd80, [_ZN3cub18CUB_300001_SM_10006detail10radix_sort30DeviceRadixSortHistogramKernelINS1_5radix10policy_hubIyiyE10Policy1000ELNS0_9SortOrderE0EyyNS1_21identity_decomposer_tEEEvPT2_PKT1_SA_iiT3__param_2];
	ld.param.u32 	%r93, [_ZN3cub18CUB_300001_SM_10006detail10radix_sort30DeviceRadixSortHistogramKernelINS1_5radix10policy_hubIyiyE10Policy1000ELNS0_9SortOrderE0EyyNS1_21identity_decomposer_tEEEvPT2_PKT1_SA_iiT3__param_3];
	ld.param.u32 	%r94, [_ZN3cub18CUB_300001_SM_10006detail10radix_sort30DeviceRadixSortHistogramKernelINS1_5radix10policy_hubIyiyE10Policy1000ELNS0_9SortOrderE0EyyNS1_21identity_decomposer_tEEEvPT2_PKT1_SA_iiT3__param_4];
	cvta.to.global.u64 	%rd1, %rd82;
	cvta.to.global.u64 	%rd2, %rd81;
	setp.eq.s64 	%p2, %rd80, 0;
	@%p2 bra 	$L__BB10_153;
	sub.s32 	%r95, %r94, %r93;
	add.s32 	%r96, %r95, 7;
	shr.s32 	%r97, %r96, 31;
	shr.u32 	%r98, %r97, 29;
	add.s32 	%r99, %r96, %r98;
	shr.s32 	%r100, %r99, 3;
	mov.u32 	%r101, %tid.x;
	setp.gt.u32 	%p3, %r101, 255;
	setp.lt.s32 	%p4, %r96, 8;
	mov.u32 	%r102, %ctaid.x;
	shl.b32 	%r103, %r102, 11;
	cvt.u64.u32 	%rd3, %r103;
	mov.u32 	%r104, %nctaid.x;
	shl.b32 	%r105, %r104, 11;
	cvt.u64.u32 	%rd4, %r105;
	add.s32 	%r1, %r100, -1;
	and.b32  	%r2, %r100, 15;
	and.b32  	%r3, %r100, 7;
	add.s32 	%r4, %r3, -1;
	and.b32  	%r5, %r100, 3;
	or.pred  	%p1, %p3, %p4;
	shl.b32 	%r106, %r101, 2;
	mov.u32 	%r107, _ZZN3cub18CUB_300001_SM_10006detail10radix_sort30DeviceRadixSortHistogramKernelINS1_5radix10policy_hubIyiyE10Policy1000ELNS0_9SortOrderE0EyyNS1_21identity_decomposer_tEEEvPT2_PKT1_SA_iiT3_E12temp_storage;
	add.s32 	%r6, %r107, %r106;
	and.b32  	%r7, %r100, 268435440;
	cvt.u64.u32 	%rd5, %r101;
	add.s32 	%r8, %r101, 128;
	add.s32 	%r9, %r101, 256;
	add.s32 	%r10, %r101, 512;
	add.s32 	%r11, %r101, 640;
	add.s32 	%r12, %r101, 768;
	add.s32 	%r13, %r101, 1920;
	and.b32  	%r14, %r100, 268435448;
	and.b32  	%r15, %r100, 1;
	neg.s32 	%r16, %r7;
	add.s32 	%r17, %r6, 8192;
	add.s64 	%rd84, %rd80, -1;
	shr.u64 	%rd85, %rd84, 30;
	add.s64 	%rd86, %rd85, 1;
	min.u64 	%rd6, %rd86, %rd80;
	mov.b64 	%rd230, 0;
$L__BB10_2:
	@%p1 bra 	$L__BB10_30;
	setp.lt.u32 	%p5, %r1, 15;
	mov.b32 	%r346, 0;
	@%p5 bra 	$L__BB10_6;
	mov.u32 	%r343, %r17;
	mov.u32 	%r344, %r16;
$L__BB10_5:
	.pragma "nounroll";
	mov.b32 	%r109, 0;
	st.shared.u32 	[%r343+-8192], %r109;
	st.shared.u32 	[%r343+-7168], %r109;
	st.shared.u32 	[%r343+-6144], %r109;
	st.shared.u32 	[%r343+-5120], %r109;
	st.shared.u32 	[%r343+-4096], %r109;
	st.shared.u32 	[%r343+-3072], %r109;
	st.shared.u32 	[%r343+-2048], %r109;
	st.shared.u32 	[%r343+-1024], %r109;
	st.shared.u32 	[%r343], %r109;
	st.shared.u32 	[%r343+1024], %r109;
	st.shared.u32 	[%r343+2048], %r109;
	st.shared.u32 	[%r343+3072], %r109;
	st.shared.u32 	[%r343+4096], %r109;
	st.shared.u32 	[%r343+5120], %r109;
	st.shared.u32 	[%r343+6144], %r109;
	st.shared.u32 	[%r343+7168], %r109;
	add.s32 	%r344, %r344, 16;
	add.s32 	%r343, %r343, 16384;
	setp.ne.s32 	%p6, %r344, 0;
	mov.u32 	%r346, %r7;
	@%p6 bra 	$L__BB10_5;
$L__BB10_6:
	add.s32 	%r23, %r2, -1;
	setp.eq.s32 	%p7, %r2, 0;
	@%p7 bra 	$L__BB10_16;
	setp.lt.u32 	%p8, %r23, 7;
	@%p8 bra 	$L__BB10_9;
	shl.b32 	%r110, %r346, 10;
	add.s32 	%r111, %r6, %r110;
	mov.b32 	%r112, 0;
	st.shared.u32 	[%r111], %r112;
	st.shared.u32 	[%r111+1024], %r112;
	st.shared.u32 	[%r111+2048], %r112;
	st.shared.u32 	[%r111+3072], %r112;
	st.shared.u32 	[%r111+4096], %r112;
	st.shared.u32 	[%r111+5120], %r112;
	st.shared.u32 	[%r111+6144], %r112;
	st.shared.u32 	[%r111+7168], %r112;
	add.s32 	%r346, %r346, 8;
$L__BB10_9:
	setp.eq.s32 	%p9, %r3, 0;
	@%p9 bra 	$L__BB10_16;
	setp.lt.u32 	%p10, %r4, 3;
	@%p10 bra 	$L__BB10_12;
	shl.b32 	%r113, %r346, 10;
	add.s32 	%r114, %r6, %r113;
	mov.b32 	%r115, 0;
	st.shared.u32 	[%r114], %r115;
	st.shared.u32 	[%r114+1024], %r115;
	st.shared.u32 	[%r114+2048], %r115;
	st.shared.u32 	[%r114+3072], %r115;
	add.s32 	%r346, %r346, 4;
$L__BB10_12:
	setp.eq.s32 	%p11, %r5, 0;
	@%p11 bra 	$L__BB10_16;
	setp.eq.s32 	%p12, %r5, 1;
	shl.b32 	%r116, %r346, 10;
	add.s32 	%r28, %r6, %r116;
	mov.b32 	%r117, 0;
	st.shared.u32 	[%r28], %r117;
	@%p12 bra 	$L__BB10_16;
	setp.eq.s32 	%p13, %r5, 2;
	mov.b32 	%r118, 0;
	st.shared.u32 	[%r28+1024], %r118;
	@%p13 bra 	$L__BB10_16;
	mov.b32 	%r119, 0;
	st.shared.u32 	[%r28+2048], %r119;
$L__BB10_16:
	cvt.u32.u64 	%r120, %rd5;
	setp.gt.u32 	%p14, %r120, 127;
	@%p14 bra 	$L__BB10_30;
	setp.lt.u32 	%p15, %r1, 15;
	mov.b32 	%r350, 0;
	@%p15 bra 	$L__BB10_20;
	mov.b32 	%r348, 0;
$L__BB10_19:
	.pragma "nounroll";
	shl.b32 	%r123, %r348, 10;
	add.s32 	%r124, %r6, %r123;
	mov.b32 	%r125, 0;
	st.shared.u32 	[%r124+512], %r125;
	st.shared.u32 	[%r124+1536], %r125;
	st.shared.u32 	[%r124+2560], %r125;
	st.shared.u32 	[%r124+3584], %r125;
	st.shared.u32 	[%r124+4608], %r125;
	st.shared.u32 	[%r124+5632], %r125;
	st.shared.u32 	[%r124+6656], %r125;
	st.shared.u32 	[%r124+7680], %r125;
	st.shared.u32 	[%r124+8704], %r125;
	st.shared.u32 	[%r124+9728], %r125;
	st.shared.u32 	[%r124+10752], %r125;
	st.shared.u32 	[%r124+11776], %r125;
	st.shared.u32 	[%r124+12800], %r125;
	st.shared.u32 	[%r124+13824], %r125;
	st.shared.u32 	[%r124+14848], %r125;
	st.shared.u32 	[%r124+15872], %r125;
	add.s32 	%r348, %r348, 16;
	setp.ne.s32 	%p16, %r348, %r7;
	mov.u32 	%r350, %r7;
	@%p16 bra 	$L__BB10_19;
$L__BB10_20:
	setp.eq.s32 	%p17, %r2, 0;
	@%p17 bra 	$L__BB10_30;
	setp.lt.u32 	%p18, %r23, 7;
	@%p18 bra 	$L__BB10_23;
	shl.b32 	%r126, %r350, 10;
	add.s32 	%r127, %r6, %r126;
	mov.b32 	%r128, 0;
	st.shared.u32 	[%r127+512], %r128;
	st.shared.u32 	[%r127+1536], %r128;
	st.shared.u32 	[%r127+2560], %r128;
	st.shared.u32 	[%r127+3584], %r128;
	st.shared.u32 	[%r127+4608], %r128;
	st.shared.u32 	[%r127+5632], %r128;
	st.shared.u32 	[%r127+6656], %r128;
	st.shared.u32 	[%r127+7680], %r128;
	add.s32 	%r350, %r350, 8;
$L__BB10_23:
	setp.eq.s32 	%p19, %r3, 0;
	@%p19 bra 	$L__BB10_30;
	setp.lt.u32 	%p20, %r4, 3;
	@%p20 bra 	$L__BB10_26;
	shl.b32 	%r129, %r350, 10;
	add.s32 	%r130, %r6, %r129;
	mov.b32 	%r131, 0;
	st.shared.u32 	[%r130+512], %r131;
	st.shared.u32 	[%r130+1536], %r131;
	st.shared.u32 	[%r130+2560], %r131;
	st.shared.u32 	[%r130+3584], %r131;
	add.s32 	%r350, %r350, 4;
$L__BB10_26:
	setp.eq.s32 	%p21, %r5, 0;
	@%p21 bra 	$L__BB10_30;
	setp.eq.s32 	%p22, %r5, 1;
	shl.b32 	%r132, %r350, 10;
	add.s32 	%r36, %r6, %r132;
	mov.b32 	%r133, 0;
	st.shared.u32 	[%r36+512], %r133;
	@%p22 bra 	$L__BB10_30;
	setp.eq.s32 	%p23, %r5, 2;
	mov.b32 	%r134, 0;
	st.shared.u32 	[%r36+1536], %r134;
	@%p23 bra 	$L__BB10_30;
	mov.b32 	%r135, 0;
	st.shared.u32 	[%r36+2560], %r135;
$L__BB10_30:
	bar.sync 	0;
	bar.sync 	0;
	shl.b64 	%rd8, %rd230, 30;
	sub.s64 	%rd87, %rd80, %rd8;
	min.u64 	%rd9, %rd87, 1073741824;
	setp.le.u64 	%p24, %rd9, %rd3;
	@%p24 bra 	$L__BB10_70;
	mov.u64 	%rd231, %rd3;
$L__BB10_32:
	add.s64 	%rd11, %rd231, %rd8;
	sub.s64 	%rd12, %rd80, %rd11;
	setp.lt.u64 	%p25, %rd12, 2048;
	@%p25 bra 	$L__BB10_34;
	add.s64 	%rd106, %rd11, %rd5;
	shl.b64 	%rd107, %rd106, 3;
	add.s64 	%rd108, %rd1, %rd107;
	ld.global.u64 	%rd262, [%rd108];
	ld.global.u64 	%rd261, [%rd108+1024];
	ld.global.u64 	%rd260, [%rd108+2048];
	ld.global.u64 	%rd259, [%rd108+3072];
	ld.global.u64 	%rd258, [%rd108+4096];
	ld.global.u64 	%rd257, [%rd108+5120];
	ld.global.u64 	%rd256, [%rd108+6144];
	ld.global.u64 	%rd255, [%rd108+7168];
	ld.global.u64 	%rd254, [%rd108+8192];
	ld.global.u64 	%rd253, [%rd108+9216];
	ld.global.u64 	%rd252, [%rd108+10240];
	ld.global.u64 	%rd251, [%rd108+11264];
	ld.global.u64 	%rd250, [%rd108+12288];
	ld.global.u64 	%rd249, [%rd108+13312];
	ld.global.u64 	%rd248, [%rd108+14336];
	ld.global.u64 	%rd247, [%rd108+15360];
	bra.uni 	$L__BB10_66;
$L__BB10_34:
	cvt.u32.u64 	%r136, %rd5;
	cvt.u32.u64 	%r37, %rd12;
	setp.ge.s32 	%p26, %r136, %r37;
	add.s64 	%rd89, %rd11, %rd5;
	shl.b64 	%rd90, %rd89, 3;
	add.s64 	%rd29, %rd1, %rd90;
	mov.b64 	%rd262, -1;
	@%p26 bra 	$L__BB10_36;
	ld.global.u64 	%rd262, [%rd29];
$L__BB10_36:
	setp.ge.s32 	%p27, %r8, %r37;
	mov.b64 	%rd261, -1;
	@%p27 bra 	$L__BB10_38;
	ld.global.u64 	%rd261, [%rd29+1024];
$L__BB10_38:
	setp.ge.s32 	%p28, %r9, %r37;
	mov.b64 	%rd260, -1;
	@%p28 bra 	$L__BB10_40;
	ld.global.u64 	%rd260, [%rd29+2048];
$L__BB10_40:
	mov.u32 	%r137, %tid.x;
	add.s32 	%r138, %r137, 384;
	setp.ge.s32 	%p29, %r138, %r37;
	mov.b64 	%rd259, -1;
	@%p29 bra 	$L__BB10_42;
	ld.global.u64 	%rd259, [%rd29+3072];
$L__BB10_42:
	setp.ge.s32 	%p30, %r10, %r37;
	mov.b64 	%rd258, -1;
	@%p30 bra 	$L__BB10_44;
	ld.global.u64 	%rd258, [%rd29+4096];
$L__BB10_44:
	setp.ge.s32 	%p31, %r11, %r37;
	mov.b64 	%rd257, -1;
	@%p31 bra 	$L__BB10_46;
	ld.global.u64 	%rd257, [%rd29+5120];
$L__BB10_46:
	setp.ge.s32 	%p32, %r12, %r37;
	mov.b64 	%rd256, -1;
	@%p32 bra 	$L__BB10_48;
	ld.global.u64 	%rd256, [%rd29+6144];
$L__BB10_48:
	add.s32 	%r140, %r137, 896;
	setp.ge.s32 	%p33, %r140, %r37;
	mov.b64 	%rd255, -1;
	@%p33 bra 	$L__BB10_50;
	ld.global.u64 	%rd255, [%rd29+7168];
$L__BB10_50:
	or.b32  	%r142, %r137, 1024;
	setp.ge.s32 	%p34, %r142, %r37;
	mov.b64 	%rd254, -1;
	@%p34 bra 	$L__BB10_52;
	ld.global.u64 	%rd254, [%rd29+8192];
$L__BB10_52:
	add.s32 	%r144, %r137, 1152;
	setp.ge.s32 	%p35, %r144, %r37;
	mov.b64 	%rd253, -1;
	@%p35 bra 	$L__BB10_54;
	ld.global.u64 	%rd253, [%rd29+9216];
$L__BB10_54:
	add.s32 	%r146, %r137, 1280;
	setp.ge.s32 	%p36, %r146, %r37;
	mov.b64 	%rd252, -1;
	@%p36 bra 	$L__BB10_56;
	ld.global.u64 	%rd252, [%rd29+10240];
$L__BB10_56:
	add.s32 	%r148, %r137, 1408;
	setp.ge.s32 	%p37, %r148, %r37;
	mov.b64 	%rd251, -1;
	@%p37 bra 	$L__BB10_58;
	ld.global.u64 	%rd251, [%rd29+11264];
$L__BB10_58:
	add.s32 	%r150, %r137, 1536;
	setp.ge.s32 	%p38, %r150, %r37;
	mov.b64 	%rd250, -1;
	@%p38 bra 	$L__BB10_60;
	ld.global.u64 	%rd250, [%rd29+12288];
$L__BB10_60:
	add.s32 	%r152, %r137, 1664;
	setp.ge.s32 	%p39, %r152, %r37;
	mov.b64 	%rd249, -1;
	@%p39 bra 	$L__BB10_62;
	ld.global.u64 	%rd249, [%rd29+13312];
$L__BB10_62:
	add.s32 	%r154, %r137, 1792;
	setp.ge.s32 	%p40, %r154, %r37;
	mov.b64 	%rd248, -1;
	@%p40 bra 	$L__BB10_64;
	ld.global.u64 	%rd248, [%rd29+14336];
$L__BB10_64:
	setp.ge.s32 	%p41, %r13, %r37;
	mov.b64 	%rd247, -1;
	@%p41 bra 	$L__BB10_66;
	ld.global.u64 	%rd247, [%rd29+15360];
$L__BB10_66:
	setp.le.s32 	%p42, %r94, %r93;
	@%p42 bra 	$L__BB10_69;
	mov.b32 	%r352, 0;
	mov.u32 	%r353, %r93;
$L__BB10_68:
	sub.s32 	%r156, %r94, %r353;
	shl.b32 	%r157, %r352, 10;
	mov.u32 	%r158, _ZZN3cub18CUB_300001_SM_10006detail10radix_sort30DeviceRadixSortHistogramKernelINS1_5radix10policy_hubIyiyE10Policy1000ELNS0_9SortOrderE0EyyNS1_21identity_decomposer_tEEEvPT2_PKT1_SA_iiT3_E12temp_storage;
	add.s32 	%r159, %r158, %r157;
	min.s32 	%r160, %r156, 8;
	mov.b32 	%r161, -1;
	shl.b32 	%r162, %r161, %r160;
	not.b32 	%r163, %r162;
	shr.u64 	%rd109, %rd262, %r353;
	cvt.u32.u64 	%r164, %rd109;
	and.b32  	%r165, %r164, %r163;
	shl.b32 	%r166, %r165, 2;
	add.s32 	%r167, %r159, %r166;
	atom.shared.add.u32 	%r168, [%r167], 1;
	shr.u64 	%rd110, %rd261, %r353;
	cvt.u32.u64 	%r169, %rd110;
	and.b32  	%r170, %r169, %r163;
	shl.b32 	%r171, %r170, 2;
	add.s32 	%r172, %r159, %r171;
	atom.shared.add.u32 	%r173, [%r172], 1;
	shr.u64 	%rd111, %rd260, %r353;
	cvt.u32.u64 	%r174, %rd111;
	and.b32  	%r175, %r174, %r163;
	shl.b32 	%r176, %r175, 2;
	add.s32 	%r177, %r159, %r176;
	atom.shared.add.u32 	%r178, [%r177], 1;
	shr.u64 	%rd112, %rd259, %r353;
	cvt.u32.u64 	%r179, %rd112;
	and.b32  	%r180, %r179, %r163;
	shl.b32 	%r181, %r180, 2;
	add.s32 	%r182, %r159, %r181;
	atom.shared.add.u32 	%r183, [%r182], 1;
	shr.u64 	%rd113, %rd258, %r353;
	cvt.u32.u64 	%r184, %rd113;
	and.b32  	%r185, %r184, %r163;
	shl.b32 	%r186, %r185, 2;
	add.s32 	%r187, %r159, %r186;
	atom.shared.add.u32 	%r188, [%r187], 1;
	shr.u64 	%rd114, %rd257, %r353;
	cvt.u32.u64 	%r189, %rd114;
	and.b32  	%r190, %r189, %r163;
	shl.b32 	%r191, %r190, 2;
	add.s32 	%r192, %r159, %r191;
	atom.shared.add.u32 	%r193, [%r192], 1;
	shr.u64 	%rd115, %rd256, %r353;
	cvt.u32.u64 	%r194, %rd115;
	and.b32  	%r195, %r194, %r163;
	shl.b32 	%r196, %r195, 2;
	add.s32 	%r197, %r159, %r196;
	atom.shared.add.u32 	%r198, [%r197], 1;
	shr.u64 	%rd116, %rd255, %r353;
	cvt.u32.u64 	%r199, %rd116;
	and.b32  	%r200, %r199, %r163;
	shl.b32 	%r201, %r200, 2;
	add.s32 	%r202, %r159, %r201;
	atom.shared.add.u32 	%r203, [%r202], 1;
	shr.u64 	%rd117, %rd254, %r353;
	cvt.u32.u64 	%r204, %rd117;
	and.b32  	%r205, %r204, %r163;
	shl.b32 	%r206, %r205, 2;
	add.s32 	%r207, %r159, %r206;
	atom.shared.add.u32 	%r208, [%r207], 1;
	shr.u64 	%rd118, %rd253, %r353;
	cvt.u32.u64 	%r209, %rd118;
	and.b32  	%r210, %r209, %r163;
	shl.b32 	%r211, %r210, 2;
	add.s32 	%r212, %r159, %r211;
	atom.shared.add.u32 	%r213, [%r212], 1;
	shr.u64 	%rd119, %rd252, %r353;
	cvt.u32.u64 	%r214, %rd119;
	and.b32  	%r215, %r214, %r163;
	shl.b32 	%r216, %r215, 2;
	add.s32 	%r217, %r159, %r216;
	atom.shared.add.u32 	%r218, [%r217], 1;
	shr.u64 	%rd120, %rd251, %r353;
	cvt.u32.u64 	%r219, %rd120;
	and.b32  	%r220, %r219, %r163;
	shl.b32 	%r221, %r220, 2;
	add.s32 	%r222, %r159, %r221;
	atom.shared.add.u32 	%r223, [%r222], 1;
	shr.u64 	%rd121, %rd250, %r353;
	cvt.u32.u64 	%r224, %rd121;
	and.b32  	%r225, %r224, %r163;
	shl.b32 	%r226, %r225, 2;
	add.s32 	%r227, %r159, %r226;
	atom.shared.add.u32 	%r228, [%r227], 1;
	shr.u64 	%rd122, %rd249, %r353;
	cvt.u32.u64 	%r229, %rd122;
	and.b32  	%r230, %r229, %r163;
	shl.b32 	%r231, %r230, 2;
	add.s32 	%r232, %r159, %r231;
	atom.shared.add.u32 	%r233, [%r232], 1;
	shr.u64 	%rd123, %rd248, %r353;
	cvt.u32.u64 	%r234, %rd123;
	and.b32  	%r235, %r234, %r163;
	shl.b32 	%r236, %r235, 2;
	add.s32 	%r237, %r159, %r236;
	atom.shared.add.u32 	%r238, [%r237], 1;
	shr.u64 	%rd124, %rd247, %r353;
	cvt.u32.u64 	%r239, %rd124;
	and.b32  	%r240, %r239, %r163;
	shl.b32 	%r241, %r240, 2;
	add.s32 	%r242, %r159, %r241;
	atom.shared.add.u32 	%r243, [%r242], 1;
	add.s32 	%r353, %r353, 8;
	add.s32 	%r352, %r352, 1;
	setp.lt.s32 	%p43, %r353, %r94;
	@%p43 bra 	$L__BB10_68;
$L__BB10_69:
	add.s64 	%rd231, %rd231, %rd4;
	setp.lt.u64 	%p44, %rd231, %rd9;
	@%p44 bra 	$L__BB10_32;
$L__BB10_70:
	bar.sync 	0;
	@%p1 bra 	$L__BB10_152;
	setp.lt.u32 	%p45, %r1, 7;
	mov.b32 	%r356, 0;
	@%p45 bra 	$L__BB10_90;
	mov.b32 	%r354, 0;
$L__BB10_73:
	.pragma "nounroll";
	shl.b32 	%r246, %r354, 10;
	add.s32 	%r43, %r6, %r246;
	ld.shared.u32 	%r44, [%r43];
	setp.eq.s32 	%p46, %r44, 0;
	@%p46 bra 	$L__BB10_75;
	cvt.u32.u64 	%r247, %rd5;
	shl.b32 	%r248, %r354, 8;
	add.s32 	%r249, %r248, %r247;
	mul.wide.u32 	%rd125, %r249, 8;
	add.s64 	%rd126, %rd2, %rd125;
	cvt.u64.u32 	%rd127, %r44;
	atom.global.add.u64 	%rd128, [%rd126], %rd127;
$L__BB10_75:
	ld.shared.u32 	%r45, [%r43+1024];
	setp.eq.s32 	%p47, %r45, 0;
	@%p47 bra 	$L__BB10_77;
	cvt.u32.u64 	%r250, %rd5;
	shl.b32 	%r251, %r354, 8;
	add.s32 	%r252, %r251, %r250;
	add.s32 	%r253, %r252, 256;
	mul.wide.u32 	%rd129, %r253, 8;
	add.s64 	%rd130, %rd2, %rd129;
	cvt.u64.u32 	%rd131, %r45;
	atom.global.add.u64 	%rd132, [%rd130], %rd131;
$L__BB10_77:
	ld.shared.u32 	%r46, [%r43+2048];
	setp.eq.s32 	%p48, %r46, 0;
	@%p48 bra 	$L__BB10_79;
	cvt.u32.u64 	%r254, %rd5;
	shl.b32 	%r255, %r354, 8;
	add.s32 	%r256, %r255, %r254;
	add.s32 	%r257, %r256, 512;
	mul.wide.u32 	%rd133, %r257, 8;
	add.s64 	%rd134, %rd2, %rd133;
	cvt.u64.u32 	%rd135, %r46;
	atom.global.add.u64 	%rd136, [%rd134], %rd135;
$L__BB10_79:
	ld.shared.u32 	%r47, [%r43+3072];
	setp.eq.s32 	%p49, %r47, 0;
	@%p49 bra 	$L__BB10_81;
	cvt.u32.u64 	%r258, %rd5;
	shl.b32 	%r259, %r354, 8;
	add.s32 	%r260, %r259, %r258;
	add.s32 	%r261, %r260, 768;
	mul.wide.u32 	%rd137, %r261, 8;
	add.s64 	%rd138, %rd2, %rd137;
	cvt.u64.u32 	%rd139, %r47;
	atom.global.add.u64 	%rd140, [%rd138], %rd139;
$L__BB10_81:
	ld.shared.u32 	%r48, [%r43+4096];
	setp.eq.s32 	%p50, %r48, 0;
	@%p50 bra 	$L__BB10_83;
	cvt.u32.u64 	%r262, %rd5;
	shl.b32 	%r263, %r354, 8;
	add.s32 	%r264, %r263, %r262;
	add.s32 	%r265, %r264, 1024;
	mul.wide.u32 	%rd141, %r265, 8;
	add.s64 	%rd142, %rd2, %rd141;
	cvt.u64.u32 	%rd143, %r48;
	atom.global.add.u64 	%rd144, [%rd142], %rd143;
$L__BB10_83:
	ld.shared.u32 	%r49, [%r43+5120];
	setp.eq.s32 	%p51, %r49, 0;
	@%p51 bra 	$L__BB10_85;
	cvt.u32.u64 	%r266, %rd5;
	shl.b32 	%r267, %r354, 8;
	add.s32 	%r268, %r267, %r266;
	add.s32 	%r269, %r268, 1280;
	mul.wide.u32 	%rd145, %r269, 8;
	add.s64 	%rd146, %rd2, %rd145;
	cvt.u64.u32 	%rd147, %r49;
	atom.global.add.u64 	%rd148, [%rd146], %rd147;
$L__BB10_85:
	ld.shared.u32 	%r50, [%r43+6144];
	setp.eq.s32 	%p52, %r50, 0;
	@%p52 bra 	$L__BB10_87;
	cvt.u32.u64 	%r270, %rd5;
	shl.b32 	%r271, %r354, 8;
	add.s32 	%r272, %r271, %r270;
	add.s32 	%r273, %r272, 1536;
	mul.wide.u32 	%rd149, %r273, 8;
	add.s64 	%rd150, %rd2, %rd149;
	cvt.u64.u32 	%rd151, %r50;
	atom.global.add.u64 	%rd152, [%rd150], %rd151;
$L__BB10_87:
	ld.shared.u32 	%r51, [%r43+7168];
	setp.eq.s32 	%p53, %r51, 0;
	@%p53 bra 	$L__BB10_89;
	cvt.u32.u64 	%r274, %rd5;
	shl.b32 	%r275, %r354, 8;
	add.s32 	%r276, %r275, %r274;
	add.s32 	%r277, %r276, 1792;
	mul.wide.u32 	%rd153, %r277, 8;
	add.s64 	%rd154, %rd2, %rd153;
	cvt.u64.u32 	%rd155, %r51;
	atom.global.add.u64 	%rd156, [%rd154], %rd155;
$L__BB10_89:
	add.s32 	%r354, %r354, 8;
	setp.ne.s32 	%p54, %r354, %r14;
	mov.u32 	%r356, %r14;
	@%p54 bra 	$L__BB10_73;
$L__BB10_90:
	add.s32 	%r54, %r5, -1;
	setp.eq.s32 	%p55, %r3, 0;
	@%p55 bra 	$L__BB10_111;
	setp.lt.u32 	%p56, %r4, 3;
	@%p56 bra 	$L__BB10_101;
	shl.b32 	%r278, %r356, 10;
	add.s32 	%r55, %r6, %r278;
	ld.shared.u32 	%r56, [%r55];
	setp.eq.s32 	%p57, %r56, 0;
	@%p57 bra 	$L__BB10_94;
	cvt.u32.u64 	%r279, %rd5;
	shl.b32 	%r280, %r356, 8;
	add.s32 	%r281, %r280, %r279;
	mul.wide.u32 	%rd157, %r281, 8;
	add.s64 	%rd158, %rd2, %rd157;
	cvt.u64.u32 	%rd159, %r56;
	atom.global.add.u64 	%rd160, [%rd158], %rd159;
$L__BB10_94:
	ld.shared.u32 	%r57, [%r55+1024];
	setp.eq.s32 	%p58, %r57, 0;
	@%p58 bra 	$L__BB10_96;
	cvt.u32.u64 	%r282, %rd5;
	shl.b32 	%r283, %r356, 8;
	add.s32 	%r284, %r283, %r282;
	add.s32 	%r285, %r284, 256;
	mul.wide.u32 	%rd161, %r285, 8;
	add.s64 	%rd162, %rd2, %rd161;
	cvt.u64.u32 	%rd163, %r57;
	atom.global.add.u64 	%rd164, [%rd162], %rd163;
$L__BB10_96:
	ld.shared.u32 	%r58, [%r55+2048];
	setp.eq.s32 	%p59, %r58, 0;
	@%p59 bra 	$L__BB10_98;
	cvt.u32.u64 	%r286, %rd5;
	shl.b32 	%r287, %r356, 8;
	add.s32 	%r288, %r287, %r286;
	add.s32 	%r289, %r288, 512;
	mul.wide.u32 	%rd165, %r289, 8;
	add.s64 	%rd166, %rd2, %rd165;
	cvt.u64.u32 	%rd167, %r58;
	atom.global.add.u64 	%rd168, [%rd166], %rd167;
$L__BB10_98:
	ld.shared.u32 	%r59, [%r55+3072];
	setp.eq.s32 	%p60, %r59, 0;
	@%p60 bra 	$L__BB10_100;
	cvt.u32.u64 	%r290, %rd5;
	shl.b32 	%r291, %r356, 8;
	add.s32 	%r292, %r291, %r290;
	add.s32 	%r293, %r292, 768;
	mul.wide.u32 	%rd169, %r293, 8;
	add.s64 	%rd170, %rd2, %rd169;
	cvt.u64.u32 	%rd171, %r59;
	atom.global.add.u64 	%rd172, [%rd170], %rd171;
$L__BB10_100:
	add.s32 	%r356, %r356, 4;
$L__BB10_101:
	setp.eq.s32 	%p61, %r5, 0;
	@%p61 bra 	$L__BB10_111;
	setp.eq.s32 	%p62, %r54, 0;
	@%p62 bra 	$L__BB10_108;
	shl.b32 	%r294, %r356, 10;
	add.s32 	%r62, %r6, %r294;
	ld.shared.u32 	%r63, [%r62];
	setp.eq.s32 	%p63, %r63, 0;
	@%p63 bra 	$L__BB10_105;
	cvt.u32.u64 	%r295, %rd5;
	shl.b32 	%r296, %r356, 8;
	add.s32 	%r297, %r296, %r295;
	mul.wide.u32 	%rd173, %r297, 8;
	add.s64 	%rd174, %rd2, %rd173;
	cvt.u64.u32 	%rd175, %r63;
	atom.global.add.u64 	%rd176, [%rd174], %rd175;
$L__BB10_105:
	ld.shared.u32 	%r64, [%r62+1024];
	setp.eq.s32 	%p64, %r64, 0;
	@%p64 bra 	$L__BB10_107;
	cvt.u32.u64 	%r298, %rd5;
	shl.b32 	%r299, %r356, 8;
	add.s32 	%r300, %r299, %r298;
	add.s32 	%r301, %r300, 256;
	mul.wide.u32 	%rd177, %r301, 8;
	add.s64 	%rd178, %rd2, %rd177;
	cvt.u64.u32 	%rd179, %r64;
	atom.global.add.u64 	%rd180, [%rd178], %rd179;
$L__BB10_107:
	add.s32 	%r356, %r356, 2;
$L__BB10_108:
	setp.eq.s32 	%p65, %r15, 0;
	@%p65 bra 	$L__BB10_111;
	shl.b32 	%r302, %r356, 10;
	add.s32 	%r303, %r6, %r302;
	ld.shared.u32 	%r67, [%r303];
	setp.eq.s32 	%p66, %r67, 0;
	@%p66 bra 	$L__BB10_111;
	cvt.u32.u64 	%r304, %rd5;
	shl.b32 	%r305, %r356, 8;
	add.s32 	%r306, %r305, %r304;
	mul.wide.u32 	%rd181, %r306, 8;
	add.s64 	%rd182, %rd2, %rd181;
	cvt.u64.u32 	%rd183, %r67;
	atom.global.add.u64 	%rd184, [%rd182], %rd183;
$L__BB10_111:
	cvt.u32.u64 	%r307, %rd5;
	setp.gt.u32 	%p67, %r307, 127;
	@%p67 bra 	$L__BB10_152;
	setp.lt.u32 	%p68, %r1, 7;
	mov.b32 	%r360, 0;
	@%p68 bra 	$L__BB10_131;
	mov.b32 	%r358, 0;
$L__BB10_114:
	.pragma "nounroll";
	shl.b32 	%r311, %r358, 10;
	add.s32 	%r69, %r6, %r311;
	ld.shared.u32 	%r70, [%r69+512];
	setp.eq.s32 	%p69, %r70, 0;
	shl.b32 	%r312, %r358, 8;
	add.s32 	%r313, %r312, %r307;
	mul.wide.u32 	%rd185, %r313, 8;
	add.s64 	%rd78, %rd2, %rd185;
	@%p69 bra 	$L__BB10_116;
	cvt.u64.u32 	%rd186, %r70;
	atom.global.add.u64 	%rd187, [%rd78+1024], %rd186;
$L__BB10_116:
	ld.shared.u32 	%r71, [%r69+1536];
	setp.eq.s32 	%p70, %r71, 0;
	@%p70 bra 	$L__BB10_118;
	cvt.u64.u32 	%rd188, %r71;
	atom.global.add.u64 	%rd189, [%rd78+3072], %rd188;
$L__BB10_118:
	ld.shared.u32 	%r72, [%r69+2560];
	setp.eq.s32 	%p71, %r72, 0;
	@%p71 bra 	$L__BB10_120;
	cvt.u64.u32 	%rd190, %r72;
	atom.global.add.u64 	%rd191, [%rd78+5120], %rd190;
$L__BB10_120:
	ld.shared.u32 	%r73, [%r69+3584];
	setp.eq.s32 	%p72, %r73, 0;
	@%p72 bra 	$L__BB10_122;
	cvt.u64.u32 	%rd192, %r73;
	atom.global.add.u64 	%rd193, [%rd78+7168], %rd192;
$L__BB10_122:
	ld.shared.u32 	%r74, [%r69+4608];
	setp.eq.s32 	%p73, %r74, 0;
	@%p73 bra 	$L__BB10_124;
	cvt.u64.u32 	%rd194, %r74;
	atom.global.add.u64 	%rd195, [%rd78+9216], %rd194;
$L__BB10_124:
	ld.shared.u32 	%r75, [%r69+5632];
	setp.eq.s32 	%p74, %r75, 0;
	@%p74 bra 	$L__BB10_126;
	cvt.u64.u32 	%rd196, %r75;
	atom.global.add.u64 	%rd197, [%rd78+11264], %rd196;
$L__BB10_126:
	ld.shared.u32 	%r76, [%r69+6656];
	setp.eq.s32 	%p75, %r76, 0;
	@%p75 bra 	$L__BB10_128;
	cvt.u64.u32 	%rd198, %r76;
	atom.global.add.u64 	%rd199, [%rd78+13312], %rd198;
$L__BB10_128:
	ld.shared.u32 	%r77, [%r69+7680];
	setp.eq.s32 	%p76, %r77, 0;
	@%p76 bra 	$L__BB10_130;
	cvt.u64.u32 	%rd200, %r77;
	atom.global.add.u64 	%rd201, [%rd78+15360], %rd200;
$L__BB10_130:
	add.s32 	%r358, %r358, 8;
	setp.ne.s32 	%p77, %r358, %r14;
	mov.u32 	%r360, %r14;
	@%p77 bra 	$L__BB10_114;
$L__BB10_131:
	setp.eq.s32 	%p78, %r3, 0;
	@%p78 bra 	$L__BB10_152;
	setp.lt.u32 	%p79, %r4, 3;
	@%p79 bra 	$L__BB10_142;
	shl.b32 	%r314, %r360, 10;
	add.s32 	%r80, %r6, %r314;
	ld.shared.u32 	%r81, [%r80+512];
	setp.eq.s32 	%p80, %r81, 0;
	@%p80 bra 	$L__BB10_135;
	shl.b32 	%r316, %r360, 8;
	add.s32 	%r317, %r316, %r307;
	mul.wide.u32 	%rd202, %r317, 8;
	add.s64 	%rd203, %rd2, %rd202;
	cvt.u64.u32 	%rd204, %r81;
	atom.global.add.u64 	%rd205, [%rd203+1024], %rd204;
$L__BB10_135:
	ld.shared.u32 	%r82, [%r80+1536];
	setp.eq.s32 	%p81, %r82, 0;
	@%p81 bra 	$L__BB10_137;
	shl.b32 	%r319, %r360, 8;
	add.s32 	%r320, %r319, %r307;
	add.s32 	%r321, %r320, 256;
	mul.wide.u32 	%rd206, %r321, 8;
	add.s64 	%rd207, %rd2, %rd206;
	cvt.u64.u32 	%rd208, %r82;
	atom.global.add.u64 	%rd209, [%rd207+1024], %rd208;
$L__BB10_137:
	ld.shared.u32 	%r83, [%r80+2560];
	setp.eq.s32 	%p82, %r83, 0;
	@%p82 bra 	$L__BB10_139;
	shl.b32 	%r323, %r360, 8;
	add.s32 	%r324, %r323, %r307;
	add.s32 	%r325, %r324, 512;
	mul.wide.u32 	%rd210, %r325, 8;
	add.s64 	%rd211, %rd2, %rd210;
	cvt.u64.u32 	%rd212, %r83;
	atom.global.add.u64 	%rd213, [%rd211+1024], %rd212;
$L__BB10_139:
	ld.shared.u32 	%r84, [%r80+3584];
	setp.eq.s32 	%p83, %r84, 0;
	@%p83 bra 	$L__BB10_141;
	shl.b32 	%r327, %r360, 8;
	add.s32 	%r328, %r327, %r307;
	add.s32 	%r329, %r328, 768;
	mul.wide.u32 	%rd214, %r329, 8;
	add.s64 	%rd215, %rd2, %rd214;
	cvt.u64.u32 	%rd216, %r84;
	atom.global.add.u64 	%rd217, [%rd215+1024], %rd216;
$L__BB10_141:
	add.s32 	%r360, %r360, 4;
$L__BB10_142:
	setp.eq.s32 	%p84, %r5, 0;
	@%p84 bra 	$L__BB10_152;
	setp.eq.s32 	%p85, %r54, 0;
	@%p85 bra 	$L__BB10_149;
	shl.b32 	%r330, %r360, 10;
	add.s32 	%r87, %r6, %r330;
	ld.shared.u32 	%r88, [%r87+512];
	setp.eq.s32 	%p86, %r88, 0;
	@%p86 bra 	$L__BB10_146;
	shl.b32 	%r332, %r360, 8;
	add.s32 	%r333, %r332, %r307;
	mul.wide.u32 	%rd218, %r333, 8;
	add.s64 	%rd219, %rd2, %rd218;
	cvt.u64.u32 	%rd220, %r88;
	atom.global.add.u64 	%rd221, [%rd219+1024], %rd220;
$L__BB10_146:
	ld.shared.u32 	%r89, [%r87+1536];
	setp.eq.s32 	%p87, %r89, 0;
	@%p87 bra 	$L__BB10_148;
	shl.b32 	%r335, %r360, 8;
	add.s32 	%r336, %r335, %r307;
	add.s32 	%r337, %r336, 256;
	mul.wide.u32 	%rd222, %r337, 8;
	add.s64 	%rd223, %rd2, %rd222;
	cvt.u64.u32 	%rd224, %r89;
	atom.global.add.u64 	%rd225, [%rd223+1024], %rd224;
$L__BB10_148:
	add.s32 	%r360, %r360, 2;
$L__BB10_149:
	setp.eq.s32 	%p88, %r15, 0;
	@%p88 bra 	$L__BB10_152;
	shl.b32 	%r338, %r360, 10;
	add.s32 	%r339, %r6, %r338;
	ld.shared.u32 	%r92, [%r339+512];
	setp.eq.s32 	%p89, %r92, 0;
	@%p89 bra 	$L__BB10_152;
	shl.b32 	%r341, %r360, 8;
	add.s32 	%r342, %r341, %r307;
	mul.wide.u32 	%rd226, %r342, 8;
	add.s64 	%rd227, %rd2, %rd226;
	cvt.u64.u32 	%rd228, %r92;
	atom.global.add.u64 	%rd229, [%rd227+1024], %rd228;
$L__BB10_152:
	bar.sync 	0;
	add.s64 	%rd230, %rd230, 1;
	setp.ne.s64 	%p90, %rd230, %rd6;
	@%p90 bra 	$L__BB10_2;
$L__BB10_153:
	ret;

}
	// .globl	_ZN3cub18CUB_300001_SM_10006detail10radix_sort33DeviceRadixSortExclusiveSumKernelINS1_5radix10policy_hubIyiyE10Policy1000EyEEvPT0_
.visible .entry _ZN3cub18CUB_300001_SM_10006detail10radix_sort33DeviceRadixSortExclusiveSumKernelINS1_5radix10policy_hubIyiyE10Policy1000EyEEvPT0_(
	.param .u64 .ptr .align 1 _ZN3cub18CUB_300001_SM_10006detail10radix_sort33DeviceRadixSortExclusiveSumKernelINS1_5radix10policy_hubIyiyE10Policy1000EyEEvPT0__param_0
)
{
	.reg .pred 	%p<4>;
	.reg .b32 	%r<28>;
	.reg .b64 	%rd<54>;
	// demoted variable
	.shared .align 16 .b8 _ZZN3cub18CUB_300001_SM_10006detail10radix_sort33DeviceRadixSortExclusiveSumKernelINS1_5radix10policy_hubIyiyE10Policy1000EyEEvPT0_E12temp_storage[2336];
	ld.param.u64 	%rd5, [_ZN3cub18CUB_300001_SM_10006detail10radix_sort33DeviceRadixSortExclusiveSumKernelINS1_5radix10policy_hubIyiyE10Policy1000EyEEvPT0__param_0];
	cvta.to.global.u64 	%rd6, %rd5;
	mov.u32 	%r3, %ctaid.x;
	shl.b32 	%r4, %r3, 8;
	mov.u32 	%r1, %tid.x;
	setp.gt.u32 	%p1, %r1, 255;
	add.s32 	%r5, %r4, %r1;
	mul.wide.s32 	%rd7, %r5, 8;
	add.s64 	%rd1, %rd6, %rd7;
	@%p1 bra 	$L__BB11_2;
	ld.global.u64 	%rd53, [%rd1];
$L__BB11_2:
	shr.u32 	%r6, %r1, 3;
	add.s32 	%r7, %r6, %r1;
	shl.b32 	%r8, %r7, 3;
	mov.u32 	%r9, _ZZN3cub18CUB_300001_SM_10006detail10radix_sort33DeviceRadixSortExclusiveSumKernelINS1_5radix10policy_hubIyiyE10Policy1000EyEEvPT0_E12temp_storage;
	add.s32 	%r10, %r9, %r8;
	add.s32 	%r2, %r10, 16;
	st.shared.u64 	[%r10+16], %rd53;
	bar.sync 	0;
	setp.gt.u32 	%p2, %r1, 31;
	@%p2 bra 	$L__BB11_4;
	mad.lo.s32 	%r27, %r1, 72, %r9;
	ld.shared.u64 	%rd23, [%r27+16];
	ld.shared.u64 	%rd24, [%r27+24];
	ld.shared.u64 	%rd25, [%r27+32];
	ld.shared.u64 	%rd26, [%r27+40];
	ld.shared.u64 	%rd27, [%r27+48];
	ld.shared.u64 	%rd28, [%r27+56];
	ld.shared.u64 	%rd29, [%r27+64];
	ld.shared.u64 	%rd30, [%r27+72];
	add.s64 	%rd31, %rd24, %rd23;
	add.s64 	%rd32, %rd31, %rd25;
	add.s64 	%rd33, %rd32, %rd26;
	add.s64 	%rd34, %rd33, %rd27;
	add.s64 	%rd35, %rd34, %rd28;
	add.s64 	%rd36, %rd35, %rd29;
	add.s64 	%rd10, %rd36, %rd30;
	mov.b32 	%r11, 1;
	mov.b32 	%r24, 0;
	mov.b32 	%r25, -1;
	// begin inline asm
	{  .reg .u64 r0;  .reg .u32 lo;  .reg .u32 hi;  .reg .pred p;  mov.b64 {lo, hi}, %rd10;  shfl.sync.up.b32 lo|p, lo, %r11, %r24, %r25;  shfl.sync.up.b32 hi|p, hi, %r11, %r24, %r25;  mov.b64 r0, {lo, hi};  @p add.u64 r0, r0, %rd10;  mov.u64 %rd8, r0;}
	// end inline asm
	mov.b32 	%r14, 2;
	// begin inline asm
	{  .reg .u64 r0;  .reg .u32 lo;  .reg .u32 hi;  .reg .pred p;  mov.b64 {lo, hi}, %rd8;  shfl.sync.up.b32 lo|p, lo, %r14, %r24, %r25;  shfl.sync.up.b32 hi|p, hi, %r14, %r24, %r25;  mov.b64 r0, {lo, hi};  @p add.u64 r0, r0, %rd8;  mov.u64 %rd11, r0;}
	// end inline asm
	mov.b32 	%r17, 4;
	// begin inline asm
	{  .reg .u64 r0;  .reg .u32 lo;  .reg .u32 hi;  .reg .pred p;  mov.b64 {lo, hi}, %rd11;  shfl.sync.up.b32 lo|p, lo, %r17, %r24, %r25;  shfl.sync.up.b32 hi|p, hi, %r17, %r24, %r25;  mov.b64 r0, {lo, hi};  @p add.u64 r0, r0, %rd11;  mov.u64 %rd14, r0;}
	// end inline asm
	mov.b32 	%r20, 8;
	// begin inline asm
	{  .reg .u64 r0;  .reg .u32 lo;  .reg .u32 hi;  .reg .pred p;  mov.b64 {lo, hi}, %rd14;  shfl.sync.up.b32 lo|p, lo, %r20, %r24, %r25;  shfl.sync.up.b32 hi|p, hi, %r20, %r24, %r25;  mov.b64 r0, {lo, hi};  @p add.u64 r0, r0, %rd14;  mov.u64 %rd17, r0;}
	// end inline asm
	mov.b32 	%r23, 16;
	// begin inline asm
	{  .reg .u64 r0;  .reg .u32 lo;  .reg .u32 hi;  .reg .pred p;  mov.b64 {lo, hi}, %rd17;  shfl.sync.up.b32 lo|p, lo, %r23, %r24, %r25;  shfl.sync.up.b32 hi|p, hi, %r23, %r24, %r25;  mov.b64 r0, {lo, hi};  @p add.u64 r0, r0, %rd17;  mov.u64 %rd20, r0;}
	// end inline asm
	sub.s64 	%rd37, %rd20, %rd10;
	ld.shared.u64 	%rd38, [%r27+16];
	ld.shared.u64 	%rd39, [%r27+24];
	ld.shared.u64 	%rd40, [%r27+32];
	ld.shared.u64 	%rd41, [%r27+40];
	ld.shared.u64 	%rd42, [%r27+48];
	ld.shared.u64 	%rd43, [%r27+56];
	ld.shared.u64 	%rd44, [%r27+64];
	add.s64 	%rd45, %rd38, %rd37;
	add.s64 	%rd46, %rd39, %rd45;
	add.s64 	%rd47, %rd40, %rd46;
	add.s64 	%rd48, %rd41, %rd47;
	add.s64 	%rd49, %rd42, %rd48;
	add.s64 	%rd50, %rd43, %rd49;
	add.s64 	%rd51, %rd44, %rd50;
	st.shared.u64 	[%r27+16], %rd37;
	st.shared.u64 	[%r27+24], %rd45;
	st.shared.u64 	[%r27+32], %rd46;
	st.shared.u64 	[%r27+40], %rd47;
	st.shared.u64 	[%r27+48], %rd48;
	st.shared.u64 	[%r27+56], %rd49;
	st.shared.u64 	[%r27+64], %rd50;
	st.shared.u64 	[%r27+72], %rd51;
$L__BB11_4:
	setp.gt.u32 	%p3, %r1, 255;
	bar.sync 	0;
	@%p3 bra 	$L__BB11_6;
	ld.shared.u64 	%rd52, [%r2];
	st.global.u64 	[%rd1], %rd52;
$L__BB11_6:
	ret;

}
	// .globl	_ZN3cub18CUB_300001_SM_10006detail10radix_sort29DeviceRadixSortOnesweepKernelINS1_5radix10policy_hubIyiyE10Policy1000ELNS0_9SortOrderE0EyiyiiNS1_21identity_decomposer_tEEEvPT5_SB_PT3_PKSC_PT1_PKSG_PT2_PKSK_T4_iiT6_
.visible .entry _ZN3cub18CUB_300001_SM_10006detail10radix_sort29DeviceRadixSortOnesweepKernelINS1_5radix10policy_hubIyiyE10Policy1000ELNS0_9SortOrderE0EyiyiiNS1_21identity_decomposer_tEEEvPT5_SB_PT3_PKSC_PT1_PKSG_PT2_PKSK_T4_iiT6_(
	.param .u64 .ptr .align 1 _ZN3cub18CUB_300001_SM_10006detail10radix_sort29DeviceRadixSortOnesweepKernelINS1_5radix10policy_hubIyiyE10Policy1000ELNS0_9SortOrderE0EyiyiiNS1_21identity_decomposer_tEEEvPT5_SB_PT3_PKSC_PT1_PKSG_PT2_PKSK_T4_iiT6__param_0,
	.param .u64 .ptr .align 1 _ZN3cub18CUB_300001_SM_10006detail10radix_sort29DeviceRadixSortOnesweepKernelINS1_5radix10policy_hubIyiyE10Policy1000ELNS0_9SortOrderE0EyiyiiNS1_21identity_decomposer_tEEEvPT5_SB_PT3_PKSC_PT1_PKSG_PT2_PKSK_T4_iiT6__param_1,
	.param .u64 .ptr .align 1 _ZN3cub18CUB_300001_SM_10006detail10radix_sort29DeviceRadixSortOnesweepKernelINS1_5radix10policy_hubIyiyE10Policy1000ELNS0_9SortOrderE0EyiyiiNS1_21identity_decomposer_tEEEvPT5_SB_PT3_PKSC_PT1_PKSG_PT2_PKSK_T4_iiT6__param_2,
	.param .u64 .ptr .align 1 _ZN3cub18CUB_300001_SM_10006detail10radix_sort29DeviceRadixSortOnesweepKernelINS1_5radix10policy_hubIyiyE10Policy1000ELNS0_9SortOrderE0EyiyiiNS1_21identity_decomposer_tEEEvPT5_SB_PT3_PKSC_PT1_PKSG_PT2_PKSK_T4_iiT6__param_3,
	.param .u64 .ptr .align 1 _ZN3cub18CUB_300001_SM_10006detail10radix_sort29DeviceRadixSortOnesweepKernelINS1_5radix10policy_hubIyiyE10Policy1000ELNS0_9SortOrderE0EyiyiiNS1_21identity_decomposer_tEEEvPT5_SB_PT3_PKSC_PT1_PKSG_PT2_PKSK_T4_iiT6__param_4,
	.param .u64 .ptr .align 1 _ZN3cub18CUB_300001_SM_10006detail10radix_sort29DeviceRadixSortOnesweepKernelINS1_5radix10policy_hubIyiyE10Policy1000ELNS0_9SortOrderE0EyiyiiNS1_21identity_decomposer_tEEEvPT5_SB_PT3_PKSC_PT1_PKSG_PT2_PKSK_T4_iiT6__param_5,
	.param .u64 .ptr .align 1 _ZN3cub18CUB_300001_SM_10006detail10radix_sort29DeviceRadixSortOnesweepKernelINS1_5radix10policy_hubIyiyE10Policy1000ELNS0_9SortOrderE0EyiyiiNS1_21identity_decomposer_tEEEvPT5_SB_PT3_PKSC_PT1_PKSG_PT2_PKSK_T4_iiT6__param_6,
	.param .u64 .ptr .align 1 _ZN3cub18CUB_300001_SM_10006detail10radix_sort29DeviceRadixSortOnesweepKernelINS1_5radix10policy_hubIyiyE10Policy1000ELNS0_9SortOrderE0EyiyiiNS1_21identity_decomposer_tEEEvPT5_SB_PT3_PKSC_PT1_PKSG_PT2_PKSK_T4_iiT6__param_7,
	.param .u32 _ZN3cub18CUB_300001_SM_10006detail10radix_sort29DeviceRadixSortOnesweepKernelINS1_5radix10policy_hubIyiyE10Policy1000ELNS0_9SortOrderE0EyiyiiNS1_21identity_decomposer_tEEEvPT5_SB_PT3_PKSC_PT1_PKSG_PT2_PKSK_T4_iiT6__param_8,
	.param .u32 _ZN3cub18CUB_300001_SM_10006detail10radix_sort29DeviceRadixSortOnesweepKernelINS1_5radix10policy_hubIyiyE10Policy1000ELNS0_9SortOrderE0EyiyiiNS1_21identity_decomposer_tEEEvPT5_SB_PT3_PKSC_PT1_PKSG_PT2_PKSK_T4_iiT6__param_9,
	.param .u32 _ZN3cub18CUB_300001_SM_10006detail10radix_sort29DeviceRadixSortOnesweepKernelINS1_5radix10policy_hubIyiyE10Policy1000ELNS0_9SortOrderE0EyiyiiNS1_21identity_decomposer_tEEEvPT5_SB_PT3_PKSC_PT1_PKSG_PT2_PKSK_T4_iiT6__param_10,
	.param .align 1 .b8 _ZN3cub18CUB_300001_SM_10006detail10radix_sort29DeviceRadixSortOnesweepKernelINS1_5radix10policy_hubIyiyE10Policy1000ELNS0_9SortOrderE0EyiyiiNS1_21identity_decomposer_tEEEvPT5_SB_PT3_PKSC_PT1_PKSG_PT2_PKSK_T4_iiT6__param_11[1]
)
.maxntid 384
{
	.reg .pred 	%p<187>;
	.reg .b32 	%r<1908>;
	.reg .b64 	%rd<584>;
	// demoted variable
	.shared .align 16 .b8 _ZZN3cub18CUB_300001_SM_10006detail10radix_sort29DeviceRadixSortOnesweepKernelINS1_5radix10policy_hubIyiyE10Policy1000ELNS0_9SortOrderE0EyiyiiNS1_21identity_decomposer_tEEEvPT5_SB_PT3_PKSC_PT1_PKSG_PT2_PKSK_T4_iiT6_E1s[48128];
	ld.param.u64 	%rd101, [_ZN3cub18CUB_300001_SM_10006detail10radix_sort29DeviceRadixSortOnesweepKernelINS1_5radix10policy_hubIyiyE10Policy1000ELNS0_9SortOrderE0EyiyiiNS1_21identity_decomposer_tEEEvPT5_SB_PT3_PKSC_PT1_PKSG_PT2_PKSK_T4_iiT6__param_1];
	ld.param.u64 	%rd107, [_ZN3cub18CUB_300001_SM_10006detail10radix_sort29DeviceRadixSortOnesweepKernelINS1_5radix10policy_hubIyiyE10Policy1000ELNS0_9SortOrderE0EyiyiiNS1_21identity_decomposer_tEEEvPT5_SB_PT3_PKSC_PT1_PKSG_PT2_PKSK_T4_iiT6__param_5];
	cvta.to.global.u64 	%rd1, %rd107;
	mov.u32 	%r1, %tid.x;
	shr.u32 	%r2, %r1, 5;
	// begin inline asm
	mov.u32 %r291, %laneid;
	// end inline asm
	setp.ne.s32 	%p1, %r1, 0;
	@%p1 bra 	$L__BB12_2;
	cvta.to.global.u64 	%rd108, %rd101;
	atom.global.add.u32 	%r292, [%rd108], 1;
	st.shared.u32 	[_ZZN3cub18CUB_300001_SM_10006detail10radix_sort29DeviceRadixSortOnesweepKernelINS1_5radix10policy_hubIyiyE10Policy1000ELNS0_9SortOrderE0EyiyiiNS1_21identity_decomposer_tEEEvPT5_SB_PT3_PKSC_PT1_PKSG_PT2_PKSK_T4_iiT6_E1s+46080], %r292;
$L__BB12_2:
	ld.param.u32 	%r1800, [_ZN3cub18CUB_300001_SM_10006detail10radix_sort29DeviceRadixSortOnesweepKernelINS1_5radix10policy_hubIyiyE10Policy1000ELNS0_9SortOrderE0EyiyiiNS1_21identity_decomposer_tEEEvPT5_SB_PT3_PKSC_PT1_PKSG_PT2_PKSK_T4_iiT6__param_8];
	bar.sync 	0;
	ld.shared.u32 	%r4, [_ZZN3cub18CUB_300001_SM_10006detail10radix_sort29DeviceRadixSortOnesweepKernelINS1_5radix10policy_hubIyiyE10Policy1000ELNS0_9SortOrderE0EyiyiiNS1_21identity_decomposer_tEEEvPT5_SB_PT3_PKSC_PT1_PKSG_PT2_PKSK_T4_iiT6_E1s+46080];
	mul.lo.s32 	%r293, %r4, 5760;
	add.s32 	%r294, %r293, 5760;
	setp.gt.s32 	%p2, %r294, %r1800;
	cvt.s64.s32 	%rd2, %r293;
	@%p2 bra 	$L__BB12_4;
	and.b32  	%r295, %r1, 31;
	and.b32  	%r296, %r1, 992;
	mul.lo.s32 	%r297, %r296, 15;
	or.b32  	%r298, %r297, %r295;
	cvt.u64.u32 	%rd109, %r298;
	add.s64 	%rd110, %rd109, %rd2;
	shl.b64 	%rd111, %rd110, 3;
	add.s64 	%rd112, %rd1, %rd111;
	ld.global.u64 	%rd581, [%rd112];
	ld.global.u64 	%rd580, [%rd112+256];
	ld.global.u64 	%rd579, [%rd112+512];
	ld.global.u64 	%rd578, [%rd112+768];
	ld.global.u64 	%rd577, [%rd112+1024];
	ld.global.u64 	%rd576, [%rd112+1280];
	ld.global.u64 	%rd575, [%rd112+1536];
	ld.global.u64 	%rd574, [%rd112+1792];
	ld.global.u64 	%rd573, [%rd112+2048];
	ld.global.u64 	%rd572, [%rd112+2304];
	ld.global.u64 	%rd571, [%rd112+2560];
	ld.global.u64 	%rd570, [%rd112+2816];
	ld.global.u64 	%rd569, [%rd112+3072];
	ld.global.u64 	%rd568, [%rd112+3328];
	ld.global.u64 	%rd567, [%rd112+3584];
	bra.uni 	$L__BB12_34;
$L__BB12_4:
	ld.param.u32 	%r1801, [_ZN3cub18CUB_300001_SM_10006detail10radix_sort29DeviceRadixSortOnesweepKernelINS1_5radix10policy_hubIyiyE10Policy1000ELNS0_9SortOrderE0EyiyiiNS1_21identity_decomposer_tEEEvPT5_SB_PT3_PKSC_PT1_PKSG_PT2_PKSK_T4_iiT6__param_8];
	cvt.u32.u64 	%r299, %rd2;
	sub.s32 	%r5, %r1801, %r299;
	and.b32  	%r300, %r1, 31;
	and.b32  	%r301, %r1, 992;
	mul.lo.s32 	%r302, %r301, 15;
	or.b32  	%r6, %r302, %r300;
	setp.ge.s32 	%p3, %r6, %r5;
	cvt.u64.u32 	%rd114, %r6;
	add.s64 	%rd115, %rd114, %rd2;
	shl.b64 	%rd116, %rd115, 3;
	add.s64 	%rd18, %rd1, %rd116;
	mov.b64 	%rd581, -1;
	@%p3 bra 	$L__BB12_6;
	ld.global.u64 	%rd581, [%rd18];
$L__BB12_6:
	add.s32 	%r303, %r6, 32;
	setp.ge.s32 	%p4, %r303, %r5;
	mov.b64 	%rd580, -1;
	@%p4 bra 	$L__BB12_8;
	ld.global.u64 	%rd580, [%rd18+256];
$L__BB12_8:
	add.s32 	%r304, %r6, 64;
	setp.ge.s32 	%p5, %r304, %r5;
	mov.b64 	%rd579, -1;
	@%p5 bra 	$L__BB12_10;
	ld.global.u64 	%rd579, [%rd18+512];
$L__BB12_10:
	add.s32 	%r305, %r6, 96;
	setp.ge.s32 	%p6, %r305, %r5;
	mov.b64 	%rd578, -1;
	@%p6 bra 	$L__BB12_12;
	ld.global.u64 	%rd578, [%rd18+768];
$L__BB12_12:
	add.s32 	%r306, %r6, 128;
	setp.ge.s32 	%p7, %r306, %r5;
	mov.b64 	%rd577, -1;
	@%p7 bra 	$L__BB12_14;
	ld.global.u64 	%rd577, [%rd18+1024];
$L__BB12_14:
	add.s32 	%r307, %r6, 160;
	setp.ge.s32 	%p8, %r307, %r5;
	mov.b64 	%rd576, -1;
	@%p8 bra 	$L__BB12_16;
	ld.global.u64 	%rd576, [%rd18+1280];
$L__BB12_16:
	add.s32 	%r308, %r6, 192;
	setp.ge.s32 	%p9, %r308, %r5;
	mov.b64 	%rd575, -1;
	@%p9 bra 	$L__BB12_18;
	ld.global.u64 	%rd575, [%rd18+1536];
$L__BB12_18:
	add.s32 	%r309, %r6, 224;
	setp.ge.s32 	%p10, %r309, %r5;
	mov.b64 	%rd574, -1;
	@%p10 bra 	$L__BB12_20;
	ld.global.u64 	%rd574, [%rd18+1792];
$L__BB12_20:
	add.s32 	%r310, %r6, 256;
	setp.ge.s32 	%p11, %r310, %r5;
	mov.b64 	%rd573, -1;
	@%p11 bra 	$L__BB12_22;
	ld.global.u64 	%rd573, [%rd18+2048];
$L__BB12_22:
	add.s32 	%r311, %r6, 288;
	setp.ge.s32 	%p12, %r311, %r5;
	mov.b64 	%rd572, -1;
	@%p12 bra 	$L__BB12_24;
	ld.global.u64 	%rd572, [%rd18+2304];
$L__BB12_24:
	add.s32 	%r312, %r6, 320;
	setp.ge.s32 	%p13, %r312, %r5;
	mov.b64 	%rd571, -1;
	@%p13 bra 	$L__BB12_26;
	ld.global.u64 	%rd571, [%rd18+2560];
$L__BB12_26:
	add.s32 	%r313, %r6, 352;
	setp.ge.s32 	%p14, %r313, %r5;
	mov.b64 	%rd570, -1;
	@%p14 bra 	$L__BB12_28;
	ld.global.u64 	%rd570, [%rd18+2816];
$L__BB12_28:
	add.s32 	%r314, %r6, 384;
	setp.ge.s32 	%p15, %r314, %r5;
	mov.b64 	%rd569, -1;
	@%p15 bra 	$L__BB12_30;
	ld.global.u64 	%rd569, [%rd18+3072];
$L__BB12_30:
	add.s32 	%r315, %r6, 416;
	setp.ge.s32 	%p16, %r315, %r5;
	mov.b64 	%rd568, -1;
	@%p16 bra 	$L__BB12_32;
	ld.global.u64 	%rd568, [%rd18+3328];
$L__BB12_32:
	add.s32 	%r316, %r6, 448;
	setp.ge.s32 	%p17, %r316, %r5;
	mov.b64 	%rd567, -1;
	@%p17 bra 	$L__BB12_34;
	ld.global.u64 	%rd567, [%rd18+3584];
$L__BB12_34:
	shl.b32 	%r317, %r2, 10;
	mov.u32 	%r318, _ZZN3cub18CUB_300001_SM_10006detail10radix_sort29DeviceRadixSortOnesweepKernelINS1_5radix10policy_hubIyiyE10Policy1000ELNS0_9SortOrderE0EyiyiiNS1_21identity_decomposer_tEEEvPT5_SB_PT3_PKSC_PT1_PKSG_PT2_PKSK_T4_iiT6_E1s;
	add.s32 	%r7, %r318, %r317;
	setp.gt.s32 	%p18, %r291, 255;
	@%p18 bra 	$L__BB12_47;
	max.s32 	%r319, %r291, 224;
	sub.s32 	%r320, %r319, %r291;
	add.s32 	%r321, %r320, 31;
	shr.u32 	%r322, %r321, 5;
	add.s32 	%r8, %r322, 1;
	and.b32  	%r9, %r8, 15;
	setp.lt.u32 	%p19, %r321, 480;
	mov.u32 	%r1821, %r291;
	@%p19 bra 	$L__BB12_38;
	and.b32  	%r323, %r8, 268435440;
	neg.s32 	%r1819, %r323;
	shl.b32 	%r325, %r291, 2;
	add.s32 	%r326, %r317, %r325;
	add.s32 	%r328, %r326, %r318;
	add.s32 	%r1818, %r328, 1024;
	mov.u32 	%r1821, %r291;
$L__BB12_37:
	.pragma "nounroll";
	mov.b32 	%r329, 0;
	st.shared.u32 	[%r1818+-1024], %r329;
	st.shared.u32 	[%r1818+-896], %r329;
	st.shared.u32 	[%r1818+-768], %r329;
	st.shared.u32 	[%r1818+-640], %r329;
	st.shared.u32 	[%r1818+-512], %r329;
	st.shared.u32 	[%r1818+-384], %r329;
	st.shared.u32 	[%r1818+-256], %r329;
	st.shared.u32 	[%r1818+-128], %r329;
	st.shared.u32 	[%r1818], %r329;
	st.shared.u32 	[%r1818+128], %r329;
	st.shared.u32 	[%r1818+256], %r329;
	st.shared.u32 	[%r1818+384], %r329;
	st.shared.u32 	[%r1818+512], %r329;
	st.shared.u32 	[%r1818+640], %r329;
	st.shared.u32 	[%r1818+768], %r329;
	st.shared.u32 	[%r1818+896], %r329;
	add.s32 	%r1821, %r1821, 512;
	add.s32 	%r1819, %r1819, 16;
	add.s32 	%r1818, %r1818, 2048;
	setp.ne.s32 	%p20, %r1819, 0;
	@%p20 bra 	$L__BB12_37;
$L__BB12_38:
	setp.eq.s32 	%p21, %r9, 0;
	@%p21 bra 	$L__BB12_47;
	and.b32  	%r19, %r8, 7;
	setp.lt.u32 	%p22, %r9, 8;
	@%p22 bra 	$L__BB12_41;
	shl.b32 	%r330, %r1821, 2;
	add.s32 	%r331, %r7, %r330;
	mov.b32 	%r332, 0;
	st.shared.u32 	[%r331], %r332;
	st.shared.u32 	[%r331+128], %r332;
	st.shared.u32 	[%r331+256], %r332;
	st.shared.u32 	[%r331+384], %r332;
	st.shared.u32 	[%r331+512], %r332;
	st.shared.u32 	[%r331+640], %r332;
	st.shared.u32 	[%r331+768], %r332;
	st.shared.u32 	[%r331+896], %r332;
	add.s32 	%r1821, %r1821, 256;
$L__BB12_41:
	setp.eq.s32 	%p23, %r19, 0;
	@%p23 bra 	$L__BB12_47;
	and.b32  	%r22, %r8, 3;
	setp.lt.u32 	%p24, %r19, 4;
	@%p24 bra 	$L__BB12_44;
	shl.b32 	%r333, %r1821, 2;
	add.s32 	%r334, %r7, %r333;
	mov.b32 	%r335, 0;
	st.shared.u32 	[%r334], %r335;
	st.shared.u32 	[%r334+128], %r335;
	st.shared.u32 	[%r334+256], %r335;
	st.shared.u32 	[%r334+384], %r335;
	add.s32 	%r1821, %r1821, 128;
$L__BB12_44:
	setp.eq.s32 	%p25, %r22, 0;
	@%p25 bra 	$L__BB12_47;
	shl.b32 	%r337, %r1821, 2;
	add.s32 	%r338, %r317, %r337;
	add.s32 	%r1825, %r318, %r338;
	neg.s32 	%r1824, %r22;
$L__BB12_46:
	.pragma "nounroll";
	mov.b32 	%r340, 0;
	st.shared.u32 	[%r1825], %r340;
	add.s32 	%r1825, %r1825, 128;
	add.s32 	%r1824, %r1824, 1;
	setp.ne.s32 	%p26, %r1824, 0;
	@%p26 bra 	$L__BB12_46;
$L__BB12_47:
	ld.param.u32 	%r1817, [_ZN3cub18CUB_300001_SM_10006detail10radix_sort29DeviceRadixSortOnesweepKernelINS1_5radix10policy_hubIyiyE10Policy1000ELNS0_9SortOrderE0EyiyiiNS1_21identity_decomposer_tEEEvPT5_SB_PT3_PKSC_PT1_PKSG_PT2_PKSK_T4_iiT6__param_10];
	ld.param.u32 	%r1816, [_ZN3cub18CUB_300001_SM_10006detail10radix_sort29DeviceRadixSortOnesweepKernelINS1_5radix10policy_hubIyiyE10Policy1000ELNS0_9SortOrderE0EyiyiiNS1_21identity_decomposer_tEEEvPT5_SB_PT3_PKSC_PT1_PKSG_PT2_PKSK_T4_iiT6__param_9];
	bar.warp.sync 	-1;
	cvt.u64.u32 	%rd63, %r1816;
	shr.u64 	%rd131, %rd581, %r1816;
	cvt.u32.u64 	%r342, %rd131;
	mov.b32 	%r343, -1;
	shl.b32 	%r344, %r343, %r1817;
	not.b32 	%r31, %r344;
	and.b32  	%r32, %r342, %r31;
	shl.b32 	%r345, %r1, 5;
	and.b32  	%r346, %r345, 31744;
	add.s32 	%r348, %r318, %r346;
	shl.b32 	%r349, %r32, 2;
	add.s32 	%r350, %r348, %r349;
	atom.shared.add.u32 	%r351, [%r350], 1;
	shr.u64 	%rd132, %rd580, %r1816;
	cvt.u32.u64 	%r352, %rd132;
	and.b32  	%r353, %r352, %r31;
	shl.b32 	%r354, %r353, 2;
	add.s32 	%r355, %r348, %r354;
	atom.shared.add.u32 	%r356, [%r355], 1;
	shr.u64 	%rd133, %rd579, %r1816;
	cvt.u32.u64 	%r357, %rd133;
	and.b32  	%r358, %r357, %r31;
	shl.b32 	%r359, %r358, 2;
	add.s32 	%r360, %r348, %r359;
	atom.shared.add.u32 	%r361, [%r360], 1;
	shr.u64 	%rd134, %rd578, %r1816;
	cvt.u32.u64 	%r362, %rd134;
	and.b32  	%r363, %r362, %r31;
	shl.b32 	%r364, %r363, 2;
	add.s32 	%r365, %r348, %r364;
	atom.shared.add.u32 	%r366, [%r365], 1;
	shr.u64 	%rd135, %rd577, %r1816;
	cvt.u32.u64 	%r367, %rd135;
	and.b32  	%r368, %r367, %r31;
	shl.b32 	%r369, %r368, 2;
	add.s32 	%r370, %r348, %r369;
	atom.shared.add.u32 	%r371, [%r370], 1;
	shr.u64 	%rd136, %rd576, %r1816;
	cvt.u32.u64 	%r372, %rd136;
	and.b32  	%r373, %r372, %r31;
	shl.b32 	%r374, %r373, 2;
	add.s32 	%r375, %r348, %r374;
	atom.shared.add.u32 	%r376, [%r375], 1;
	shr.u64 	%rd137, %rd575, %r1816;
	cvt.u32.u64 	%r377, %rd137;
	and.b32  	%r378, %r377, %r31;
	shl.b32 	%r379, %r378, 2;
	add.s32 	%r380, %r348, %r379;
	atom.shared.add.u32 	%r381, [%r380], 1;
	shr.u64 	%rd138, %rd574, %r1816;
	cvt.u32.u64 	%r382, %rd138;
	and.b32  	%r383, %r382, %r31;
	shl.b32 	%r384, %r383, 2;
	add.s32 	%r385, %r348, %r384;
	atom.shared.add.u32 	%r386, [%r385], 1;
	shr.u64 	%rd139, %rd573, %r1816;
	cvt.u32.u64 	%r387, %rd139;
	and.b32  	%r388, %r387, %r31;
	shl.b32 	%r389, %r388, 2;
	add.s32 	%r390, %r348, %r389;
	atom.shared.add.u32 	%r391, [%r390], 1;
	shr.u64 	%rd140, %rd572, %r1816;
	cvt.u32.u64 	%r392, %rd140;
	and.b32  	%r393, %r392, %r31;
	shl.b32 	%r394, %r393, 2;
	add.s32 	%r395, %r348, %r394;
	atom.shared.add.u32 	%r396, [%r395], 1;
	shr.u64 	%rd141, %rd571, %r1816;
	cvt.u32.u64 	%r397, %rd141;
	and.b32  	%r398, %r397, %r31;
	shl.b32 	%r399, %r398, 2;
	add.s32 	%r400, %r348, %r399;
	atom.shared.add.u32 	%r401, [%r400], 1;
	shr.u64 	%rd142, %rd570, %r1816;
	cvt.u32.u64 	%r402, %rd142;
	and.b32  	%r403, %r402, %r31;
	shl.b32 	%r404, %r403, 2;
	add.s32 	%r405, %r348, %r404;
	atom.shared.add.u32 	%r406, [%r405], 1;
	shr.u64 	%rd143, %rd569, %r1816;
	cvt.u32.u64 	%r407, %rd143;
	and.b32  	%r408, %r407, %r31;
	shl.b32 	%r409, %r408, 2;
	add.s32 	%r410, %r348, %r409;
	atom.shared.add.u32 	%r411, [%r410], 1;
	shr.u64 	%rd144, %rd568, %r1816;
	cvt.u32.u64 	%r412, %rd144;
	and.b32  	%r413, %r412, %r31;
	shl.b32 	%r414, %r413, 2;
	add.s32 	%r415, %r348, %r414;
	atom.shared.add.u32 	%r416, [%r415], 1;
	shr.u64 	%rd145, %rd567, %r1816;
	cvt.u32.u64 	%r417, %rd145;
	and.b32  	%r418, %r417, %r31;
	shl.b32 	%r419, %r418, 2;
	add.s32 	%r420, %r348, %r419;
	atom.shared.add.u32 	%r421, [%r420], 1;
	bar.sync 	0;
	setp.gt.u32 	%p27, %r1, 255;
	mov.b32 	%r1826, 0;
	@%p27 bra 	$L__BB12_49;
	shl.b32 	%r422, %r1, 2;
	add.s32 	%r424, %r318, %r422;
	ld.shared.u32 	%r425, [%r424];
	mov.b32 	%r426, 0;
	st.shared.u32 	[%r424], %r426;
	ld.shared.u32 	%r427, [%r424+1024];
	st.shared.u32 	[%r424+1024], %r425;
	add.s32 	%r428, %r427, %r425;
	ld.shared.u32 	%r429, [%r424+2048];
	st.shared.u32 	[%r424+2048], %r428;
	add.s32 	%r430, %r429, %r428;
	ld.shared.u32 	%r431, [%r424+3072];
	st.shared.u32 	[%r424+3072], %r430;
	add.s32 	%r432, %r431, %r430;
	ld.shared.u32 	%r433, [%r424+4096];
	st.shared.u32 	[%r424+4096], %r432;
	add.s32 	%r434, %r433, %r432;
	ld.shared.u32 	%r435, [%r424+5120];
	st.shared.u32 	[%r424+5120], %r434;
	add.s32 	%r436, %r435, %r434;
	ld.shared.u32 	%r437, [%r424+6144];
	st.shared.u32 	[%r424+6144], %r436;
	add.s32 	%r438, %r437, %r436;
	ld.shared.u32 	%r439, [%r424+7168];
	st.shared.u32 	[%r424+7168], %r438;
	add.s32 	%r440, %r439, %r438;
	ld.shared.u32 	%r441, [%r424+8192];
	st.shared.u32 	[%r424+8192], %r440;
	add.s32 	%r442, %r441, %r440;
	ld.shared.u32 	%r443, [%r424+9216];
	st.shared.u32 	[%r424+9216], %r442;
	add.s32 	%r444, %r443, %r442;
	ld.shared.u32 	%r445, [%r424+10240];
	st.shared.u32 	[%r424+10240], %r444;
	add.s32 	%r446, %r445, %r444;
	ld.shared.u32 	%r447, [%r424+11264];
	st.shared.u32 	[%r424+11264], %r446;
	add.s32 	%r1826, %r447, %r446;
$L__BB12_49:
	ld.param.u64 	%rd541, [_ZN3cub18CUB_300001_SM_10006detail10radix_sort29DeviceRadixSortOnesweepKernelINS1_5radix10policy_hubIyiyE10Policy1000ELNS0_9SortOrderE0EyiyiiNS1_21identity_decomposer_tEEEvPT5_SB_PT3_PKSC_PT1_PKSG_PT2_PKSK_T4_iiT6__param_0];
	setp.gt.u32 	%p28, %r1, 255;
	shl.b32 	%r448, %r4, 8;
	add.s32 	%r449, %r448, %r1;
	cvta.to.global.u64 	%rd64, %rd541;
	mul.wide.s32 	%rd146, %r449, 4;
	add.s64 	%rd65, %rd64, %rd146;
	@%p28 bra 	$L__BB12_51;
	or.b32  	%r450, %r1826, 1073741824;
	st.volatile.global.u32 	[%rd65], %r450;
$L__BB12_51:
	ld.param.u64 	%rd552, [_ZN3cub18CUB_300001_SM_10006detail10radix_sort29DeviceRadixSortOnesweepKernelINS1_5radix10policy_hubIyiyE10Policy1000ELNS0_9SortOrderE0EyiyiiNS1_21identity_decomposer_tEEEvPT5_SB_PT3_PKSC_PT1_PKSG_PT2_PKSK_T4_iiT6__param_7];
	ld.param.u64 	%rd551, [_ZN3cub18CUB_300001_SM_10006detail10radix_sort29DeviceRadixSortOnesweepKernelINS1_5radix10policy_hubIyiyE10Policy1000ELNS0_9SortOrderE0EyiyiiNS1_21identity_decomposer_tEEEvPT5_SB_PT3_PKSC_PT1_PKSG_PT2_PKSK_T4_iiT6__param_6];
	ld.param.u64 	%rd550, [_ZN3cub18CUB_300001_SM_10006detail10radix_sort29DeviceRadixSortOnesweepKernelINS1_5radix10policy_hubIyiyE10Policy1000ELNS0_9SortOrderE0EyiyiiNS1_21identity_decomposer_tEEEvPT5_SB_PT3_PKSC_PT1_PKSG_PT2_PKSK_T4_iiT6__param_4];
	ld.param.u64 	%rd548, [_ZN3cub18CUB_300001_SM_10006detail10radix_sort29DeviceRadixSortOnesweepKernelINS1_5radix10policy_hubIyiyE10Policy1000ELNS0_9SortOrderE0EyiyiiNS1_21identity_decomposer_tEEEvPT5_SB_PT3_PKSC_PT1_PKSG_PT2_PKSK_T4_iiT6__param_3];
	cvta.to.global.u64 	%rd66, %rd551;
	cvta.to.global.u64 	%rd67, %rd550;
	setp.lt.u32 	%p29, %r1, 256;
	setp.eq.s32 	%p30, %r1826, 5760;
	and.pred  	%p31, %p29, %p30;
	selp.u32 	%r451, 1, 0, %p31;
	{ 
	.reg .pred 	%p1; 
	.reg .pred 	%p2; 
	setp.ne.u32 	%p1, %r451, 0; 
	bar.red.or.pred 	%p2, 0, %p1; 
	selp.u32 	%r452, 1, 0, %p2; 
	}
	setp.eq.s32 	%p32, %r452, 0;
	and.b32  	%r453, %r1, 992;
	and.b32  	%r454, %r1, 31;
	mul.lo.s32 	%r455, %r453, 15;
	or.b32  	%r456, %r455, %r454;
	cvt.u64.u32 	%rd68, %r456;
	mul.lo.s32 	%r457, %r4, 5760;
	cvt.s64.s32 	%rd147, %r457;
	add.s64 	%rd148, %rd68, %rd147;
	cvta.to.global.u64 	%rd149, %rd552;
	shl.b64 	%rd150, %rd148, 2;
	add.s64 	%rd69, %rd149, %rd150;
	cvt.u64.u32 	%rd70, %r1;
	cvta.to.global.u64 	%rd151, %rd548;
	mul.wide.u32 	%rd152, %r1, 8;
	add.s64 	%rd71, %rd151, %rd152;
	@%p32 bra 	$L__BB12_159;
	setp.gt.u32 	%p33, %r1, 255;
	shl.b32 	%r458, %r1, 3;
	mov.u32 	%r459, _ZZN3cub18CUB_300001_SM_10006detail10radix_sort29DeviceRadixSortOnesweepKernelINS1_5radix10policy_hubIyiyE10Policy1000ELNS0_9SortOrderE0EyiyiiNS1_21identity_decomposer_tEEEvPT5_SB_PT3_PKSC_PT1_PKSG_PT2_PKSK_T4_iiT6_E1s;
	add.s32 	%r460, %r459, %r458;
	add.s32 	%r35, %r460, 46080;
	@%p33 bra 	$L__BB12_60;
	ld.global.u64 	%rd153, [%rd71];
	setp.gt.u32 	%p34, %r1, %r32;
	selp.b64 	%rd154, 5760, 0, %p34;
	sub.s64 	%rd582, %rd153, %rd154;
	st.shared.u64 	[%r35], %rd582;
	setp.lt.s32 	%p35, %r4, 1;
	mov.u32 	%r1830, %r1826;
	@%p35 bra 	$L__BB12_59;
	mov.b32 	%r1828, -1;
	mov.u32 	%r1827, %r4;
	mov.u32 	%r1830, %r1826;
$L__BB12_55:
	add.s32 	%r39, %r1827, -1;
	shl.b32 	%r462, %r39, 8;
	add.s32 	%r463, %r462, %r1;
	mul.wide.s32 	%rd155, %r463, 4;
	add.s64 	%rd73, %rd64, %rd155;
$L__BB12_56:
	membar.cta;
	ld.volatile.global.u32 	%r40, [%rd73];
	setp.eq.s32 	%p36, %r40, 0;
	@%p36 bra 	$L__BB12_56;
	and.b32  	%r464, %r40, 1073741823;
	add.s32 	%r1830, %r464, %r1830;
	setp.gt.s32 	%p37, %r40, -1;
	vote.sync.ballot.b32 	%r1828, %p37, %r1828;
	setp.gt.u32 	%p39, %r1827, 1;
	and.pred  	%p40, %p37, %p39;
	mov.u32 	%r1827, %r39;
	@%p40 bra 	$L__BB12_55;
	ld.shared.u64 	%rd582, [%r35];
$L__BB12_59:
	or.b32  	%r465, %r1830, -2147483648;
	st.volatile.global.u32 	[%rd65], %r465;
	sub.s32 	%r466, %r1830, %r1826;
	cvt.s64.s32 	%rd156, %r466;
	add.s64 	%rd157, %rd582, %rd156;
	st.shared.u64 	[%r35], %rd157;
$L__BB12_60:
	ld.param.u32 	%r1802, [_ZN3cub18CUB_300001_SM_10006detail10radix_sort29DeviceRadixSortOnesweepKernelINS1_5radix10policy_hubIyiyE10Policy1000ELNS0_9SortOrderE0EyiyiiNS1_21identity_decomposer_tEEEvPT5_SB_PT3_PKSC_PT1_PKSG_PT2_PKSK_T4_iiT6__param_8];
	ld.param.u64 	%rd544, [_ZN3cub18CUB_300001_SM_10006detail10radix_sort29DeviceRadixSortOnesweepKernelINS1_5radix10policy_hubIyiyE10Policy1000ELNS0_9SortOrderE0EyiyiiNS1_21identity_decomposer_tEEEvPT5_SB_PT3_PKSC_PT1_PKSG_PT2_PKSK_T4_iiT6__param_2];
	mad.lo.s32 	%r44, %r4, 5760, 5760;
	setp.lt.s32 	%p42, %r44, %r1802;
	setp.eq.s64 	%p43, %rd544, 0;
	or.pred  	%p44, %p43, %p42;
	or.pred  	%p45, %p33, %p44;
	@%p45 bra 	$L__BB12_62;
	ld.param.u64 	%rd545, [_ZN3cub18CUB_300001_SM_10006detail10radix_sort29DeviceRadixSortOnesweepKernelINS1_5radix10policy_hubIyiyE10Policy1000ELNS0_9SortOrderE0EyiyiiNS1_21identity_decomposer_tEEEvPT5_SB_PT3_PKSC_PT1_PKSG_PT2_PKSK_T4_iiT6__param_2];
	ld.shared.u64 	%rd158, [%r35];
	setp.gt.u32 	%p46, %r1, %r32;
	selp.b64 	%rd159, 5760, 0, %p46;
	cvt.s64.s32 	%rd160, %r1826;
	add.s64 	%rd161, %rd159, %rd160;
	add.s64 	%rd162, %rd161, %rd158;
	cvta.to.global.u64 	%rd163, %rd545;
	shl.b64 	%rd164, %rd70, 3;
	add.s64 	%rd165, %rd163, %rd164;
	st.global.u64 	[%rd165], %rd162;
$L__BB12_62:
	ld.param.u32 	%r1803, [_ZN3cub18CUB_300001_SM_10006detail10radix_sort29DeviceRadixSortOnesweepKernelINS1_5radix10policy_hubIyiyE10Policy1000ELNS0_9SortOrderE0EyiyiiNS1_21identity_decomposer_tEEEvPT5_SB_PT3_PKSC_PT1_PKSG_PT2_PKSK_T4_iiT6__param_8];
	setp.gt.s32 	%p47, %r44, %r1803;
	bar.sync 	0;
	shl.b32 	%r467, %r32, 3;
	mov.u32 	%r468, _ZZN3cub18CUB_300001_SM_10006detail10radix_sort29DeviceRadixSortOnesweepKernelINS1_5radix10policy_hubIyiyE10Policy1000ELNS0_9SortOrderE0EyiyiiNS1_21identity_decomposer_tEEEvPT5_SB_PT3_PKSC_PT1_PKSG_PT2_PKSK_T4_iiT6_E1s;
	add.s32 	%r469, %r468, %r467;
	ld.shared.u64 	%rd76, [%r469+46080];
	@%p47 bra 	$L__BB12_64;
	add.s64 	%rd166, %rd76, %rd68;
	shl.b64 	%rd167, %rd166, 3;
	add.s64 	%rd168, %rd67, %rd167;
	st.global.u64 	[%rd168], %rd581;
	st.global.u64 	[%rd168+256], %rd580;
	st.global.u64 	[%rd168+512], %rd579;
	st.global.u64 	[%rd168+768], %rd578;
	st.global.u64 	[%rd168+1024], %rd577;
	st.global.u64 	[%rd168+1280], %rd576;
	st.global.u64 	[%rd168+1536], %rd575;
	st.global.u64 	[%rd168+1792], %rd574;
	st.global.u64 	[%rd168+2048], %rd573;
	st.global.u64 	[%rd168+2304], %rd572;
	st.global.u64 	[%rd168+2560], %rd571;
	st.global.u64 	[%rd168+2816], %rd570;
	st.global.u64 	[%rd168+3072], %rd569;
	st.global.u64 	[%rd168+3328], %rd568;
	st.global.u64 	[%rd168+3584], %rd567;
	bra.uni 	$L__BB12_94;
$L__BB12_64:
	ld.param.u32 	%r1804, [_ZN3cub18CUB_300001_SM_10006detail10radix_sort29DeviceRadixSortOnesweepKernelINS1_5radix10policy_hubIyiyE10Policy1000ELNS0_9SortOrderE0EyiyiiNS1_21identity_decomposer_tEEEvPT5_SB_PT3_PKSC_PT1_PKSG_PT2_PKSK_T4_iiT6__param_8];
	cvt.u32.u64 	%r470, %rd68;
	mad.lo.s32 	%r45, %r4, -5760, %r1804;
	setp.ge.s32 	%p48, %r470, %r45;
	add.s64 	%rd169, %rd76, %rd68;
	shl.b64 	%rd170, %rd169, 3;
	add.s64 	%rd77, %rd67, %rd170;
	@%p48 bra 	$L__BB12_66;
	st.global.u64 	[%rd77], %rd581;
$L__BB12_66:
	add.s32 	%r472, %r470, 32;
	setp.ge.s32 	%p49, %r472, %r45;
	@%p49 bra 	$L__BB12_68;
	st.global.u64 	[%rd77+256], %rd580;
$L__BB12_68:
	add.s32 	%r474, %r470, 64;
	setp.ge.s32 	%p50, %r474, %r45;
	@%p50 bra 	$L__BB12_70;
	st.global.u64 	[%rd77+512], %rd579;
$L__BB12_70:
	add.s32 	%r476, %r470, 96;
	setp.ge.s32 	%p51, %r476, %r45;
	@%p51 bra 	$L__BB12_72;
	st.global.u64 	[%rd77+768], %rd578;
$L__BB12_72:
	add.s32 	%r478, %r470, 128;
	setp.ge.s32 	%p52, %r478, %r45;
	@%p52 bra 	$L__BB12_74;
	st.global.u64 	[%rd77+1024], %rd577;
$L__BB12_74:
	add.s32 	%r480, %r470, 160;
	setp.ge.s32 	%p53, %r480, %r45;
	@%p53 bra 	$L__BB12_76;
	st.global.u64 	[%rd77+1280], %rd576;
$L__BB12_76:
	add.s32 	%r482, %r470, 192;
	setp.ge.s32 	%p54, %r482, %r45;
	@%p54 bra 	$L__BB12_78;
	st.global.u64 	[%rd77+1536], %rd575;
$L__BB12_78:
	add.s32 	%r484, %r470, 224;
	setp.ge.s32 	%p55, %r484, %r45;
	@%p55 bra 	$L__BB12_80;
	st.global.u64 	[%rd77+1792], %rd574;
$L__BB12_80:
	add.s32 	%r486, %r470, 256;
	setp.ge.s32 	%p56, %r486, %r45;
	@%p56 bra 	$L__BB12_82;
	st.global.u64 	[%rd77+2048], %rd573;
$L__BB12_82:
	add.s32 	%r488, %r470, 288;
	setp.ge.s32 	%p57, %r488, %r45;
	@%p57 bra 	$L__BB12_84;
	st.global.u64 	[%rd77+2304], %rd572;
$L__BB12_84:
	add.s32 	%r490, %r470, 320;
	setp.ge.s32 	%p58, %r490, %r45;
	@%p58 bra 	$L__BB12_86;
	st.global.u64 	[%rd77+2560], %rd571;
$L__BB12_86:
	add.s32 	%r492, %r470, 352;
	setp.ge.s32 	%p59, %r492, %r45;
	@%p59 bra 	$L__BB12_88;
	st.global.u64 	[%rd77+2816], %rd570;
$L__BB12_88:
	add.s32 	%r494, %r470, 384;
	setp.ge.s32 	%p60, %r494, %r45;
	@%p60 bra 	$L__BB12_90;
	st.global.u64 	[%rd77+3072], %rd569;
$L__BB12_90:
	add.s32 	%r496, %r470, 416;
	setp.ge.s32 	%p61, %r496, %r45;
	@%p61 bra 	$L__BB12_92;
	st.global.u64 	[%rd77+3328], %rd568;
$L__BB12_92:
	add.s32 	%r498, %r470, 448;
	setp.ge.s32 	%p62, %r498, %r45;
	@%p62 bra 	$L__BB12_94;
	st.global.u64 	[%rd77+3584], %rd567;
$L__BB12_94:
	ld.param.u32 	%r1805, [_ZN3cub18CUB_300001_SM_10006detail10radix_sort29DeviceRadixSortOnesweepKernelINS1_5radix10policy_hubIyiyE10Policy1000ELNS0_9SortOrderE0EyiyiiNS1_21identity_decomposer_tEEEvPT5_SB_PT3_PKSC_PT1_PKSG_PT2_PKSK_T4_iiT6__param_8];
	setp.gt.s32 	%p63, %r44, %r1805;
	@%p63 bra 	$L__BB12_96;
	ld.global.u32 	%r1859, [%rd69];
	ld.global.u32 	%r1858, [%rd69+128];
	ld.global.u32 	%r1857, [%rd69+256];
	ld.global.u32 	%r1856, [%rd69+384];
	ld.global.u32 	%r1855, [%rd69+512];
	ld.global.u32 	%r1854, [%rd69+640];
	ld.global.u32 	%r1853, [%rd69+768];
	ld.global.u32 	%r1852, [%rd69+896];
	ld.global.u32 	%r1851, [%rd69+1024];
	ld.global.u32 	%r1850, [%rd69+1152];
	ld.global.u32 	%r1849, [%rd69+1280];
	ld.global.u32 	%r1848, [%rd69+1408];
	ld.global.u32 	%r1847, [%rd69+1536];
	ld.global.u32 	%r1846, [%rd69+1664];
	ld.global.u32 	%r1845, [%rd69+1792];
	bra.uni 	$L__BB12_126;
$L__BB12_96:
	ld.param.u32 	%r1806, [_ZN3cub18CUB_300001_SM_10006detail10radix_sort29DeviceRadixSortOnesweepKernelINS1_5radix10policy_hubIyiyE10Policy1000ELNS0_9SortOrderE0EyiyiiNS1_21identity_decomposer_tEEEvPT5_SB_PT3_PKSC_PT1_PKSG_PT2_PKSK_T4_iiT6__param_8];
	cvt.u32.u64 	%r500, %rd68;
	mul.lo.s32 	%r501, %r4, 5760;
	sub.s32 	%r61, %r1806, %r501;
	setp.ge.s32 	%p64, %r500, %r61;
	@%p64 bra 	$L__BB12_98;
	ld.global.u32 	%r1859, [%rd69];
$L__BB12_98:
	add.s32 	%r504, %r500, 32;
	setp.ge.s32 	%p65, %r504, %r61;
	@%p65 bra 	$L__BB12_100;
	ld.global.u32 	%r1858, [%rd69+128];
$L__BB12_100:
	add.s32 	%r507, %r500, 64;
	setp.ge.s32 	%p66, %r507, %r61;
	@%p66 bra 	$L__BB12_102;
	ld.global.u32 	%r1857, [%rd69+256];
$L__BB12_102:
	add.s32 	%r510, %r500, 96;
	setp.ge.s32 	%p67, %r510, %r61;
	@%p67 bra 	$L__BB12_104;
	ld.global.u32 	%r1856, [%rd69+384];
$L__BB12_104:
	add.s32 	%r513, %r500, 128;
	setp.ge.s32 	%p68, %r513, %r61;
	@%p68 bra 	$L__BB12_106;
	ld.global.u32 	%r1855, [%rd69+512];
$L__BB12_106:
	cvt.u32.u64 	%r515, %rd68;
	add.s32 	%r516, %r515, 160;
	setp.ge.s32 	%p69, %r516, %r61;
	@%p69 bra 	$L__BB12_108;
	ld.global.u32 	%r1854, [%rd69+640];
$L__BB12_108:
	cvt.u32.u64 	%r518, %rd68;
	add.s32 	%r519, %r518, 192;
	setp.ge.s32 	%p70, %r519, %r61;
	@%p70 bra 	$L__BB12_110;
	ld.global.u32 	%r1853, [%rd69+768];
$L__BB12_110:
	cvt.u32.u64 	%r521, %rd68;
	add.s32 	%r522, %r521, 224;
	setp.ge.s32 	%p71, %r522, %r61;
	@%p71 bra 	$L__BB12_112;
	ld.global.u32 	%r1852, [%rd69+896];
$L__BB12_112:
	cvt.u32.u64 	%r524, %rd68;
	add.s32 	%r525, %r524, 256;
	setp.ge.s32 	%p72, %r525, %r61;
	@%p72 bra 	$L__BB12_114;
	ld.global.u32 	%r1851, [%rd69+1024];
$L__BB12_114:
	cvt.u32.u64 	%r527, %rd68;
	add.s32 	%r528, %r527, 288;
	setp.ge.s32 	%p73, %r528, %r61;
	@%p73 bra 	$L__BB12_116;
	ld.global.u32 	%r1850, [%rd69+1152];
$L__BB12_116:
	cvt.u32.u64 	%r530, %rd68;
	add.s32 	%r531, %r530, 320;
	setp.ge.s32 	%p74, %r531, %r61;
	@%p74 bra 	$L__BB12_118;
	ld.global.u32 	%r1849, [%rd69+1280];
$L__BB12_118:
	cvt.u32.u64 	%r533, %rd68;
	add.s32 	%r534, %r533, 352;
	setp.ge.s32 	%p75, %r534, %r61;
	@%p75 bra 	$L__BB12_120;
	ld.global.u32 	%r1848, [%rd69+1408];
$L__BB12_120:
	cvt.u32.u64 	%r536, %rd68;
	add.s32 	%r537, %r536, 384;
	setp.ge.s32 	%p76, %r537, %r61;
	@%p76 bra 	$L__BB12_122;
	ld.global.u32 	%r1847, [%rd69+1536];
$L__BB12_122:
	cvt.u32.u64 	%r539, %rd68;
	add.s32 	%r540, %r539, 416;
	setp.ge.s32 	%p77, %r540, %r61;
	@%p77 bra 	$L__BB12_124;
	ld.global.u32 	%r1846, [%rd69+1664];
$L__BB12_124:
	cvt.u32.u64 	%r542, %rd68;
	add.s32 	%r543, %r542, 448;
	setp.ge.s32 	%p78, %r543, %r61;
	@%p78 bra 	$L__BB12_126;
	ld.global.u32 	%r1845, [%rd69+1792];
$L__BB12_126:
	ld.param.u32 	%r1807, [_ZN3cub18CUB_300001_SM_10006detail10radix_sort29DeviceRadixSortOnesweepKernelINS1_5radix10policy_hubIyiyE10Policy1000ELNS0_9SortOrderE0EyiyiiNS1_21identity_decomposer_tEEEvPT5_SB_PT3_PKSC_PT1_PKSG_PT2_PKSK_T4_iiT6__param_8];
	setp.gt.s32 	%p79, %r44, %r1807;
	@%p79 bra 	$L__BB12_128;
	add.s64 	%rd171, %rd76, %rd68;
	shl.b64 	%rd172, %rd171, 2;
	add.s64 	%rd173, %rd66, %rd172;
	st.global.u32 	[%rd173], %r1859;
	st.global.u32 	[%rd173+128], %r1858;
	st.global.u32 	[%rd173+256], %r1857;
	st.global.u32 	[%rd173+384], %r1856;
	st.global.u32 	[%rd173+512], %r1855;
	st.global.u32 	[%rd173+640], %r1854;
	st.global.u32 	[%rd173+768], %r1853;
	st.global.u32 	[%rd173+896], %r1852;
	st.global.u32 	[%rd173+1024], %r1851;
	st.global.u32 	[%rd173+1152], %r1850;
	st.global.u32 	[%rd173+1280], %r1849;
	st.global.u32 	[%rd173+1408], %r1848;
	st.global.u32 	[%rd173+1536], %r1847;
	st.global.u32 	[%rd173+1664], %r1846;
	st.global.u32 	[%rd173+1792], %r1845;
	bra.uni 	$L__BB12_158;
$L__BB12_128:
	ld.param.u32 	%r1808, [_ZN3cub18CUB_300001_SM_10006detail10radix_sort29DeviceRadixSortOnesweepKernelINS1_5radix10policy_hubIyiyE10Policy1000ELNS0_9SortOrderE0EyiyiiNS1_21identity_decomposer_tEEEvPT5_SB_PT3_PKSC_PT1_PKSG_PT2_PKSK_T4_iiT6__param_8];
	cvt.u32.u64 	%r544, %rd68;
	mad.lo.s32 	%r106, %r4, -5760, %r1808;
	setp.ge.s32 	%p80, %r544, %r106;
	add.s64 	%rd174, %rd76, %rd68;
	shl.b64 	%rd175, %rd174, 2;
	add.s64 	%rd78, %rd66, %rd175;
	@%p80 bra 	$L__BB12_130;
	st.global.u32 	[%rd78], %r1859;
$L__BB12_130:
	cvt.u32.u64 	%r545, %rd68;
	add.s32 	%r546, %r545, 32;
	setp.ge.s32 	%p81, %r546, %r106;
	@%p81 bra 	$L__BB12_132;
	st.global.u32 	[%rd78+128], %r1858;
$L__BB12_132:
	cvt.u32.u64 	%r547, %rd68;
	add.s32 	%r548, %r547, 64;
	setp.ge.s32 	%p82, %r548, %r106;
	@%p82 bra 	$L__BB12_134;
	st.global.u32 	[%rd78+256], %r1857;
$L__BB12_134:
	cvt.u32.u64 	%r549, %rd68;
	add.s32 	%r550, %r549, 96;
	setp.ge.s32 	%p83, %r550, %r106;
	@%p83 bra 	$L__BB12_136;
	st.global.u32 	[%rd78+384], %r1856;
$L__BB12_136:
	cvt.u32.u64 	%r551, %rd68;
	add.s32 	%r552, %r551, 128;
	setp.ge.s32 	%p84, %r552, %r106;
	@%p84 bra 	$L__BB12_138;
	st.global.u32 	[%rd78+512], %r1855;
$L__BB12_138:
	cvt.u32.u64 	%r553, %rd68;
	add.s32 	%r554, %r553, 160;
	setp.ge.s32 	%p85, %r554, %r106;
	@%p85 bra 	$L__BB12_140;
	st.global.u32 	[%rd78+640], %r1854;
$L__BB12_140:
	cvt.u32.u64 	%r555, %rd68;
	add.s32 	%r556, %r555, 192;
	setp.ge.s32 	%p86, %r556, %r106;
	@%p86 bra 	$L__BB12_142;
	st.global.u32 	[%rd78+768], %r1853;
$L__BB12_142:
	cvt.u32.u64 	%r557, %rd68;
	add.s32 	%r558, %r557, 224;
	setp.ge.s32 	%p87, %r558, %r106;
	@%p87 bra 	$L__BB12_144;
	st.global.u32 	[%rd78+896], %r1852;
$L__BB12_144:
	cvt.u32.u64 	%r559, %rd68;
	add.s32 	%r560, %r559, 256;
	setp.ge.s32 	%p88, %r560, %r106;
	@%p88 bra 	$L__BB12_146;
	st.global.u32 	[%rd78+1024], %r1851;
$L__BB12_146:
	cvt.u32.u64 	%r561, %rd68;
	add.s32 	%r562, %r561, 288;
	setp.ge.s32 	%p89, %r562, %r106;
	@%p89 bra 	$L__BB12_148;
	st.global.u32 	[%rd78+1152], %r1850;
$L__BB12_148:
	add.s32 	%r564, %r561, 320;
	setp.ge.s32 	%p90, %r564, %r106;
	@%p90 bra 	$L__BB12_150;
	st.global.u32 	[%rd78+1280], %r1849;
$L__BB12_150:
	add.s32 	%r566, %r561, 352;
	setp.ge.s32 	%p91, %r566, %r106;
	@%p91 bra 	$L__BB12_152;
	st.global.u32 	[%rd78+1408], %r1848;
$L__BB12_152:
	add.s32 	%r568, %r561, 384;
	setp.ge.s32 	%p92, %r568, %r106;
	@%p92 bra 	$L__BB12_154;
	st.global.u32 	[%rd78+1536], %r1847;
$L__BB12_154:
	add.s32 	%r570, %r561, 416;
	setp.ge.s32 	%p93, %r570, %r106;
	@%p93 bra 	$L__BB12_156;
	st.global.u32 	[%rd78+1664], %r1846;
$L__BB12_156:
	add.s32 	%r572, %r561, 448;
	setp.ge.s32 	%p94, %r572, %r106;
	@%p94 bra 	$L__BB12_158;
	st.global.u32 	[%rd78+1792], %r1845;
$L__BB12_158:
	// begin inline asm
	exit;
	// end inline asm
$L__BB12_159:
	mul.hi.u32 	%r573, %r1, 357913942;
	add.s32 	%r574, %r573, %r1;
	shl.b32 	%r575, %r574, 2;
	mov.u32 	%r576, _ZZN3cub18CUB_300001_SM_10006detail10radix_sort29DeviceRadixSortOnesweepKernelINS1_5radix10policy_hubIyiyE10Policy1000ELNS0_9SortOrderE0EyiyiiNS1_21identity_decomposer_tEEEvPT5_SB_PT3_PKSC_PT1_PKSG_PT2_PKSK_T4_iiT6_E1s;
	add.s32 	%r577, %r576, %r575;
	add.s32 	%r107, %r577, 13328;
	st.shared.u32 	[%r577+13328], %r1826;
	bar.sync 	0;
	setp.gt.u32 	%p95, %r1, 31;
	@%p95 bra 	$L__BB12_161;
	mov.u32 	%r608, _ZZN3cub18CUB_300001_SM_10006detail10radix_sort29DeviceRadixSortOnesweepKernelINS1_5radix10policy_hubIyiyE10Policy1000ELNS0_9SortOrderE0EyiyiiNS1_21identity_decomposer_tEEEvPT5_SB_PT3_PKSC_PT1_PKSG_PT2_PKSK_T4_iiT6_E1s;
	mad.lo.s32 	%r609, %r1, 52, %r608;
	ld.shared.u32 	%r610, [%r609+13328];
	ld.shared.u32 	%r611, [%r609+13332];
	ld.shared.u32 	%r612, [%r609+13336];
	ld.shared.u32 	%r613, [%r609+13340];
	ld.shared.u32 	%r614, [%r609+13344];
	ld.shared.u32 	%r615, [%r609+13348];
	ld.shared.u32 	%r616, [%r609+13352];
	ld.shared.u32 	%r617, [%r609+13356];
	ld.shared.u32 	%r618, [%r609+13360];
	ld.shared.u32 	%r619, [%r609+13364];
	ld.shared.u32 	%r620, [%r609+13368];
	ld.shared.u32 	%r621, [%r609+13372];
	add.s32 	%r622, %r611, %r610;
	add.s32 	%r623, %r622, %r612;
	add.s32 	%r624, %r623, %r613;
	add.s32 	%r625, %r624, %r614;
	add.s32 	%r626, %r625, %r615;
	add.s32 	%r627, %r626, %r616;
	add.s32 	%r628, %r627, %r617;
	add.s32 	%r629, %r628, %r618;
	add.s32 	%r630, %r629, %r619;
	add.s32 	%r631, %r630, %r620;
	add.s32 	%r582, %r631, %r621;
	mov.b32 	%r580, 1;
	mov.b32 	%r605, 0;
	mov.b32 	%r607, -1;
	// begin inline asm
	{  .reg .s32 r0;  .reg .pred p;  shfl.sync.up.b32 r0|p, %r582, %r580, %r605, %r607;  @p add.s32 r0, r0, %r582;  mov.s32 %r578, r0;}
	// end inline asm
	mov.b32 	%r586, 2;
	// begin inline asm
	{  .reg .s32 r0;  .reg .pred p;  shfl.sync.up.b32 r0|p, %r578, %r586, %r605, %r607;  @p add.s32 r0, r0, %r578;  mov.s32 %r584, r0;}
	// end inline asm
	mov.b32 	%r592, 4;
	// begin inline asm
	{  .reg .s32 r0;  .reg .pred p;  shfl.sync.up.b32 r0|p, %r584, %r592, %r605, %r607;  @p add.s32 r0, r0, %r584;  mov.s32 %r590, r0;}
	// end inline asm
	mov.b32 	%r598, 8;
	// begin inline asm
	{  .reg .s32 r0;  .reg .pred p;  shfl.sync.up.b32 r0|p, %r590, %r598, %r605, %r607;  @p add.s32 r0, r0, %r590;  mov.s32 %r596, r0;}
	// end inline asm
	mov.b32 	%r604, 16;
	// begin inline asm
	{  .reg .s32 r0;  .reg .pred p;  shfl.sync.up.b32 r0|p, %r596, %r604, %r605, %r607;  @p add.s32 r0, r0, %r596;  mov.s32 %r602, r0;}
	// end inline asm
	sub.s32 	%r632, %r602, %r582;
	add.s32 	%r633, %r610, %r632;
	add.s32 	%r634, %r611, %r633;
	add.s32 	%r635, %r612, %r634;
	add.s32 	%r636, %r613, %r635;
	add.s32 	%r637, %r614, %r636;
	add.s32 	%r638, %r615, %r637;
	add.s32 	%r639, %r616, %r638;
	add.s32 	%r640, %r617, %r639;
	add.s32 	%r641, %r618, %r640;
	add.s32 	%r642, %r619, %r641;
	add.s32 	%r643, %r620, %r642;
	st.shared.u32 	[%r609+13328], %r632;
	st.shared.u32 	[%r609+13332], %r633;
	st.shared.u32 	[%r609+13336], %r634;
	st.shared.u32 	[%r609+13340], %r635;
	st.shared.u32 	[%r609+13344], %r636;
	st.shared.u32 	[%r609+13348], %r637;
	st.shared.u32 	[%r609+13352], %r638;
	st.shared.u32 	[%r609+13356], %r639;
	st.shared.u32 	[%r609+13360], %r640;
	st.shared.u32 	[%r609+13364], %r641;
	st.shared.u32 	[%r609+13368], %r642;
	st.shared.u32 	[%r609+13372], %r643;
$L__BB12_161:
	setp.gt.u32 	%p96, %r1, 255;
	bar.sync 	0;
	ld.shared.u32 	%r108, [%r107];
	@%p96 bra 	$L__BB12_163;
	shl.b32 	%r644, %r1, 2;
	mov.u32 	%r645, _ZZN3cub18CUB_300001_SM_10006detail10radix_sort29DeviceRadixSortOnesweepKernelINS1_5radix10policy_hubIyiyE10Policy1000ELNS0_9SortOrderE0EyiyiiNS1_21identity_decomposer_tEEEvPT5_SB_PT3_PKSC_PT1_PKSG_PT2_PKSK_T4_iiT6_E1s;
	add.s32 	%r646, %r645, %r644;
	ld.shared.u32 	%r647, [%r646];
	add.s32 	%r648, %r647, %r108;
	st.shared.u32 	[%r646], %r648;
	ld.shared.u32 	%r649, [%r646+1024];
	add.s32 	%r650, %r649, %r108;
	st.shared.u32 	[%r646+1024], %r650;
	ld.shared.u32 	%r651, [%r646+2048];
	add.s32 	%r652, %r651, %r108;
	st.shared.u32 	[%r646+2048], %r652;
	ld.shared.u32 	%r653, [%r646+3072];
	add.s32 	%r654, %r653, %r108;
	st.shared.u32 	[%r646+3072], %r654;
	ld.shared.u32 	%r655, [%r646+4096];
	add.s32 	%r656, %r655, %r108;
	st.shared.u32 	[%r646+4096], %r656;
	ld.shared.u32 	%r657, [%r646+5120];
	add.s32 	%r658, %r657, %r108;
	st.shared.u32 	[%r646+5120], %r658;
	ld.shared.u32 	%r659, [%r646+6144];
	add.s32 	%r660, %r659, %r108;
	st.shared.u32 	[%r646+6144], %r660;
	ld.shared.u32 	%r661, [%r646+7168];
	add.s32 	%r662, %r661, %r108;
	st.shared.u32 	[%r646+7168], %r662;
	ld.shared.u32 	%r663, [%r646+8192];
	add.s32 	%r664, %r663, %r108;
	st.shared.u32 	[%r646+8192], %r664;
	ld.shared.u32 	%r665, [%r646+9216];
	add.s32 	%r666, %r665, %r108;
	st.shared.u32 	[%r646+9216], %r666;
	ld.shared.u32 	%r667, [%r646+10240];
	add.s32 	%r668, %r667, %r108;
	st.shared.u32 	[%r646+10240], %r668;
	ld.shared.u32 	%r669, [%r646+11264];
	add.s32 	%r670, %r669, %r108;
	st.shared.u32 	[%r646+11264], %r670;
$L__BB12_163:
	bar.sync 	0;
	// begin inline asm
	mov.u32 %r671, %lanemask_le;
	// end inline asm
	cvt.u32.u64 	%r697, %rd63;
	shr.u64 	%rd176, %rd581, %r697;
	cvt.u32.u64 	%r698, %rd176;
	and.b32  	%r694, %r698, %r31;
	mov.b32 	%r674, 1;
	// begin inline asm
	{
    .reg .pred p;
    and.b32 %r672, %r694, %r674;    setp.ne.u32 p, %r672, 0;
    vote.ballot.sync.b32 %r672, p, 0xffffffff;
    @!p not.b32 %r672, %r672;
}

	// end inline asm
	mov.b32 	%r677, 2;
	// begin inline asm
	{
    .reg .pred p;
    and.b32 %r675, %r694, %r677;    setp.ne.u32 p, %r675, 0;
    vote.ballot.sync.b32 %r675, p, 0xffffffff;
    @!p not.b32 %r675, %r675;
}

	// end inline asm
	and.b32  	%r699, %r675, %r672;
	mov.b32 	%r680, 4;
	// begin inline asm
	{
    .reg .pred p;
    and.b32 %r678, %r694, %r680;    setp.ne.u32 p, %r678, 0;
    vote.ballot.sync.b32 %r678, p, 0xffffffff;
    @!p not.b32 %r678, %r678;
}

	// end inline asm
	and.b32  	%r700, %r678, %r699;
	mov.b32 	%r683, 8;
	// begin inline asm
	{
    .reg .pred p;
    and.b32 %r681, %r694, %r683;    setp.ne.u32 p, %r681, 0;
    vote.ballot.sync.b32 %r681, p, 0xffffffff;
    @!p not.b32 %r681, %r681;
}

	// end inline asm
	and.b32  	%r701, %r681, %r700;
	mov.b32 	%r686, 16;
	// begin inline asm
	{
    .reg .pred p;
    and.b32 %r684, %r694, %r686;    setp.ne.u32 p, %r684, 0;
    vote.ballot.sync.b32 %r684, p, 0xffffffff;
    @!p not.b32 %r684, %r684;
}

	// end inline asm
	and.b32  	%r702, %r684, %r701;
	mov.b32 	%r689, 32;
	// begin inline asm
	{
    .reg .pred p;
    and.b32 %r687, %r694, %r689;    setp.ne.u32 p, %r687, 0;
    vote.ballot.sync.b32 %r687, p, 0xffffffff;
    @!p not.b32 %r687, %r687;
}

	// end inline asm
	and.b32  	%r703, %r687, %r702;
	mov.b32 	%r692, 64;
	// begin inline asm
	{
    .reg .pred p;
    and.b32 %r690, %r694, %r692;    setp.ne.u32 p, %r690, 0;
    vote.ballot.sync.b32 %r690, p, 0xffffffff;
    @!p not.b32 %r690, %r690;
}

	// end inline asm
	and.b32  	%r704, %r690, %r703;
	mov.b32 	%r695, 128;
	// begin inline asm
	{
    .reg .pred p;
    and.b32 %r693, %r694, %r695;    setp.ne.u32 p, %r693, 0;
    vote.ballot.sync.b32 %r693, p, 0xffffffff;
    @!p not.b32 %r693, %r693;
}

	// end inline asm
	and.b32  	%r705, %r693, %r704;
	clz.b32 	%r706, %r705;
	sub.s32 	%r110, 31, %r706;
	and.b32  	%r707, %r671, %r705;
	popc.b32 	%r111, %r707;
	setp.ne.s32 	%p97, %r291, %r110;
	mov.b32 	%r1860, 0;
	@%p97 bra 	$L__BB12_165;
	shl.b32 	%r708, %r1, 5;
	and.b32  	%r709, %r708, 31744;
	mov.u32 	%r710, _ZZN3cub18CUB_300001_SM_10006detail10radix_sort29DeviceRadixSortOnesweepKernelINS1_5radix10policy_hubIyiyE10Policy1000ELNS0_9SortOrderE0EyiyiiNS1_21identity_decomposer_tEEEvPT5_SB_PT3_PKSC_PT1_PKSG_PT2_PKSK_T4_iiT6_E1s;
	add.s32 	%r711, %r710, %r709;
	shl.b32 	%r715, %r694, 2;
	add.s32 	%r716, %r711, %r715;
	atom.shared.add.u32 	%r1860, [%r716], %r111;
$L__BB12_165:
	shfl.sync.idx.b32	%r742|%p98, %r1860, %r110, 31, -1;
	add.s32 	%r114, %r111, %r742;
	shr.u64 	%rd178, %rd580, %r697;
	cvt.u32.u64 	%r744, %rd178;
	and.b32  	%r739, %r744, %r31;
	mov.b32 	%r719, 1;
	// begin inline asm
	{
    .reg .pred p;
    and.b32 %r717, %r739, %r719;    setp.ne.u32 p, %r717, 0;
    vote.ballot.sync.b32 %r717, p, 0xffffffff;
    @!p not.b32 %r717, %r717;
}

	// end inline asm
	mov.b32 	%r722, 2;
	// begin inline asm
	{
    .reg .pred p;
    and.b32 %r720, %r739, %r722;    setp.ne.u32 p, %r720, 0;
    vote.ballot.sync.b32 %r720, p, 0xffffffff;
    @!p not.b32 %r720, %r720;
}

	// end inline asm
	and.b32  	%r745, %r720, %r717;
	mov.b32 	%r725, 4;
	// begin inline asm
	{
    .reg .pred p;
    and.b32 %r723, %r739, %r725;    setp.ne.u32 p, %r723, 0;
    vote.ballot.sync.b32 %r723, p, 0xffffffff;
    @!p not.b32 %r723, %r723;
}

	// end inline asm
	and.b32  	%r746, %r723, %r745;
	mov.b32 	%r728, 8;
	// begin inline asm
	{
    .reg .pred p;
    and.b32 %r726, %r739, %r728;    setp.ne.u32 p, %r726, 0;
    vote.ballot.sync.b32 %r726, p, 0xffffffff;
    @!p not.b32 %r726, %r726;
}

	// end inline asm
	and.b32  	%r747, %r726, %r746;
	mov.b32 	%r731, 16;
	// begin inline asm
	{
    .reg .pred p;
    and.b32 %r729, %r739, %r731;    setp.ne.u32 p, %r729, 0;
    vote.ballot.sync.b32 %r729, p, 0xffffffff;
    @!p not.b32 %r729, %r729;
}

	// end inline asm
	and.b32  	%r748, %r729, %r747;
	mov.b32 	%r734, 32;
	// begin inline asm
	{
    .reg .pred p;
    and.b32 %r732, %r739, %r734;    setp.ne.u32 p, %r732, 0;
    vote.ballot.sync.b32 %r732, p, 0xffffffff;
    @!p not.b32 %r732, %r732;
}

	// end inline asm
	and.b32  	%r749, %r732, %r748;
	mov.b32 	%r737, 64;
	// begin inline asm
	{
    .reg .pred p;
    and.b32 %r735, %r739, %r737;    setp.ne.u32 p, %r735, 0;
    vote.ballot.sync.b32 %r735, p, 0xffffffff;
    @!p not.b32 %r735, %r735;
}

	// end inline asm
	and.b32  	%r750, %r735, %r749;
	mov.b32 	%r740, 128;
	// begin inline asm
	{
    .reg .pred p;
    and.b32 %r738, %r739, %r740;    setp.ne.u32 p, %r738, 0;
    vote.ballot.sync.b32 %r738, p, 0xffffffff;
    @!p not.b32 %r738, %r738;
}

	// end inline asm
	and.b32  	%r751, %r738, %r750;
	clz.b32 	%r752, %r751;
	sub.s32 	%r115, 31, %r752;
	and.b32  	%r753, %r671, %r751;
	popc.b32 	%r116, %r753;
	setp.ne.s32 	%p99, %r291, %r115;
	mov.b32 	%r1861, 0;
	@%p99 bra 	$L__BB12_167;
	shl.b32 	%r754, %r1, 5;
	and.b32  	%r755, %r754, 31744;
	mov.u32 	%r756, _ZZN3cub18CUB_300001_SM_10006detail10radix_sort29DeviceRadixSortOnesweepKernelINS1_5radix10policy_hubIyiyE10Policy1000ELNS0_9SortOrderE0EyiyiiNS1_21identity_decomposer_tEEEvPT5_SB_PT3_PKSC_PT1_PKSG_PT2_PKSK_T4_iiT6_E1s;
	add.s32 	%r757, %r756, %r755;
	shl.b32 	%r761, %r739, 2;
	add.s32 	%r762, %r757, %r761;
	atom.shared.add.u32 	%r1861, [%r762], %r116;
$L__BB12_167:
	shfl.sync.idx.b32	%r788|%p100, %r1861, %r115, 31, -1;
	add.s32 	%r119, %r116, %r788;
	shr.u64 	%rd180, %rd579, %r697;
	cvt.u32.u64 	%r790, %rd180;
	and.b32  	%r785, %r790, %r31;
	mov.b32 	%r765, 1;
	// begin inline asm
	{
    .reg .pred p;
    and.b32 %r763, %r785, %r765;    setp.ne.u32 p, %r763, 0;
    vote.ballot.sync.b32 %r763, p, 0xffffffff;
    @!p not.b32 %r763, %r763;
}

	// end inline asm
	mov.b32 	%r768, 2;
	// begin inline asm
	{
    .reg .pred p;
    and.b32 %r766, %r785, %r768;    setp.ne.u32 p, %r766, 0;
    vote.ballot.sync.b32 %r766, p, 0xffffffff;
    @!p not.b32 %r766, %r766;
}

	// end inline asm
	and.b32  	%r791, %r766, %r763;
	mov.b32 	%r771, 4;
	// begin inline asm
	{
    .reg .pred p;
    and.b32 %r769, %r785, %r771;    setp.ne.u32 p, %r769, 0;
    vote.ballot.sync.b32 %r769, p, 0xffffffff;
    @!p not.b32 %r769, %r769;
}

	// end inline asm
	and.b32  	%r792, %r769, %r791;
	mov.b32 	%r774, 8;
	// begin inline asm
	{
    .reg .pred p;
    and.b32 %r772, %r785, %r774;    setp.ne.u32 p, %r772, 0;
    vote.ballot.sync.b32 %r772, p, 0xffffffff;
    @!p not.b32 %r772, %r772;
}

	// end inline asm
	and.b32  	%r793, %r772, %r792;
	mov.b32 	%r777, 16;
	// begin inline asm
	{
    .reg .pred p;
    and.b32 %r775, %r785, %r777;    setp.ne.u32 p, %r775, 0;
    vote.ballot.sync.b32 %r775, p, 0xffffffff;
    @!p not.b32 %r775, %r775;
}

	// end inline asm
	and.b32  	%r794, %r775, %r793;
	mov.b32 	%r780, 32;
	// begin inline asm
	{
    .reg .pred p;
    and.b32 %r778, %r785, %r780;    setp.ne.u32 p, %r778, 0;
    vote.ballot.sync.b32 %r778, p, 0xffffffff;
    @!p not.b32 %r778, %r778;
}

	// end inline asm
	and.b32  	%r795, %r778, %r794;
	mov.b32 	%r783, 64;
	// begin inline asm
	{
    .reg .pred p;
    and.b32 %r781, %r785, %r783;    setp.ne.u32 p, %r781, 0;
    vote.ballot.sync.b32 %r781, p, 0xffffffff;
    @!p not.b32 %r781, %r781;
}

	// end inline asm
	and.b32  	%r796, %r781, %r795;
	mov.b32 	%r786, 128;
	// begin inline asm
	{
    .reg .pred p;
    and.b32 %r784, %r785, %r786;    setp.ne.u32 p, %r784, 0;
    vote.ballot.sync.b32 %r784, p, 0xffffffff;
    @!p not.b32 %r784, %r784;
}

	// end inline asm
	and.b32  	%r797, %r784, %r796;
	clz.b32 	%r798, %r797;
	sub.s32 	%r120, 31, %r798;
	and.b32  	%r799, %r671, %r797;
	popc.b32 	%r121, %r799;
	setp.ne.s32 	%p101, %r291, %r120;
	mov.b32 	%r1862, 0;
	@%p101 bra 	$L__BB12_169;
	shl.b32 	%r800, %r1, 5;
	and.b32  	%r801, %r800, 31744;
	mov.u32 	%r802, _ZZN3cub18CUB_300001_SM_10006detail10radix_sort29DeviceRadixSortOnesweepKernelINS1_5radix10policy_hubIyiyE10Policy1000ELNS0_9SortOrderE0EyiyiiNS1_21identity_decomposer_tEEEvPT5_SB_PT3_PKSC_PT1_PKSG_PT2_PKSK_T4_iiT6_E1s;
	add.s32 	%r803, %r802, %r801;
	shr.u64 	%rd181, %rd579, %r697;
	cvt.u32.u64 	%r805, %rd181;
	and.b32  	%r806, %r805, %r31;
	shl.b32 	%r807, %r806, 2;
	add.s32 	%r808, %r803, %r807;
	atom.shared.add.u32 	%r1862, [%r808], %r121;
$L__BB12_169:
	shfl.sync.idx.b32	%r834|%p102, %r1862, %r120, 31, -1;
	add.s32 	%r124, %r121, %r834;
	shr.u64 	%rd182, %rd578, %r697;
	cvt.u32.u64 	%r836, %rd182;
	and.b32  	%r831, %r836, %r31;
	mov.b32 	%r811, 1;
	// begin inline asm
	{
    .reg .pred p;
    and.b32 %r809, %r831, %r811;    setp.ne.u32 p, %r809, 0;
    vote.ballot.sync.b32 %r809, p, 0xffffffff;
    @!p not.b32 %r809, %r809;
}

	// end inline asm
	mov.b32 	%r814, 2;
	// begin inline asm
	{
    .reg .pred p;
    and.b32 %r812, %r831, %r814;    setp.ne.u32 p, %r812, 0;
    vote.ballot.sync.b32 %r812, p, 0xffffffff;
    @!p not.b32 %r812, %r812;
}

	// end inline asm
	and.b32  	%r837, %r812, %r809;
	mov.b32 	%r817, 4;
	// begin inline asm
	{
    .reg .pred p;
    and.b32 %r815, %r831, %r817;    setp.ne.u32 p, %r815, 0;
    vote.ballot.sync.b32 %r815, p, 0xffffffff;
    @!p not.b32 %r815, %r815;
}

	// end inline asm
	and.b32  	%r838, %r815, %r837;
	mov.b32 	%r820, 8;
	// begin inline asm
	{
    .reg .pred p;
    and.b32 %r818, %r831, %r820;    setp.ne.u32 p, %r818, 0;
    vote.ballot.sync.b32 %r818, p, 0xffffffff;
    @!p not.b32 %r818, %r818;
}

	// end inline asm
	and.b32  	%r839, %r818, %r838;
	mov.b32 	%r823, 16;
	// begin inline asm
	{
    .reg .pred p;
    and.b32 %r821, %r831, %r823;    setp.ne.u32 p, %r821, 0;
    vote.ballot.sync.b32 %r821, p, 0xffffffff;
    @!p not.b32 %r821, %r821;
}

	// end inline asm
	and.b32  	%r840, %r821, %r839;
	mov.b32 	%r826, 32;
	// begin inline asm
	{
    .reg .pred p;
    and.b32 %r824, %r831, %r826;    setp.ne.u32 p, %r824, 0;
    vote.ballot.sync.b32 %r824, p, 0xffffffff;
    @!p not.b32 %r824, %r824;
}

	// end inline asm
	and.b32  	%r841, %r824, %r840;
	mov.b32 	%r829, 64;
	// begin inline asm
	{
    .reg .pred p;
    and.b32 %r827, %r831, %r829;    setp.ne.u32 p, %r827, 0;
    vote.ballot.sync.b32 %r827, p, 0xffffffff;
    @!p not.b32 %r827, %r827;
}

	// end inline asm
	and.b32  	%r842, %r827, %r841;
	mov.b32 	%r832, 128;
	// begin inline asm
	{
    .reg .pred p;
    and.b32 %r830, %r831, %r832;    setp.ne.u32 p, %r830, 0;
    vote.ballot.sync.b32 %r830, p, 0xffffffff;
    @!p not.b32 %r830, %r830;
}

	// end inline asm
	and.b32  	%r843, %r830, %r842;
	clz.b32 	%r844, %r843;
	sub.s32 	%r125, 31, %r844;
	and.b32  	%r845, %r671, %r843;
	popc.b32 	%r126, %r845;
	setp.ne.s32 	%p103, %r291, %r125;
	mov.b32 	%r1863, 0;
	@%p103 bra 	$L__BB12_171;
	shl.b32 	%r846, %r1, 5;
	and.b32  	%r847, %r846, 31744;
	mov.u32 	%r848, _ZZN3cub18CUB_300001_SM_10006detail10radix_sort29DeviceRadixSortOnesweepKernelINS1_5radix10policy_hubIyiyE10Policy1000ELNS0_9SortOrderE0EyiyiiNS1_21identity_decomposer_tEEEvPT5_SB_PT3_PKSC_PT1_PKSG_PT2_PKSK_T4_iiT6_E1s;
	add.s32 	%r849, %r848, %r847;
	shr.u64 	%rd183, %rd578, %r697;
	cvt.u32.u64 	%r851, %rd183;
	and.b32  	%r852, %r851, %r31;
	shl.b32 	%r853, %r852, 2;
	add.s32 	%r854, %r849, %r853;
	atom.shared.add.u32 	%r1863, [%r854], %r126;
$L__BB12_171:
	shfl.sync.idx.b32	%r880|%p104, %r1863, %r125, 31, -1;
	add.s32 	%r129, %r126, %r880;
	shr.u64 	%rd184, %rd577, %r697;
	cvt.u32.u64 	%r882, %rd184;
	and.b32  	%r877, %r882, %r31;
	mov.b32 	%r857, 1;
	// begin inline asm
	{
    .reg .pred p;
    and.b32 %r855, %r877, %r857;    setp.ne.u32 p, %r855, 0;
    vote.ballot.sync.b32 %r855, p, 0xffffffff;
    @!p not.b32 %r855, %r855;
}

	// end inline asm
	mov.b32 	%r860, 2;
	// begin inline asm
	{
    .reg .pred p;
    and.b32 %r858, %r877, %r860;    setp.ne.u32 p, %r858, 0;
    vote.ballot.sync.b32 %r858, p, 0xffffffff;
    @!p not.b32 %r858, %r858;
}

	// end inline asm
	and.b32  	%r883, %r858, %r855;
	mov.b32 	%r863, 4;
	// begin inline asm
	{
    .reg .pred p;
    and.b32 %r861, %r877, %r863;    setp.ne.u32 p, %r861, 0;
    vote.ballot.sync.b32 %r861, p, 0xffffffff;
    @!p not.b32 %r861, %r861;
}

	// end inline asm
	and.b32  	%r884, %r861, %r883;
	mov.b32 	%r866, 8;
	// begin inline asm
	{
    .reg .pred p;
    and.b32 %r864, %r877, %r866;    setp.ne.u32 p, %r864, 0;
    vote.ballot.sync.b32 %r864, p, 0xffffffff;
    @!p not.b32 %r864, %r864;
}

	// end inline asm
	and.b32  	%r885, %r864, %r884;
	mov.b32 	%r869, 16;
	// begin inline asm
	{
    .reg .pred p;
    and.b32 %r867, %r877, %r869;    setp.ne.u32 p, %r867, 0;
    vote.ballot.sync.b32 %r867, p, 0xffffffff;
    @!p not.b32 %r867, %r867;
}

	// end inline asm
	and.b32  	%r886, %r867, %r885;
	mov.b32 	%r872, 32;
	// begin inline asm
	{
    .reg .pred p;
    and.b32 %r870, %r877, %r872;    setp.ne.u32 p, %r870, 0;
    vote.ballot.sync.b32 %r870, p, 0xffffffff;
    @!p not.b32 %r870, %r870;
}

	// end inline asm
	and.b32  	%r887, %r870, %r886;
	mov.b32 	%r875, 64;
	// begin inline asm
	{
    .reg .pred p;
    and.b32 %r873, %r877, %r875;    setp.ne.u32 p, %r873, 0;
    vote.ballot.sync.b32 %r873, p, 0xffffffff;
    @!p not.b32 %r873, %r873;
}

	// end inline asm
	and.b32  	%r888, %r873, %r887;
	mov.b32 	%r878, 128;
	// begin inline asm
	{
    .reg .pred p;
    and.b32 %r876, %r877, %r878;    setp.ne.u32 p, %r876, 0;
    vote.ballot.sync.b32 %r876, p, 0xffffffff;
    @!p not.b32 %r876, %r876;
}

	// end inline asm
	and.b32  	%r889, %r876, %r888;
	clz.b32 	%r890, %r889;
	sub.s32 	%r130, 31, %r890;
	and.b32  	%r891, %r671, %r889;
	popc.b32 	%r131, %r891;
	setp.ne.s32 	%p105, %r291, %r130;
	mov.b32 	%r1864, 0;
	@%p105 bra 	$L__BB12_173;
	shl.b32 	%r892, %r1, 5;
	and.b32  	%r893, %r892, 31744;
	mov.u32 	%r894, _ZZN3cub18CUB_300001_SM_10006detail10radix_sort29DeviceRadixSortOnesweepKernelINS1_5radix10policy_hubIyiyE10Policy1000ELNS0_9SortOrderE0EyiyiiNS1_21identity_decomposer_tEEEvPT5_SB_PT3_PKSC_PT1_PKSG_PT2_PKSK_T4_iiT6_E1s;
	add.s32 	%r895, %r894, %r893;
	shr.u64 	%rd185, %rd577, %r697;
	cvt.u32.u64 	%r897, %rd185;
	and.b32  	%r898, %r897, %r31;
	shl.b32 	%r899, %r898, 2;
	add.s32 	%r900, %r895, %r899;
	atom.shared.add.u32 	%r1864, [%r900], %r131;
$L__BB12_173:
	shfl.sync.idx.b32	%r926|%p106, %r1864, %r130, 31, -1;
	add.s32 	%r134, %r131, %r926;
	shr.u64 	%rd186, %rd576, %r697;
	cvt.u32.u64 	%r928, %rd186;
	and.b32  	%r923, %r928, %r31;
	mov.b32 	%r903, 1;
	// begin inline asm
	{
    .reg .pred p;
    and.b32 %r901, %r923, %r903;    setp.ne.u32 p, %r901, 0;
    vote.ballot.sync.b32 %r901, p, 0xffffffff;
    @!p not.b32 %r901, %r901;
}

	// end inline asm
	mov.b32 	%r906, 2;
	// begin inline asm
	{
    .reg .pred p;
    and.b32 %r904, %r923, %r906;    setp.ne.u32 p, %r904, 0;
    vote.ballot.sync.b32 %r904, p, 0xffffffff;
    @!p not.b32 %r904, %r904;
}

	// end inline asm
	and.b32  	%r929, %r904, %r901;
	mov.b32 	%r909, 4;
	// begin inline asm
	{
    .reg .pred p;
    and.b32 %r907, %r923, %r909;    setp.ne.u32 p, %r907, 0;
    vote.ballot.sync.b32 %r907, p, 0xffffffff;
    @!p not.b32 %r907, %r907;
}

	// end inline asm
	and.b32  	%r930, %r907, %r929;
	mov.b32 	%r912, 8;
	// begin inline asm
	{
    .reg .pred p;
    and.b32 %r910, %r923, %r912;    setp.ne.u32 p, %r910, 0;
    vote.ballot.sync.b32 %r910, p, 0xffffffff;
    @!p not.b32 %r910, %r910;
}

	// end inline asm
	and.b32  	%r931, %r910, %r930;
	mov.b32 	%r915, 16;
	// begin inline asm
	{
    .reg .pred p;
    and.b32 %r913, %r923, %r915;    setp.ne.u32 p, %r913, 0;
    vote.ballot.sync.b32 %r913, p, 0xffffffff;
    @!p not.b32 %r913, %r913;
}

	// end inline asm
	and.b32  	%r932, %r913, %r931;
	mov.b32 	%r918, 32;
	// begin inline asm
	{
    .reg .pred p;
    and.b32 %r916, %r923, %r918;    setp.ne.u32 p, %r916, 0;
    vote.ballot.sync.b32 %r916, p, 0xffffffff;
    @!p not.b32 %r916, %r916;
}

	// end inline asm
	and.b32  	%r933, %r916, %r932;
	mov.b32 	%r921, 64;
	// begin inline asm
	{
    .reg .pred p;
    and.b32 %r919, %r923, %r921;    setp.ne.u32 p, %r919, 0;
    vote.ballot.sync.b32 %r919, p, 0xffffffff;
    @!p not.b32 %r919, %r919;
}

	// end inline asm
	and.b32  	%r934, %r919, %r933;
	mov.b32 	%r924, 128;
	// begin inline asm
	{
    .reg .pred p;
    and.b32 %r922, %r923, %r924;    setp.ne.u32 p, %r922, 0;
    vote.ballot.sync.b32 %r922, p, 0xffffffff;
    @!p not.b32 %r922, %r922;
}

	// end inline asm
	and.b32  	%r935, %r922, %r934;
	clz.b32 	%r936, %r935;
	sub.s32 	%r135, 31, %r936;
	and.b32  	%r937, %r671, %r935;
	popc.b32 	%r136, %r937;
	setp.ne.s32 	%p107, %r291, %r135;
	mov.b32 	%r1865, 0;
	@%p107 bra 	$L__BB12_175;
	shl.b32 	%r938, %r1, 5;
	and.b32  	%r939, %r938, 31744;
	mov.u32 	%r940, _ZZN3cub18CUB_300001_SM_10006detail10radix_sort29DeviceRadixSortOnesweepKernelINS1_5radix10policy_hubIyiyE10Policy1000ELNS0_9SortOrderE0EyiyiiNS1_21identity_decomposer_tEEEvPT5_SB_PT3_PKSC_PT1_PKSG_PT2_PKSK_T4_iiT6_E1s;
	add.s32 	%r941, %r940, %r939;
	shr.u64 	%rd187, %rd576, %r697;
	cvt.u32.u64 	%r943, %rd187;
	and.b32  	%r944, %r943, %r31;
	shl.b32 	%r945, %r944, 2;
	add.s32 	%r946, %r941, %r945;
	atom.shared.add.u32 	%r1865, [%r946], %r136;
$L__BB12_175:
	shfl.sync.idx.b32	%r972|%p108, %r1865, %r135, 31, -1;
	add.s32 	%r139, %r136, %r972;
	shr.u64 	%rd188, %rd575, %r697;
	cvt.u32.u64 	%r974, %rd188;
	and.b32  	%r969, %r974, %r31;
	mov.b32 	%r949, 1;
	// begin inline asm
	{
    .reg .pred p;
    and.b32 %r947, %r969, %r949;    setp.ne.u32 p, %r947, 0;
    vote.ballot.sync.b32 %r947, p, 0xffffffff;
    @!p not.b32 %r947, %r947;
}

	// end inline asm
	mov.b32 	%r952, 2;
	// begin inline asm
	{
    .reg .pred p;
    and.b32 %r950, %r969, %r952;    setp.ne.u32 p, %r950, 0;
    vote.ballot.sync.b32 %r950, p, 0xffffffff;
    @!p not.b32 %r950, %r950;
}

	// end inline asm
	and.b32  	%r975, %r950, %r947;
	mov.b32 	%r955, 4;
	// begin inline asm
	{
    .reg .pred p;
    and.b32 %r953, %r969, %r955;    setp.ne.u32 p, %r953, 0;
    vote.ballot.sync.b32 %r953, p, 0xffffffff;
    @!p not.b32 %r953, %r953;
}

	// end inline asm
	and.b32  	%r976, %r953, %r975;
	mov.b32 	%r958, 8;
	// begin inline asm
	{
    .reg .pred p;
    and.b32 %r956, %r969, %r958;    setp.ne.u32 p, %r956, 0;
    vote.ballot.sync.b32 %r956, p, 0xffffffff;
    @!p not.b32 %r956, %r956;
}

	// end inline asm
	and.b32  	%r977, %r956, %r976;
	mov.b32 	%r961, 16;
	// begin inline asm
	{
    .reg .pred p;
    and.b32 %r959, %r969, %r961;    setp.ne.u32 p, %r959, 0;
    vote.ballot.sync.b32 %r959, p, 0xffffffff;
    @!p not.b32 %r959, %r959;
}

	// end inline asm
	and.b32  	%r978, %r959, %r977;
	mov.b32 	%r964, 32;
	// begin inline asm
	{
    .reg .pred p;
    and.b32 %r962, %r969, %r964;    setp.ne.u32 p, %r962, 0;
    vote.ballot.sync.b32 %r962, p, 0xffffffff;
    @!p not.b32 %r962, %r962;
}

	// end inline asm
	and.b32  	%r979, %r962, %r978;
	mov.b32 	%r967, 64;
	// begin inline asm
	{
    .reg .pred p;
    and.b32 %r965, %r969, %r967;    setp.ne.u32 p, %r965, 0;
    vote.ballot.sync.b32 %r965, p, 0xffffffff;
    @!p not.b32 %r965, %r965;
}

	// end inline asm
	and.b32  	%r980, %r965, %r979;
	mov.b32 	%r970, 128;
	// begin inline asm
	{
    .reg .pred p;
    and.b32 %r968, %r969, %r970;    setp.ne.u32 p, %r968, 0;
    vote.ballot.sync.b32 %r968, p, 0xffffffff;
    @!p not.b32 %r968, %r968;
}

	// end inline asm
	and.b32  	%r981, %r968, %r980;
	clz.b32 	%r982, %r981;
	sub.s32 	%r140, 31, %r982;
	and.b32  	%r983, %r671, %r981;
	popc.b32 	%r141, %r983;
	setp.ne.s32 	%p109, %r291, %r140;
	mov.b32 	%r1866, 0;
	@%p109 bra 	$L__BB12_177;
	shl.b32 	%r984, %r1, 5;
	and.b32  	%r985, %r984, 31744;
	mov.u32 	%r986, _ZZN3cub18CUB_300001_SM_10006detail10radix_sort29DeviceRadixSortOnesweepKernelINS1_5radix10policy_hubIyiyE10Policy1000ELNS0_9SortOrderE0EyiyiiNS1_21identity_decomposer_tEEEvPT5_SB_PT3_PKSC_PT1_PKSG_PT2_PKSK_T4_iiT6_E1s;
	add.s32 	%r987, %r986, %r985;
	shr.u64 	%rd189, %rd575, %r697;
	cvt.u32.u64 	%r989, %rd189;
	and.b32  	%r990, %r989, %r31;
	shl.b32 	%r991, %r990, 2;
	add.s32 	%r992, %r987, %r991;
	atom.shared.add.u32 	%r1866, [%r992], %r141;
$L__BB12_177:
	shfl.sync.idx.b32	%r1018|%p110, %r1866, %r140, 31, -1;
	add.s32 	%r144, %r141, %r1018;
	shr.u64 	%rd190, %rd574, %r697;
	cvt.u32.u64 	%r1020, %rd190;
	and.b32  	%r1015, %r1020, %r31;
	mov.b32 	%r995, 1;
	// begin inline asm
	{
    .reg .pred p;
    and.b32 %r993, %r1015, %r995;    setp.ne.u32 p, %r993, 0;
    vote.ballot.sync.b32 %r993, p, 0xffffffff;
    @!p not.b32 %r993, %r993;
}

	// end inline asm
	mov.b32 	%r998, 2;
	// begin inline asm
	{
    .reg .pred p;
    and.b32 %r996, %r1015, %r998;    setp.ne.u32 p, %r996, 0;
    vote.ballot.sync.b32 %r996, p, 0xffffffff;
    @!p not.b32 %r996, %r996;
}

	// end inline asm
	and.b32  	%r1021, %r996, %r993;
	mov.b32 	%r1001, 4;
	// begin inline asm
	{
    .reg .pred p;
    and.b32 %r999, %r1015, %r1001;    setp.ne.u32 p, %r999, 0;
    vote.ballot.sync.b32 %r999, p, 0xffffffff;
    @!p not.b32 %r999, %r999;
}

	// end inline asm
	and.b32  	%r1022, %r999, %r1021;
	mov.b32 	%r1004, 8;
	// begin inline asm
	{
    .reg .pred p;
    and.b32 %r1002, %r1015, %r1004;    setp.ne.u32 p, %r1002, 0;
    vote.ballot.sync.b32 %r1002, p, 0xffffffff;
    @!p not.b32 %r1002, %r1002;
}

	// end inline asm
	and.b32  	%r1023, %r1002, %r1022;
	mov.b32 	%r1007, 16;
	// begin inline asm
	{
    .reg .pred p;
    and.b32 %r1005, %r1015, %r1007;    setp.ne.u32 p, %r1005, 0;
    vote.ballot.sync.b32 %r1005, p, 0xffffffff;
    @!p not.b32 %r1005, %r1005;
}

	// end inline asm
	and.b32  	%r1024, %r1005, %r1023;
	mov.b32 	%r1010, 32;
	// begin inline asm
	{
    .reg .pred p;
    and.b32 %r1008, %r1015, %r1010;    setp.ne.u32 p, %r1008, 0;
    vote.ballot.sync.b32 %r1008, p, 0xffffffff;
    @!p not.b32 %r1008, %r1008;
}

	// end inline asm
	and.b32  	%r1025, %r1008, %r1024;
	mov.b32 	%r1013, 64;
	// begin inline asm
	{
    .reg .pred p;
    and.b32 %r1011, %r1015, %r1013;    setp.ne.u32 p, %r1011, 0;
    vote.ballot.sync.b32 %r1011, p, 0xffffffff;
    @!p not.b32 %r1011, %r1011;
}

	// end inline asm
	and.b32  	%r1026, %r1011, %r1025;
	mov.b32 	%r1016, 128;
	// begin inline asm
	{
    .reg .pred p;
    and.b32 %r1014, %r1015, %r1016;    setp.ne.u32 p, %r1014, 0;
    vote.ballot.sync.b32 %r1014, p, 0xffffffff;
    @!p not.b32 %r1014, %r1014;
}

	// end inline asm
	and.b32  	%r1027, %r1014, %r1026;
	clz.b32 	%r1028, %r1027;
	sub.s32 	%r145, 31, %r1028;
	and.b32  	%r1029, %r671, %r1027;
	popc.b32 	%r146, %r1029;
	setp.ne.s32 	%p111, %r291, %r145;
	mov.b32 	%r1867, 0;
	@%p111 bra 	$L__BB12_179;
	shl.b32 	%r1030, %r1, 5;
	and.b32  	%r1031, %r1030, 31744;
	mov.u32 	%r1032, _ZZN3cub18CUB_300001_SM_10006detail10radix_sort29DeviceRadixSortOnesweepKernelINS1_5radix10policy_hubIyiyE10Policy1000ELNS0_9SortOrderE0EyiyiiNS1_21identity_decomposer_tEEEvPT5_SB_PT3_PKSC_PT1_PKSG_PT2_PKSK_T4_iiT6_E1s;
	add.s32 	%r1033, %r1032, %r1031;
	shr.u64 	%rd191, %rd574, %r697;
	cvt.u32.u64 	%r1035, %rd191;
	and.b32  	%r1036, %r1035, %r31;
	shl.b32 	%r1037, %r1036, 2;
	add.s32 	%r1038, %r1033, %r1037;
	atom.shared.add.u32 	%r1867, [%r1038], %r146;
$L__BB12_179:
	shfl.sync.idx.b32	%r1064|%p112, %r1867, %r145, 31, -1;
	add.s32 	%r149, %r146, %r1064;
	shr.u64 	%rd192, %rd573, %r697;
	cvt.u32.u64 	%r1066, %rd192;
	and.b32  	%r1061, %r1066, %r31;
	mov.b32 	%r1041, 1;
	// begin inline asm
	{
    .reg .pred p;
    and.b32 %r1039, %r1061, %r1041;    setp.ne.u32 p, %r1039, 0;
    vote.ballot.sync.b32 %r1039, p, 0xffffffff;
    @!p not.b32 %r1039, %r1039;
}

	// end inline asm
	mov.b32 	%r1044, 2;
	// begin inline asm
	{
    .reg .pred p;
    and.b32 %r1042, %r1061, %r1044;    setp.ne.u32 p, %r1042, 0;
    vote.ballot.sync.b32 %r1042, p, 0xffffffff;
    @!p not.b32 %r1042, %r1042;
}

	// end inline asm
	and.b32  	%r1067, %r1042, %r1039;
	mov.b32 	%r1047, 4;
	// begin inline asm
	{
    .reg .pred p;
    and.b32 %r1045, %r1061, %r1047;    setp.ne.u32 p, %r1045, 0;
    vote.ballot.sync.b32 %r1045, p, 0xffffffff;
    @!p not.b32 %r1045, %r1045;
}

	// end inline asm
	and.b32  	%r1068, %r1045, %r1067;
	mov.b32 	%r1050, 8;
	// begin inline asm
	{
    .reg .pred p;
    and.b32 %r1048, %r1061, %r1050;    setp.ne.u32 p, %r1048, 0;
    vote.ballot.sync.b32 %r1048, p, 0xffffffff;
    @!p not.b32 %r1048, %r1048;
}

	// end inline asm
	and.b32  	%r1069, %r1048, %r1068;
	mov.b32 	%r1053, 16;
	// begin inline asm
	{
    .reg .pred p;
    and.b32 %r1051, %r1061, %r1053;    setp.ne.u32 p, %r1051, 0;
    vote.ballot.sync.b32 %r1051, p, 0xffffffff;
    @!p not.b32 %r1051, %r1051;
}

	// end inline asm
	and.b32  	%r1070, %r1051, %r1069;
	mov.b32 	%r1056, 32;
	// begin inline asm
	{
    .reg .pred p;
    and.b32 %r1054, %r1061, %r1056;    setp.ne.u32 p, %r1054, 0;
    vote.ballot.sync.b32 %r1054, p, 0xffffffff;
    @!p not.b32 %r1054, %r1054;
}

	// end inline asm
	and.b32  	%r1071, %r1054, %r1070;
	mov.b32 	%r1059, 64;
	// begin inline asm
	{
    .reg .pred p;
    and.b32 %r1057, %r1061, %r1059;    setp.ne.u32 p, %r1057, 0;
    vote.ballot.sync.b32 %r1057, p, 0xffffffff;
    @!p not.b32 %r1057, %r1057;
}

	// end inline asm
	and.b32  	%r1072, %r1057, %r1071;
	mov.b32 	%r1062, 128;
	// begin inline asm
	{
    .reg .pred p;
    and.b32 %r1060, %r1061, %r1062;    setp.ne.u32 p, %r1060, 0;
    vote.ballot.sync.b32 %r1060, p, 0xffffffff;
    @!p not.b32 %r1060, %r1060;
}

	// end inline asm
	and.b32  	%r1073, %r1060, %r1072;
	clz.b32 	%r1074, %r1073;
	sub.s32 	%r150, 31, %r1074;
	and.b32  	%r1075, %r671, %r1073;
	popc.b32 	%r151, %r1075;
	setp.ne.s32 	%p113, %r291, %r150;
	mov.b32 	%r1868, 0;
	@%p113 bra 	$L__BB12_181;
	shl.b32 	%r1076, %r1, 5;
	and.b32  	%r1077, %r1076, 31744;
	mov.u32 	%r1078, _ZZN3cub18CUB_300001_SM_10006detail10radix_sort29DeviceRadixSortOnesweepKernelINS1_5radix10policy_hubIyiyE10Policy1000ELNS0_9SortOrderE0EyiyiiNS1_21identity_decomposer_tEEEvPT5_SB_PT3_PKSC_PT1_PKSG_PT2_PKSK_T4_iiT6_E1s;
	add.s32 	%r1079, %r1078, %r1077;
	shr.u64 	%rd193, %rd573, %r697;
	cvt.u32.u64 	%r1081, %rd193;
	and.b32  	%r1082, %r1081, %r31;
	shl.b32 	%r1083, %r1082, 2;
	add.s32 	%r1084, %r1079, %r1083;
	atom.shared.add.u32 	%r1868, [%r1084], %r151;
$L__BB12_181:
	shfl.sync.idx.b32	%r1110|%p114, %r1868, %r150, 31, -1;
	add.s32 	%r154, %r151, %r1110;
	shr.u64 	%rd194, %rd572, %r697;
	cvt.u32.u64 	%r1112, %rd194;
	and.b32  	%r1107, %r1112, %r31;
	mov.b32 	%r1087, 1;
	// begin inline asm
	{
    .reg .pred p;
    and.b32 %r1085, %r1107, %r1087;    setp.ne.u32 p, %r1085, 0;
    vote.ballot.sync.b32 %r1085, p, 0xffffffff;
    @!p not.b32 %r1085, %r1085;
}

	// end inline asm
	mov.b32 	%r1090, 2;
	// begin inline asm
	{
    .reg .pred p;
    and.b32 %r1088, %r1107, %r1090;    setp.ne.u32 p, %r1088, 0;
    vote.ballot.sync.b32 %r1088, p, 0xffffffff;
    @!p not.b32 %r1088, %r1088;
}

	// end inline asm
	and.b32  	%r1113, %r1088, %r1085;
	mov.b32 	%r1093, 4;
	// begin inline asm
	{
    .reg .pred p;
    and.b32 %r1091, %r1107, %r1093;    setp.ne.u32 p, %r1091, 0;
    vote.ballot.sync.b32 %r1091, p, 0xffffffff;
    @!p not.b32 %r1091, %r1091;
}

	// end inline asm
	and.b32  	%r1114, %r1091, %r1113;
	mov.b32 	%r1096, 8;
	// begin inline asm
	{
    .reg .pred p;
    and.b32 %r1094, %r1107, %r1096;    setp.ne.u32 p, %r1094, 0;
    vote.ballot.sync.b32 %r1094, p, 0xffffffff;
    @!p not.b32 %r1094, %r1094;
}

	// end inline asm
	and.b32  	%r1115, %r1094, %r1114;
	mov.b32 	%r1099, 16;
	// begin inline asm
	{
    .reg .pred p;
    and.b32 %r1097, %r1107, %r1099;    setp.ne.u32 p, %r1097, 0;
    vote.ballot.sync.b32 %r1097, p, 0xffffffff;
    @!p not.b32 %r1097, %r1097;
}

	// end inline asm
	and.b32  	%r1116, %r1097, %r1115;
	mov.b32 	%r1102, 32;
	// begin inline asm
	{
    .reg .pred p;
    and.b32 %r1100, %r1107, %r1102;    setp.ne.u32 p, %r1100, 0;
    vote.ballot.sync.b32 %r1100, p, 0xffffffff;
    @!p not.b32 %r1100, %r1100;
}

	// end inline asm
	and.b32  	%r1117, %r1100, %r1116;
	mov.b32 	%r1105, 64;
	// begin inline asm
	{
    .reg .pred p;
    and.b32 %r1103, %r1107, %r1105;    setp.ne.u32 p, %r1103, 0;
    vote.ballot.sync.b32 %r1103, p, 0xffffffff;
    @!p not.b32 %r1103, %r1103;
}

	// end inline asm
	and.b32  	%r1118, %r1103, %r1117;
	mov.b32 	%r1108, 128;
	// begin inline asm
	{
    .reg .pred p;
    and.b32 %r1106, %r1107, %r1108;    setp.ne.u32 p, %r1106, 0;
    vote.ballot.sync.b32 %r1106, p, 0xffffffff;
    @!p not.b32 %r1106, %r1106;
}

	// end inline asm
	and.b32  	%r1119, %r1106, %r1118;
	clz.b32 	%r1120, %r1119;
	sub.s32 	%r155, 31, %r1120;
	and.b32  	%r1121, %r671, %r1119;
	popc.b32 	%r156, %r1121;
	setp.ne.s32 	%p115, %r291, %r155;
	mov.b32 	%r1869, 0;
	@%p115 bra 	$L__BB12_183;
	shl.b32 	%r1122, %r1, 5;
	and.b32  	%r1123, %r1122, 31744;
	mov.u32 	%r1124, _ZZN3cub18CUB_300001_SM_10006detail10radix_sort29DeviceRadixSortOnesweepKernelINS1_5radix10policy_hubIyiyE10Policy1000ELNS0_9SortOrderE0EyiyiiNS1_21identity_decomposer_tEEEvPT5_SB_PT3_PKSC_PT1_PKSG_PT2_PKSK_T4_iiT6_E1s;
	add.s32 	%r1125, %r1124, %r1123;
	shr.u64 	%rd195, %rd572, %r697;
	cvt.u32.u64 	%r1127, %rd195;
	and.b32  	%r1128, %r1127, %r31;
	shl.b32 	%r1129, %r1128, 2;
	add.s32 	%r1130, %r1125, %r1129;
	atom.shared.add.u32 	%r1869, [%r1130], %r156;
$L__BB12_183:
	shfl.sync.idx.b32	%r1156|%p116, %r1869, %r155, 31, -1;
	add.s32 	%r159, %r156, %r1156;
	shr.u64 	%rd196, %rd571, %r697;
	cvt.u32.u64 	%r1158, %rd196;
	and.b32  	%r1153, %r1158, %r31;
	mov.b32 	%r1133, 1;
	// begin inline asm
	{
    .reg .pred p;
    and.b32 %r1131, %r1153, %r1133;    setp.ne.u32 p, %r1131, 0;
    vote.ballot.sync.b32 %r1131, p, 0xffffffff;
    @!p not.b32 %r1131, %r1131;
}

	// end inline asm
	mov.b32 	%r1136, 2;
	// begin inline asm
	{
    .reg .pred p;
    and.b32 %r1134, %r1153, %r1136;    setp.ne.u32 p, %r1134, 0;
    vote.ballot.sync.b32 %r1134, p, 0xffffffff;
    @!p not.b32 %r1134, %r1134;
}

	// end inline asm
	and.b32  	%r1159, %r1134, %r1131;
	mov.b32 	%r1139, 4;
	// begin inline asm
	{
    .reg .pred p;
    and.b32 %r1137, %r1153, %r1139;    setp.ne.u32 p, %r1137, 0;
    vote.ballot.sync.b32 %r1137, p, 0xffffffff;
    @!p not.b32 %r1137, %r1137;
}

	// end inline asm
	and.b32  	%r1160, %r1137, %r1159;
	mov.b32 	%r1142, 8;
	// begin inline asm
	{
    .reg .pred p;
    and.b32 %r1140, %r1153, %r1142;    setp.ne.u32 p, %r1140, 0;
    vote.ballot.sync.b32 %r1140, p, 0xffffffff;
    @!p not.b32 %r1140, %r1140;
}

	// end inline asm
	and.b32  	%r1161, %r1140, %r1160;
	mov.b32 	%r1145, 16;
	// begin inline asm
	{
    .reg .pred p;
    and.b32 %r1143, %r1153, %r1145;    setp.ne.u32 p, %r1143, 0;
    vote.ballot.sync.b32 %r1143, p, 0xffffffff;
    @!p not.b32 %r1143, %r1143;
}

	// end inline asm
	and.b32  	%r1162, %r1143, %r1161;
	mov.b32 	%r1148, 32;
	// begin inline asm
	{
    .reg .pred p;
    and.b32 %r1146, %r1153, %r1148;    setp.ne.u32 p, %r1146, 0;
    vote.ballot.sync.b32 %r1146, p, 0xffffffff;
    @!p not.b32 %r1146, %r1146;
}

	// end inline asm
	and.b32  	%r1163, %r1146, %r1162;
	mov.b32 	%r1151, 64;
	// begin inline asm
	{
    .reg .pred p;
    and.b32 %r1149, %r1153, %r1151;    setp.ne.u32 p, %r1149, 0;
    vote.ballot.sync.b32 %r1149, p, 0xffffffff;
    @!p not.b32 %r1149, %r1149;
}

	// end inline asm
	and.b32  	%r1164, %r1149, %r1163;
	mov.b32 	%r1154, 128;
	// begin inline asm
	{
    .reg .pred p;
    and.b32 %r1152, %r1153, %r1154;    setp.ne.u32 p, %r1152, 0;
    vote.ballot.sync.b32 %r1152, p, 0xffffffff;
    @!p not.b32 %r1152, %r1152;
}

	// end inline asm
	and.b32  	%r1165, %r1152, %r1164;
	clz.b32 	%r1166, %r1165;
	sub.s32 	%r160, 31, %r1166;
	and.b32  	%r1167, %r671, %r1165;
	popc.b32 	%r161, %r1167;
	setp.ne.s32 	%p117, %r291, %r160;
	mov.b32 	%r1870, 0;
	@%p117 bra 	$L__BB12_185;
	shl.b32 	%r1168, %r1, 5;
	and.b32  	%r1169, %r1168, 31744;
	mov.u32 	%r1170, _ZZN3cub18CUB_300001_SM_10006detail10radix_sort29DeviceRadixSortOnesweepKernelINS1_5radix10policy_hubIyiyE10Policy1000ELNS0_9SortOrderE0EyiyiiNS1_21identity_decomposer_tEEEvPT5_SB_PT3_PKSC_PT1_PKSG_PT2_PKSK_T4_iiT6_E1s;
	add.s32 	%r1171, %r1170, %r1169;
	shr.u64 	%rd197, %rd571, %r697;
	cvt.u32.u64 	%r1173, %rd197;
	and.b32  	%r1174, %r1173, %r31;
	shl.b32 	%r1175, %r1174, 2;
	add.s32 	%r1176, %r1171, %r1175;
	atom.shared.add.u32 	%r1870, [%r1176], %r161;
$L__BB12_185:
	shfl.sync.idx.b32	%r1202|%p118, %r1870, %r160, 31, -1;
	add.s32 	%r164, %r161, %r1202;
	shr.u64 	%rd198, %rd570, %r697;
	cvt.u32.u64 	%r1204, %rd198;
	and.b32  	%r1199, %r1204, %r31;
	mov.b32 	%r1179, 1;
	// begin inline asm
	{
    .reg .pred p;
    and.b32 %r1177, %r1199, %r1179;    setp.ne.u32 p, %r1177, 0;
    vote.ballot.sync.b32 %r1177, p, 0xffffffff;
    @!p not.b32 %r1177, %r1177;
}

	// end inline asm
	mov.b32 	%r1182, 2;
	// begin inline asm
	{
    .reg .pred p;
    and.b32 %r1180, %r1199, %r1182;    setp.ne.u32 p, %r1180, 0;
    vote.ballot.sync.b32 %r1180, p, 0xffffffff;
    @!p not.b32 %r1180, %r1180;
}

	// end inline asm
	and.b32  	%r1205, %r1180, %r1177;
	mov.b32 	%r1185, 4;
	// begin inline asm
	{
    .reg .pred p;
    and.b32 %r1183, %r1199, %r1185;    setp.ne.u32 p, %r1183, 0;
    vote.ballot.sync.b32 %r1183, p, 0xffffffff;
    @!p not.b32 %r1183, %r1183;
}

	// end inline asm
	and.b32  	%r1206, %r1183, %r1205;
	mov.b32 	%r1188, 8;
	// begin inline asm
	{
    .reg .pred p;
    and.b32 %r1186, %r1199, %r1188;    setp.ne.u32 p, %r1186, 0;
    vote.ballot.sync.b32 %r1186, p, 0xffffffff;
    @!p not.b32 %r1186, %r1186;
}

	// end inline asm
	and.b32  	%r1207, %r1186, %r1206;
	mov.b32 	%r1191, 16;
	// begin inline asm
	{
    .reg .pred p;
    and.b32 %r1189, %r1199, %r1191;    setp.ne.u32 p, %r1189, 0;
    vote.ballot.sync.b32 %r1189, p, 0xffffffff;
    @!p not.b32 %r1189, %r1189;
}

	// end inline asm
	and.b32  	%r1208, %r1189, %r1207;
	mov.b32 	%r1194, 32;
	// begin inline asm
	{
    .reg .pred p;
    and.b32 %r1192, %r1199, %r1194;    setp.ne.u32 p, %r1192, 0;
    vote.ballot.sync.b32 %r1192, p, 0xffffffff;
    @!p not.b32 %r1192, %r1192;
}

	// end inline asm
	and.b32  	%r1209, %r1192, %r1208;
	mov.b32 	%r1197, 64;
	// begin inline asm
	{
    .reg .pred p;
    and.b32 %r1195, %r1199, %r1197;    setp.ne.u32 p, %r1195, 0;
    vote.ballot.sync.b32 %r1195, p, 0xffffffff;
    @!p not.b32 %r1195, %r1195;
}

	// end inline asm
	and.b32  	%r1210, %r1195, %r1209;
	mov.b32 	%r1200, 128;
	// begin inline asm
	{
    .reg .pred p;
    and.b32 %r1198, %r1199, %r1200;    setp.ne.u32 p, %r1198, 0;
    vote.ballot.sync.b32 %r1198, p, 0xffffffff;
    @!p not.b32 %r1198, %r1198;
}

	// end inline asm
	and.b32  	%r1211, %r1198, %r1210;
	clz.b32 	%r1212, %r1211;
	sub.s32 	%r165, 31, %r1212;
	and.b32  	%r1213, %r671, %r1211;
	popc.b32 	%r166, %r1213;
	setp.ne.s32 	%p119, %r291, %r165;
	mov.b32 	%r1871, 0;
	@%p119 bra 	$L__BB12_187;
	shl.b32 	%r1214, %r1, 5;
	and.b32  	%r1215, %r1214, 31744;
	mov.u32 	%r1216, _ZZN3cub18CUB_300001_SM_10006detail10radix_sort29DeviceRadixSortOnesweepKernelINS1_5radix10policy_hubIyiyE10Policy1000ELNS0_9SortOrderE0EyiyiiNS1_21identity_decomposer_tEEEvPT5_SB_PT3_PKSC_PT1_PKSG_PT2_PKSK_T4_iiT6_E1s;
	add.s32 	%r1217, %r1216, %r1215;
	shr.u64 	%rd199, %rd570, %r697;
	cvt.u32.u64 	%r1219, %rd199;
	and.b32  	%r1220, %r1219, %r31;
	shl.b32 	%r1221, %r1220, 2;
	add.s32 	%r1222, %r1217, %r1221;
	atom.shared.add.u32 	%r1871, [%r1222], %r166;
$L__BB12_187:
	shfl.sync.idx.b32	%r1248|%p120, %r1871, %r165, 31, -1;
	add.s32 	%r169, %r166, %r1248;
	shr.u64 	%rd200, %rd569, %r697;
	cvt.u32.u64 	%r1250, %rd200;
	and.b32  	%r1245, %r1250, %r31;
	mov.b32 	%r1225, 1;
	// begin inline asm
	{
    .reg .pred p;
    and.b32 %r1223, %r1245, %r1225;    setp.ne.u32 p, %r1223, 0;
    vote.ballot.sync.b32 %r1223, p, 0xffffffff;
    @!p not.b32 %r1223, %r1223;
}

	// end inline asm
	mov.b32 	%r1228, 2;
	// begin inline asm
	{
    .reg .pred p;
    and.b32 %r1226, %r1245, %r1228;    setp.ne.u32 p, %r1226, 0;
    vote.ballot.sync.b32 %r1226, p, 0xffffffff;
    @!p not.b32 %r1226, %r1226;
}

	// end inline asm
	and.b32  	%r1251, %r1226, %r1223;
	mov.b32 	%r1231, 4;
	// begin inline asm
	{
    .reg .pred p;
    and.b32 %r1229, %r1245, %r1231;    setp.ne.u32 p, %r1229, 0;
    vote.ballot.sync.b32 %r1229, p, 0xffffffff;
    @!p not.b32 %r1229, %r1229;
}

	// end inline asm
	and.b32  	%r1252, %r1229, %r1251;
	mov.b32 	%r1234, 8;
	// begin inline asm
	{
    .reg .pred p;
    and.b32 %r1232, %r1245, %r1234;    setp.ne.u32 p, %r1232, 0;
    vote.ballot.sync.b32 %r1232, p, 0xffffffff;
    @!p not.b32 %r1232, %r1232;
}

	// end inline asm
	and.b32  	%r1253, %r1232, %r1252;
	mov.b32 	%r1237, 16;
	// begin inline asm
	{
    .reg .pred p;
    and.b32 %r1235, %r1245, %r1237;    setp.ne.u32 p, %r1235, 0;
    vote.ballot.sync.b32 %r1235, p, 0xffffffff;
    @!p not.b32 %r1235, %r1235;
}

	// end inline asm
	and.b32  	%r1254, %r1235, %r1253;
	mov.b32 	%r1240, 32;
	// begin inline asm
	{
    .reg .pred p;
    and.b32 %r1238, %r1245, %r1240;    setp.ne.u32 p, %r1238, 0;
    vote.ballot.sync.b32 %r1238, p, 0xffffffff;
    @!p not.b32 %r1238, %r1238;
}

	// end inline asm
	and.b32  	%r1255, %r1238, %r1254;
	mov.b32 	%r1243, 64;
	// begin inline asm
	{
    .reg .pred p;
    and.b32 %r1241, %r1245, %r1243;    setp.ne.u32 p, %r1241, 0;
    vote.ballot.sync.b32 %r1241, p, 0xffffffff;
    @!p not.b32 %r1241, %r1241;
}

	// end inline asm
	and.b32  	%r1256, %r1241, %r1255;
	mov.b32 	%r1246, 128;
	// begin inline asm
	{
    .reg .pred p;
    and.b32 %r1244, %r1245, %r1246;    setp.ne.u32 p, %r1244, 0;
    vote.ballot.sync.b32 %r1244, p, 0xffffffff;
    @!p not.b32 %r1244, %r1244;
}

	// end inline asm
	and.b32  	%r1257, %r1244, %r1256;
	clz.b32 	%r1258, %r1257;
	sub.s32 	%r170, 31, %r1258;
	and.b32  	%r1259, %r671, %r1257;
	popc.b32 	%r171, %r1259;
	setp.ne.s32 	%p121, %r291, %r170;
	mov.b32 	%r1872, 0;
	@%p121 bra 	$L__BB12_189;
	shl.b32 	%r1260, %r1, 5;
	and.b32  	%r1261, %r1260, 31744;
	mov.u32 	%r1262, _ZZN3cub18CUB_300001_SM_10006detail10radix_sort29DeviceRadixSortOnesweepKernelINS1_5radix10policy_hubIyiyE10Policy1000ELNS0_9SortOrderE0EyiyiiNS1_21identity_decomposer_tEEEvPT5_SB_PT3_PKSC_PT1_PKSG_PT2_PKSK_T4_iiT6_E1s;
	add.s32 	%r1263, %r1262, %r1261;
	shr.u64 	%rd201, %rd569, %r697;
	cvt.u32.u64 	%r1265, %rd201;
	and.b32  	%r1266, %r1265, %r31;
	shl.b32 	%r1267, %r1266, 2;
	add.s32 	%r1268, %r1263, %r1267;
	atom.shared.add.u32 	%r1872, [%r1268], %r171;
$L__BB12_189:
	shfl.sync.idx.b32	%r1294|%p122, %r1872, %r170, 31, -1;
	add.s32 	%r174, %r171, %r1294;
	shr.u64 	%rd202, %rd568, %r697;
	cvt.u32.u64 	%r1296, %rd202;
	and.b32  	%r1291, %r1296, %r31;
	mov.b32 	%r1271, 1;
	// begin inline asm
	{
    .reg .pred p;
    and.b32 %r1269, %r1291, %r1271;    setp.ne.u32 p, %r1269, 0;
    vote.ballot.sync.b32 %r1269, p, 0xffffffff;
    @!p not.b32 %r1269, %r1269;
}

	// end inline asm
	mov.b32 	%r1274, 2;
	// begin inline asm
	{
    .reg .pred p;
    and.b32 %r1272, %r1291, %r1274;    setp.ne.u32 p, %r1272, 0;
    vote.ballot.sync.b32 %r1272, p, 0xffffffff;
    @!p not.b32 %r1272, %r1272;
}

	// end inline asm
	and.b32  	%r1297, %r1272, %r1269;
	mov.b32 	%r1277, 4;
	// begin inline asm
	{
    .reg .pred p;
    and.b32 %r1275, %r1291, %r1277;    setp.ne.u32 p, %r1275, 0;
    vote.ballot.sync.b32 %r1275, p, 0xffffffff;
    @!p not.b32 %r1275, %r1275;
}

	// end inline asm
	and.b32  	%r1298, %r1275, %r1297;
	mov.b32 	%r1280, 8;
	// begin inline asm
	{
    .reg .pred p;
    and.b32 %r1278, %r1291, %r1280;    setp.ne.u32 p, %r1278, 0;
    vote.ballot.sync.b32 %r1278, p, 0xffffffff;
    @!p not.b32 %r1278, %r1278;
}

	// end inline asm
	and.b32  	%r1299, %r1278, %r1298;
	mov.b32 	%r1283, 16;
	// begin inline asm
	{
    .reg .pred p;
    and.b32 %r1281, %r1291, %r1283;    setp.ne.u32 p, %r1281, 0;
    vote.ballot.sync.b32 %r1281, p, 0xffffffff;
    @!p not.b32 %r1281, %r1281;
}

	// end inline asm
	and.b32  	%r1300, %r1281, %r1299;
	mov.b32 	%r1286, 32;
	// begin inline asm
	{
    .reg .pred p;
    and.b32 %r1284, %r1291, %r1286;    setp.ne.u32 p, %r1284, 0;
    vote.ballot.sync.b32 %r1284, p, 0xffffffff;
    @!p not.b32 %r1284, %r1284;
}

	// end inline asm
	and.b32  	%r1301, %r1284, %r1300;
	mov.b32 	%r1289, 64;
	// begin inline asm
	{
    .reg .pred p;
    and.b32 %r1287, %r1291, %r1289;    setp.ne.u32 p, %r1287, 0;
    vote.ballot.sync.b32 %r1287, p, 0xffffffff;
    @!p not.b32 %r1287, %r1287;
}

	// end inline asm
	and.b32  	%r1302, %r1287, %r1301;
	mov.b32 	%r1292, 128;
	// begin inline asm
	{
    .reg .pred p;
    and.b32 %r1290, %r1291, %r1292;    setp.ne.u32 p, %r1290, 0;
    vote.ballot.sync.b32 %r1290, p, 0xffffffff;
    @!p not.b32 %r1290, %r1290;
}

	// end inline asm
	and.b32  	%r1303, %r1290, %r1302;
	clz.b32 	%r1304, %r1303;
	sub.s32 	%r175, 31, %r1304;
	and.b32  	%r1305, %r671, %r1303;
	popc.b32 	%r176, %r1305;
	setp.ne.s32 	%p123, %r291, %r175;
	mov.b32 	%r1873, 0;
	@%p123 bra 	$L__BB12_191;
	shl.b32 	%r1306, %r1, 5;
	and.b32  	%r1307, %r1306, 31744;
	mov.u32 	%r1308, _ZZN3cub18CUB_300001_SM_10006detail10radix_sort29DeviceRadixSortOnesweepKernelINS1_5radix10policy_hubIyiyE10Policy1000ELNS0_9SortOrderE0EyiyiiNS1_21identity_decomposer_tEEEvPT5_SB_PT3_PKSC_PT1_PKSG_PT2_PKSK_T4_iiT6_E1s;
	add.s32 	%r1309, %r1308, %r1307;
	shr.u64 	%rd203, %rd568, %r697;
	cvt.u32.u64 	%r1311, %rd203;
	and.b32  	%r1312, %r1311, %r31;
	shl.b32 	%r1313, %r1312, 2;
	add.s32 	%r1314, %r1309, %r1313;
	atom.shared.add.u32 	%r1873, [%r1314], %r176;
$L__BB12_191:
	shfl.sync.idx.b32	%r1340|%p124, %r1873, %r175, 31, -1;
	add.s32 	%r179, %r176, %r1340;
	shr.u64 	%rd204, %rd567, %r697;
	cvt.u32.u64 	%r1342, %rd204;
	and.b32  	%r1337, %r1342, %r31;
	mov.b32 	%r1317, 1;
	// begin inline asm
	{
    .reg .pred p;
    and.b32 %r1315, %r1337, %r1317;    setp.ne.u32 p, %r1315, 0;
    vote.ballot.sync.b32 %r1315, p, 0xffffffff;
    @!p not.b32 %r1315, %r1315;
}

	// end inline asm
	mov.b32 	%r1320, 2;
	// begin inline asm
	{
    .reg .pred p;
    and.b32 %r1318, %r1337, %r1320;    setp.ne.u32 p, %r1318, 0;
    vote.ballot.sync.b32 %r1318, p, 0xffffffff;
    @!p not.b32 %r1318, %r1318;
}

	// end inline asm
	and.b32  	%r1343, %r1318, %r1315;
	mov.b32 	%r1323, 4;
	// begin inline asm
	{
    .reg .pred p;
    and.b32 %r1321, %r1337, %r1323;    setp.ne.u32 p, %r1321, 0;
    vote.ballot.sync.b32 %r1321, p, 0xffffffff;
    @!p not.b32 %r1321, %r1321;
}

	// end inline asm
	and.b32  	%r1344, %r1321, %r1343;
	mov.b32 	%r1326, 8;
	// begin inline asm
	{
    .reg .pred p;
    and.b32 %r1324, %r1337, %r1326;    setp.ne.u32 p, %r1324, 0;
    vote.ballot.sync.b32 %r1324, p, 0xffffffff;
    @!p not.b32 %r1324, %r1324;
}

	// end inline asm
	and.b32  	%r1345, %r1324, %r1344;
	mov.b32 	%r1329, 16;
	// begin inline asm
	{
    .reg .pred p;
    and.b32 %r1327, %r1337, %r1329;    setp.ne.u32 p, %r1327, 0;
    vote.ballot.sync.b32 %r1327, p, 0xffffffff;
    @!p not.b32 %r1327, %r1327;
}

	// end inline asm
	and.b32  	%r1346, %r1327, %r1345;
	mov.b32 	%r1332, 32;
	// begin inline asm
	{
    .reg .pred p;
    and.b32 %r1330, %r1337, %r1332;    setp.ne.u32 p, %r1330, 0;
    vote.ballot.sync.b32 %r1330, p, 0xffffffff;
    @!p not.b32 %r1330, %r1330;
}

	// end inline asm
	and.b32  	%r1347, %r1330, %r1346;
	mov.b32 	%r1335, 64;
	// begin inline asm
	{
    .reg .pred p;
    and.b32 %r1333, %r1337, %r1335;    setp.ne.u32 p, %r1333, 0;
    vote.ballot.sync.b32 %r1333, p, 0xffffffff;
    @!p not.b32 %r1333, %r1333;
}

	// end inline asm
	and.b32  	%r1348, %r1333, %r1347;
	mov.b32 	%r1338, 128;
	// begin inline asm
	{
    .reg .pred p;
    and.b32 %r1336, %r1337, %r1338;    setp.ne.u32 p, %r1336, 0;
    vote.ballot.sync.b32 %r1336, p, 0xffffffff;
    @!p not.b32 %r1336, %r1336;
}

	// end inline asm
	and.b32  	%r1349, %r1336, %r1348;
	clz.b32 	%r1350, %r1349;
	sub.s32 	%r180, 31, %r1350;
	and.b32  	%r1351, %r671, %r1349;
	popc.b32 	%r181, %r1351;
	setp.ne.s32 	%p125, %r291, %r180;
	mov.b32 	%r1874, 0;
	@%p125 bra 	$L__BB12_193;
	shl.b32 	%r1352, %r1, 5;
	and.b32  	%r1353, %r1352, 31744;
	mov.u32 	%r1354, _ZZN3cub18CUB_300001_SM_10006detail10radix_sort29DeviceRadixSortOnesweepKernelINS1_5radix10policy_hubIyiyE10Policy1000ELNS0_9SortOrderE0EyiyiiNS1_21identity_decomposer_tEEEvPT5_SB_PT3_PKSC_PT1_PKSG_PT2_PKSK_T4_iiT6_E1s;
	add.s32 	%r1355, %r1354, %r1353;
	shr.u64 	%rd205, %rd567, %r697;
	cvt.u32.u64 	%r1357, %rd205;
	and.b32  	%r1358, %r1357, %r31;
	shl.b32 	%r1359, %r1358, 2;
	add.s32 	%r1360, %r1355, %r1359;
	atom.shared.add.u32 	%r1874, [%r1360], %r181;
$L__BB12_193:
	cvt.u64.u32 	%rd79, %r1;
	shfl.sync.idx.b32	%r1361|%p127, %r1874, %r180, 31, -1;
	add.s32 	%r184, %r181, %r1361;
	bar.sync 	0;
	shl.b32 	%r1362, %r114, 3;
	mov.u32 	%r1363, _ZZN3cub18CUB_300001_SM_10006detail10radix_sort29DeviceRadixSortOnesweepKernelINS1_5radix10policy_hubIyiyE10Policy1000ELNS0_9SortOrderE0EyiyiiNS1_21identity_decomposer_tEEEvPT5_SB_PT3_PKSC_PT1_PKSG_PT2_PKSK_T4_iiT6_E1s;
	add.s32 	%r185, %r1363, %r1362;
	st.shared.u64 	[%r185+-8], %rd581;
	shl.b32 	%r1364, %r119, 3;
	add.s32 	%r186, %r1363, %r1364;
	st.shared.u64 	[%r186+-8], %rd580;
	shl.b32 	%r1365, %r124, 3;
	add.s32 	%r187, %r1363, %r1365;
	st.shared.u64 	[%r187+-8], %rd579;
	shl.b32 	%r1366, %r129, 3;
	add.s32 	%r188, %r1363, %r1366;
	st.shared.u64 	[%r188+-8], %rd578;
	shl.b32 	%r1367, %r134, 3;
	add.s32 	%r189, %r1363, %r1367;
	st.shared.u64 	[%r189+-8], %rd577;
	shl.b32 	%r1368, %r139, 3;
	add.s32 	%r190, %r1363, %r1368;
	st.shared.u64 	[%r190+-8], %rd576;
	shl.b32 	%r1369, %r144, 3;
	add.s32 	%r191, %r1363, %r1369;
	st.shared.u64 	[%r191+-8], %rd575;
	shl.b32 	%r1370, %r149, 3;
	add.s32 	%r192, %r1363, %r1370;
	st.shared.u64 	[%r192+-8], %rd574;
	shl.b32 	%r1371, %r154, 3;
	add.s32 	%r193, %r1363, %r1371;
	st.shared.u64 	[%r193+-8], %rd573;
	shl.b32 	%r1372, %r159, 3;
	add.s32 	%r194, %r1363, %r1372;
	st.shared.u64 	[%r194+-8], %rd572;
	shl.b32 	%r1373, %r164, 3;
	add.s32 	%r195, %r1363, %r1373;
	st.shared.u64 	[%r195+-8], %rd571;
	shl.b32 	%r1374, %r169, 3;
	add.s32 	%r196, %r1363, %r1374;
	st.shared.u64 	[%r196+-8], %rd570;
	shl.b32 	%r1375, %r174, 3;
	add.s32 	%r197, %r1363, %r1375;
	st.shared.u64 	[%r197+-8], %rd569;
	shl.b32 	%r1376, %r179, 3;
	add.s32 	%r198, %r1363, %r1376;
	st.shared.u64 	[%r198+-8], %rd568;
	shl.b32 	%r1377, %r184, 3;
	add.s32 	%r199, %r1363, %r1377;
	st.shared.u64 	[%r199+-8], %rd567;
	shl.b32 	%r1378, %r1, 3;
	add.s32 	%r1379, %r1363, %r1378;
	add.s32 	%r200, %r1379, 46080;
	@%p96 bra 	$L__BB12_201;
	ld.param.u64 	%rd549, [_ZN3cub18CUB_300001_SM_10006detail10radix_sort29DeviceRadixSortOnesweepKernelINS1_5radix10policy_hubIyiyE10Policy1000ELNS0_9SortOrderE0EyiyiiNS1_21identity_decomposer_tEEEvPT5_SB_PT3_PKSC_PT1_PKSG_PT2_PKSK_T4_iiT6__param_3];
	cvta.to.global.u64 	%rd206, %rd549;
	shl.b64 	%rd207, %rd79, 3;
	add.s64 	%rd208, %rd206, %rd207;
	ld.global.u64 	%rd209, [%rd208];
	cvt.s64.s32 	%rd210, %r108;
	sub.s64 	%rd583, %rd209, %rd210;
	st.shared.u64 	[%r200], %rd583;
	setp.lt.s32 	%p128, %r4, 1;
	mov.u32 	%r1878, %r1826;
	@%p128 bra 	$L__BB12_200;
	mov.b32 	%r1876, -1;
	mov.u32 	%r1875, %r4;
	mov.u32 	%r1878, %r1826;
$L__BB12_196:
	ld.param.u64 	%rd542, [_ZN3cub18CUB_300001_SM_10006detail10radix_sort29DeviceRadixSortOnesweepKernelINS1_5radix10policy_hubIyiyE10Policy1000ELNS0_9SortOrderE0EyiyiiNS1_21identity_decomposer_tEEEvPT5_SB_PT3_PKSC_PT1_PKSG_PT2_PKSK_T4_iiT6__param_0];
	add.s32 	%r204, %r1875, -1;
	shl.b32 	%r1381, %r204, 8;
	add.s32 	%r1382, %r1381, %r1;
	cvta.to.global.u64 	%rd211, %rd542;
	mul.wide.s32 	%rd212, %r1382, 4;
	add.s64 	%rd81, %rd211, %rd212;
$L__BB12_197:
	membar.cta;
	ld.volatile.global.u32 	%r205, [%rd81];
	setp.eq.s32 	%p129, %r205, 0;
	@%p129 bra 	$L__BB12_197;
	and.b32  	%r1383, %r205, 1073741823;
	add.s32 	%r1878, %r1383, %r1878;
	setp.gt.s32 	%p130, %r205, -1;
	vote.sync.ballot.b32 	%r1876, %p130, %r1876;
	setp.gt.u32 	%p132, %r1875, 1;
	and.pred  	%p133, %p130, %p132;
	mov.u32 	%r1875, %r204;
	@%p133 bra 	$L__BB12_196;
	ld.shared.u64 	%rd583, [%r200];
$L__BB12_200:
	ld.param.u64 	%rd543, [_ZN3cub18CUB_300001_SM_10006detail10radix_sort29DeviceRadixSortOnesweepKernelINS1_5radix10policy_hubIyiyE10Policy1000ELNS0_9SortOrderE0EyiyiiNS1_21identity_decomposer_tEEEvPT5_SB_PT3_PKSC_PT1_PKSG_PT2_PKSK_T4_iiT6__param_0];
	or.b32  	%r1384, %r1878, -2147483648;
	cvta.to.global.u64 	%rd213, %rd543;
	shl.b32 	%r1385, %r4, 8;
	add.s32 	%r1386, %r1385, %r1;
	mul.wide.s32 	%rd214, %r1386, 4;
	add.s64 	%rd215, %rd213, %rd214;
	st.volatile.global.u32 	[%rd215], %r1384;
	sub.s32 	%r1387, %r1878, %r1826;
	cvt.s64.s32 	%rd216, %r1387;
	add.s64 	%rd217, %rd583, %rd216;
	st.shared.u64 	[%r200], %rd217;
$L__BB12_201:
	ld.param.u32 	%r1809, [_ZN3cub18CUB_300001_SM_10006detail10radix_sort29DeviceRadixSortOnesweepKernelINS1_5radix10policy_hubIyiyE10Policy1000ELNS0_9SortOrderE0EyiyiiNS1_21identity_decomposer_tEEEvPT5_SB_PT3_PKSC_PT1_PKSG_PT2_PKSK_T4_iiT6__param_8];
	ld.param.u64 	%rd546, [_ZN3cub18CUB_300001_SM_10006detail10radix_sort29DeviceRadixSortOnesweepKernelINS1_5radix10policy_hubIyiyE10Policy1000ELNS0_9SortOrderE0EyiyiiNS1_21identity_decomposer_tEEEvPT5_SB_PT3_PKSC_PT1_PKSG_PT2_PKSK_T4_iiT6__param_2];
	mad.lo.s32 	%r209, %r4, 5760, 5760;
	setp.lt.s32 	%p135, %r209, %r1809;
	setp.eq.s64 	%p136, %rd546, 0;
	or.pred  	%p137, %p136, %p135;
	or.pred  	%p138, %p96, %p137;
	@%p138 bra 	$L__BB12_203;
	ld.param.u64 	%rd547, [_ZN3cub18CUB_300001_SM_10006detail10radix_sort29DeviceRadixSortOnesweepKernelINS1_5radix10policy_hubIyiyE10Policy1000ELNS0_9SortOrderE0EyiyiiNS1_21identity_decomposer_tEEEvPT5_SB_PT3_PKSC_PT1_PKSG_PT2_PKSK_T4_iiT6__param_2];
	ld.shared.u64 	%rd218, [%r200];
	cvt.s64.s32 	%rd219, %r1826;
	cvt.s64.s32 	%rd220, %r108;
	add.s64 	%rd221, %rd220, %rd219;
	add.s64 	%rd222, %rd221, %rd218;
	cvta.to.global.u64 	%rd223, %rd547;
	shl.b64 	%rd224, %rd79, 3;
	add.s64 	%rd225, %rd223, %rd224;
	st.global.u64 	[%rd225], %rd222;
$L__BB12_203:
	ld.param.u32 	%r1810, [_ZN3cub18CUB_300001_SM_10006detail10radix_sort29DeviceRadixSortOnesweepKernelINS1_5radix10policy_hubIyiyE10Policy1000ELNS0_9SortOrderE0EyiyiiNS1_21identity_decomposer_tEEEvPT5_SB_PT3_PKSC_PT1_PKSG_PT2_PKSK_T4_iiT6__param_8];
	setp.gt.s32 	%p139, %r209, %r1810;
	bar.sync 	0;
	add.s32 	%r210, %r200, -46080;
	@%p139 bra 	$L__BB12_205;
	ld.shared.u64 	%rd226, [%r200+-46080];
	shr.u64 	%rd227, %rd226, %r697;
	cvt.u32.u64 	%r1389, %rd227;
	and.b32  	%r1390, %r1389, %r31;
	shl.b32 	%r1391, %r1390, 3;
	mov.u32 	%r1392, _ZZN3cub18CUB_300001_SM_10006detail10radix_sort29DeviceRadixSortOnesweepKernelINS1_5radix10policy_hubIyiyE10Policy1000ELNS0_9SortOrderE0EyiyiiNS1_21identity_decomposer_tEEEvPT5_SB_PT3_PKSC_PT1_PKSG_PT2_PKSK_T4_iiT6_E1s;
	add.s32 	%r1393, %r1392, 46080;
	add.s32 	%r1394, %r1393, %r1391;
	ld.shared.u64 	%rd228, [%r1394];
	add.s64 	%rd229, %rd228, %rd79;
	shl.b64 	%rd230, %rd229, 3;
	add.s64 	%rd231, %rd67, %rd230;
	st.global.u64 	[%rd231], %rd226;
	bar.warp.sync 	-1;
	ld.shared.u64 	%rd232, [%r200+-43008];
	shr.u64 	%rd233, %rd232, %r697;
	cvt.u32.u64 	%r1395, %rd233;
	and.b32  	%r1396, %r1395, %r31;
	shl.b32 	%r1397, %r1396, 3;
	add.s32 	%r1398, %r1393, %r1397;
	ld.shared.u64 	%rd234, [%r1398];
	add.s64 	%rd235, %rd234, %rd79;
	shl.b64 	%rd236, %rd235, 3;
	add.s64 	%rd237, %rd67, %rd236;
	st.global.u64 	[%rd237+3072], %rd232;
	bar.warp.sync 	-1;
	ld.shared.u64 	%rd238, [%r200+-39936];
	shr.u64 	%rd239, %rd238, %r697;
	cvt.u32.u64 	%r1399, %rd239;
	and.b32  	%r1400, %r1399, %r31;
	shl.b32 	%r1401, %r1400, 3;
	add.s32 	%r1402, %r1393, %r1401;
	ld.shared.u64 	%rd240, [%r1402];
	add.s64 	%rd241, %rd240, %rd79;
	shl.b64 	%rd242, %rd241, 3;
	add.s64 	%rd243, %rd67, %rd242;
	st.global.u64 	[%rd243+6144], %rd238;
	bar.warp.sync 	-1;
	ld.shared.u64 	%rd244, [%r200+-36864];
	shr.u64 	%rd245, %rd244, %r697;
	cvt.u32.u64 	%r1403, %rd245;
	and.b32  	%r1404, %r1403, %r31;
	shl.b32 	%r1405, %r1404, 3;
	add.s32 	%r1406, %r1393, %r1405;
	ld.shared.u64 	%rd246, [%r1406];
	add.s64 	%rd247, %rd246, %rd79;
	shl.b64 	%rd248, %rd247, 3;
	add.s64 	%rd249, %rd67, %rd248;
	st.global.u64 	[%rd249+9216], %rd244;
	bar.warp.sync 	-1;
	ld.shared.u64 	%rd250, [%r200+-33792];
	shr.u64 	%rd251, %rd250, %r697;
	cvt.u32.u64 	%r1407, %rd251;
	and.b32  	%r1408, %r1407, %r31;
	shl.b32 	%r1409, %r1408, 3;
	add.s32 	%r1410, %r1393, %r1409;
	ld.shared.u64 	%rd252, [%r1410];
	add.s64 	%rd253, %rd252, %rd79;
	shl.b64 	%rd254, %rd253, 3;
	add.s64 	%rd255, %rd67, %rd254;
	st.global.u64 	[%rd255+12288], %rd250;
	bar.warp.sync 	-1;
	ld.shared.u64 	%rd256, [%r200+-30720];
	shr.u64 	%rd257, %rd256, %r697;
	cvt.u32.u64 	%r1411, %rd257;
	and.b32  	%r1412, %r1411, %r31;
	shl.b32 	%r1413, %r1412, 3;
	add.s32 	%r1414, %r1393, %r1413;
	ld.shared.u64 	%rd258, [%r1414];
	add.s64 	%rd259, %rd258, %rd79;
	shl.b64 	%rd260, %rd259, 3;
	add.s64 	%rd261, %rd67, %rd260;
	st.global.u64 	[%rd261+15360], %rd256;
	bar.warp.sync 	-1;
	ld.shared.u64 	%rd262, [%r200+-27648];
	shr.u64 	%rd263, %rd262, %r697;
	cvt.u32.u64 	%r1415, %rd263;
	and.b32  	%r1416, %r1415, %r31;
	shl.b32 	%r1417, %r1416, 3;
	add.s32 	%r1418, %r1393, %r1417;
	ld.shared.u64 	%rd264, [%r1418];
	add.s64 	%rd265, %rd264, %rd79;
	shl.b64 	%rd266, %rd265, 3;
	add.s64 	%rd267, %rd67, %rd266;
	st.global.u64 	[%rd267+18432], %rd262;
	bar.warp.sync 	-1;
	ld.shared.u64 	%rd268, [%r200+-24576];
	shr.u64 	%rd269, %rd268, %r697;
	cvt.u32.u64 	%r1419, %rd269;
	and.b32  	%r1420, %r1419, %r31;
	shl.b32 	%r1421, %r1420, 3;
	add.s32 	%r1422, %r1393, %r1421;
	ld.shared.u64 	%rd270, [%r1422];
	add.s64 	%rd271, %rd270, %rd79;
	shl.b64 	%rd272, %rd271, 3;
	add.s64 	%rd273, %rd67, %rd272;
	st.global.u64 	[%rd273+21504], %rd268;
	bar.warp.sync 	-1;
	ld.shared.u64 	%rd274, [%r200+-21504];
	shr.u64 	%rd275, %rd274, %r697;
	cvt.u32.u64 	%r1423, %rd275;
	and.b32  	%r1424, %r1423, %r31;
	shl.b32 	%r1425, %r1424, 3;
	add.s32 	%r1426, %r1393, %r1425;
	ld.shared.u64 	%rd276, [%r1426];
	add.s64 	%rd277, %rd276, %rd79;
	shl.b64 	%rd278, %rd277, 3;
	add.s64 	%rd279, %rd67, %rd278;
	st.global.u64 	[%rd279+24576], %rd274;
	bar.warp.sync 	-1;
	ld.shared.u64 	%rd280, [%r200+-18432];
	shr.u64 	%rd281, %rd280, %r697;
	cvt.u32.u64 	%r1427, %rd281;
	and.b32  	%r1428, %r1427, %r31;
	shl.b32 	%r1429, %r1428, 3;
	add.s32 	%r1430, %r1393, %r1429;
	ld.shared.u64 	%rd282, [%r1430];
	add.s64 	%rd283, %rd282, %rd79;
	shl.b64 	%rd284, %rd283, 3;
	add.s64 	%rd285, %rd67, %rd284;
	st.global.u64 	[%rd285+27648], %rd280;
	bar.warp.sync 	-1;
	ld.shared.u64 	%rd286, [%r200+-15360];
	shr.u64 	%rd287, %rd286, %r697;
	cvt.u32.u64 	%r1431, %rd287;
	and.b32  	%r1432, %r1431, %r31;
	shl.b32 	%r1433, %r1432, 3;
	add.s32 	%r1434, %r1393, %r1433;
	ld.shared.u64 	%rd288, [%r1434];
	add.s64 	%rd289, %rd288, %rd79;
	shl.b64 	%rd290, %rd289, 3;
	add.s64 	%rd291, %rd67, %rd290;
	st.global.u64 	[%rd291+30720], %rd286;
	bar.warp.sync 	-1;
	ld.shared.u64 	%rd292, [%r200+-12288];
	shr.u64 	%rd293, %rd292, %r697;
	cvt.u32.u64 	%r1435, %rd293;
	and.b32  	%r1436, %r1435, %r31;
	shl.b32 	%r1437, %r1436, 3;
	add.s32 	%r1438, %r1393, %r1437;
	ld.shared.u64 	%rd294, [%r1438];
	add.s64 	%rd295, %rd294, %rd79;
	shl.b64 	%rd296, %rd295, 3;
	add.s64 	%rd297, %rd67, %rd296;
	st.global.u64 	[%rd297+33792], %rd292;
	bar.warp.sync 	-1;
	ld.shared.u64 	%rd298, [%r200+-9216];
	shr.u64 	%rd299, %rd298, %r697;
	cvt.u32.u64 	%r1439, %rd299;
	and.b32  	%r1440, %r1439, %r31;
	shl.b32 	%r1441, %r1440, 3;
	add.s32 	%r1442, %r1393, %r1441;
	ld.shared.u64 	%rd300, [%r1442];
	add.s64 	%rd301, %rd300, %rd79;
	shl.b64 	%rd302, %rd301, 3;
	add.s64 	%rd303, %rd67, %rd302;
	st.global.u64 	[%rd303+36864], %rd298;
	bar.warp.sync 	-1;
	ld.shared.u64 	%rd304, [%r200+-6144];
	shr.u64 	%rd305, %rd304, %r697;
	cvt.u32.u64 	%r1443, %rd305;
	and.b32  	%r1444, %r1443, %r31;
	shl.b32 	%r1445, %r1444, 3;
	add.s32 	%r1446, %r1393, %r1445;
	ld.shared.u64 	%rd306, [%r1446];
	add.s64 	%rd307, %rd306, %rd79;
	shl.b64 	%rd308, %rd307, 3;
	add.s64 	%rd309, %rd67, %rd308;
	st.global.u64 	[%rd309+39936], %rd304;
	bar.warp.sync 	-1;
	ld.shared.u64 	%rd310, [%r200+-3072];
	shr.u64 	%rd311, %rd310, %r697;
	cvt.u32.u64 	%r1447, %rd311;
	and.b32  	%r1448, %r1447, %r31;
	shl.b32 	%r1449, %r1448, 3;
	add.s32 	%r1450, %r1393, %r1449;
	ld.shared.u64 	%rd312, [%r1450];
	add.s64 	%rd313, %rd312, %rd79;
	shl.b64 	%rd314, %rd313, 3;
	add.s64 	%rd315, %rd67, %rd314;
	st.global.u64 	[%rd315+43008], %rd310;
	bar.warp.sync 	-1;
	bra.uni 	$L__BB12_236;
$L__BB12_205:
	ld.param.u32 	%r1811, [_ZN3cub18CUB_300001_SM_10006detail10radix_sort29DeviceRadixSortOnesweepKernelINS1_5radix10policy_hubIyiyE10Policy1000ELNS0_9SortOrderE0EyiyiiNS1_21identity_decomposer_tEEEvPT5_SB_PT3_PKSC_PT1_PKSG_PT2_PKSK_T4_iiT6__param_8];
	mad.lo.s32 	%r211, %r4, -5760, %r1811;
	setp.ge.s32 	%p140, %r1, %r211;
	@%p140 bra 	$L__BB12_207;
	ld.shared.u64 	%rd316, [%r210];
	shr.u64 	%rd317, %rd316, %r697;
	cvt.u32.u64 	%r1452, %rd317;
	and.b32  	%r1453, %r1452, %r31;
	shl.b32 	%r1454, %r1453, 3;
	mov.u32 	%r1455, _ZZN3cub18CUB_300001_SM_10006detail10radix_sort29DeviceRadixSortOnesweepKernelINS1_5radix10policy_hubIyiyE10Policy1000ELNS0_9SortOrderE0EyiyiiNS1_21identity_decomposer_tEEEvPT5_SB_PT3_PKSC_PT1_PKSG_PT2_PKSK_T4_iiT6_E1s;
	add.s32 	%r1456, %r1455, %r1454;
	ld.shared.u64 	%rd318, [%r1456+46080];
	add.s64 	%rd319, %rd318, %rd79;
	shl.b64 	%rd320, %rd319, 3;
	add.s64 	%rd321, %rd67, %rd320;
	st.global.u64 	[%rd321], %rd316;
$L__BB12_207:
	bar.warp.sync 	-1;
	add.s32 	%r1457, %r1, 384;
	setp.ge.s32 	%p141, %r1457, %r211;
	@%p141 bra 	$L__BB12_209;
	ld.shared.u64 	%rd322, [%r200+-43008];
	shr.u64 	%rd323, %rd322, %r697;
	cvt.u32.u64 	%r1459, %rd323;
	and.b32  	%r1460, %r1459, %r31;
	shl.b32 	%r1461, %r1460, 3;
	mov.u32 	%r1462, _ZZN3cub18CUB_300001_SM_10006detail10radix_sort29DeviceRadixSortOnesweepKernelINS1_5radix10policy_hubIyiyE10Policy1000ELNS0_9SortOrderE0EyiyiiNS1_21identity_decomposer_tEEEvPT5_SB_PT3_PKSC_PT1_PKSG_PT2_PKSK_T4_iiT6_E1s;
	add.s32 	%r1463, %r1462, %r1461;
	ld.shared.u64 	%rd324, [%r1463+46080];
	add.s64 	%rd325, %rd324, %rd79;
	shl.b64 	%rd326, %rd325, 3;
	add.s64 	%rd327, %rd67, %rd326;
	st.global.u64 	[%rd327+3072], %rd322;
$L__BB12_209:
	bar.warp.sync 	-1;
	add.s32 	%r1464, %r1, 768;
	setp.ge.s32 	%p142, %r1464, %r211;
	@%p142 bra 	$L__BB12_211;
	ld.shared.u64 	%rd328, [%r200+-39936];
	shr.u64 	%rd329, %rd328, %r697;
	cvt.u32.u64 	%r1466, %rd329;
	and.b32  	%r1467, %r1466, %r31;
	shl.b32 	%r1468, %r1467, 3;
	mov.u32 	%r1469, _ZZN3cub18CUB_300001_SM_10006detail10radix_sort29DeviceRadixSortOnesweepKernelINS1_5radix10policy_hubIyiyE10Policy1000ELNS0_9SortOrderE0EyiyiiNS1_21identity_decomposer_tEEEvPT5_SB_PT3_PKSC_PT1_PKSG_PT2_PKSK_T4_iiT6_E1s;
	add.s32 	%r1470, %r1469, %r1468;
	ld.shared.u64 	%rd330, [%r1470+46080];
	add.s64 	%rd331, %rd330, %rd79;
	shl.b64 	%rd332, %rd331, 3;
	add.s64 	%rd333, %rd67, %rd332;
	st.global.u64 	[%rd333+6144], %rd328;
$L__BB12_211:
	bar.warp.sync 	-1;
	add.s32 	%r1471, %r1, 1152;
	setp.ge.s32 	%p143, %r1471, %r211;
	@%p143 bra 	$L__BB12_213;
	ld.shared.u64 	%rd334, [%r200+-36864];
	shr.u64 	%rd335, %rd334, %r697;
	cvt.u32.u64 	%r1473, %rd335;
	and.b32  	%r1474, %r1473, %r31;
	shl.b32 	%r1475, %r1474, 3;
	mov.u32 	%r1476, _ZZN3cub18CUB_300001_SM_10006detail10radix_sort29DeviceRadixSortOnesweepKernelINS1_5radix10policy_hubIyiyE10Policy1000ELNS0_9SortOrderE0EyiyiiNS1_21identity_decomposer_tEEEvPT5_SB_PT3_PKSC_PT1_PKSG_PT2_PKSK_T4_iiT6_E1s;
	add.s32 	%r1477, %r1476, %r1475;
	ld.shared.u64 	%rd336, [%r1477+46080];
	add.s64 	%rd337, %rd336, %rd79;
	shl.b64 	%rd338, %rd337, 3;
	add.s64 	%rd339, %rd67, %rd338;
	st.global.u64 	[%rd339+9216], %rd334;
$L__BB12_213:
	bar.warp.sync 	-1;
	add.s32 	%r1478, %r1, 1536;
	setp.ge.s32 	%p144, %r1478, %r211;
	@%p144 bra 	$L__BB12_215;
	ld.shared.u64 	%rd340, [%r200+-33792];
	shr.u64 	%rd341, %rd340, %r697;
	cvt.u32.u64 	%r1480, %rd341;
	and.b32  	%r1481, %r1480, %r31;
	shl.b32 	%r1482, %r1481, 3;
	mov.u32 	%r1483, _ZZN3cub18CUB_300001_SM_10006detail10radix_sort29DeviceRadixSortOnesweepKernelINS1_5radix10policy_hubIyiyE10Policy1000ELNS0_9SortOrderE0EyiyiiNS1_21identity_decomposer_tEEEvPT5_SB_PT3_PKSC_PT1_PKSG_PT2_PKSK_T4_iiT6_E1s;
	add.s32 	%r1484, %r1483, %r1482;
	ld.shared.u64 	%rd342, [%r1484+46080];
	add.s64 	%rd343, %rd342, %rd79;
	shl.b64 	%rd344, %rd343, 3;
	add.s64 	%rd345, %rd67, %rd344;
	st.global.u64 	[%rd345+12288], %rd340;
$L__BB12_215:
	bar.warp.sync 	-1;
	add.s32 	%r1485, %r1, 1920;
	setp.ge.s32 	%p145, %r1485, %r211;
	@%p145 bra 	$L__BB12_217;
	ld.shared.u64 	%rd346, [%r200+-30720];
	shr.u64 	%rd347, %rd346, %r697;
	cvt.u32.u64 	%r1487, %rd347;
	and.b32  	%r1488, %r1487, %r31;
	shl.b32 	%r1489, %r1488, 3;
	mov.u32 	%r1490, _ZZN3cub18CUB_300001_SM_10006detail10radix_sort29DeviceRadixSortOnesweepKernelINS1_5radix10policy_hubIyiyE10Policy1000ELNS0_9SortOrderE0EyiyiiNS1_21identity_decomposer_tEEEvPT5_SB_PT3_PKSC_PT1_PKSG_PT2_PKSK_T4_iiT6_E1s;
	add.s32 	%r1491, %r1490, %r1489;
	ld.shared.u64 	%rd348, [%r1491+46080];
	add.s64 	%rd349, %rd348, %rd79;
	shl.b64 	%rd350, %rd349, 3;
	add.s64 	%rd351, %rd67, %rd350;
	st.global.u64 	[%rd351+15360], %rd346;
$L__BB12_217:
	bar.warp.sync 	-1;
	add.s32 	%r1492, %r1, 2304;
	setp.ge.s32 	%p146, %r1492, %r211;
	@%p146 bra 	$L__BB12_219;
	ld.shared.u64 	%rd352, [%r200+-27648];
	shr.u64 	%rd353, %rd352, %r697;
	cvt.u32.u64 	%r1494, %rd353;
	and.b32  	%r1495, %r1494, %r31;
	shl.b32 	%r1496, %r1495, 3;
	mov.u32 	%r1497, _ZZN3cub18CUB_300001_SM_10006detail10radix_sort29DeviceRadixSortOnesweepKernelINS1_5radix10policy_hubIyiyE10Policy1000ELNS0_9SortOrderE0EyiyiiNS1_21identity_decomposer_tEEEvPT5_SB_PT3_PKSC_PT1_PKSG_PT2_PKSK_T4_iiT6_E1s;
	add.s32 	%r1498, %r1497, %r1496;
	ld.shared.u64 	%rd354, [%r1498+46080];
	add.s64 	%rd355, %rd354, %rd79;
	shl.b64 	%rd356, %rd355, 3;
	add.s64 	%rd357, %rd67, %rd356;
	st.global.u64 	[%rd357+18432], %rd352;
$L__BB12_219:
	bar.warp.sync 	-1;
	add.s32 	%r1499, %r1, 2688;
	setp.ge.s32 	%p147, %r1499, %r211;
	@%p147 bra 	$L__BB12_221;
	ld.shared.u64 	%rd358, [%r200+-24576];
	shr.u64 	%rd359, %rd358, %r697;
	cvt.u32.u64 	%r1501, %rd359;
	and.b32  	%r1502, %r1501, %r31;
	shl.b32 	%r1503, %r1502, 3;
	mov.u32 	%r1504, _ZZN3cub18CUB_300001_SM_10006detail10radix_sort29DeviceRadixSortOnesweepKernelINS1_5radix10policy_hubIyiyE10Policy1000ELNS0_9SortOrderE0EyiyiiNS1_21identity_decomposer_tEEEvPT5_SB_PT3_PKSC_PT1_PKSG_PT2_PKSK_T4_iiT6_E1s;
	add.s32 	%r1505, %r1504, %r1503;
	ld.shared.u64 	%rd360, [%r1505+46080];
	add.s64 	%rd361, %rd360, %rd79;
	shl.b64 	%rd362, %rd361, 3;
	add.s64 	%rd363, %rd67, %rd362;
	st.global.u64 	[%rd363+21504], %rd358;
$L__BB12_221:
	bar.warp.sync 	-1;
	or.b32  	%r1506, %r1, 3072;
	setp.ge.s32 	%p148, %r1506, %r211;
	@%p148 bra 	$L__BB12_223;
	ld.shared.u64 	%rd364, [%r200+-21504];
	shr.u64 	%rd365, %rd364, %r697;
	cvt.u32.u64 	%r1508, %rd365;
	and.b32  	%r1509, %r1508, %r31;
	shl.b32 	%r1510, %r1509, 3;
	mov.u32 	%r1511, _ZZN3cub18CUB_300001_SM_10006detail10radix_sort29DeviceRadixSortOnesweepKernelINS1_5radix10policy_hubIyiyE10Policy1000ELNS0_9SortOrderE0EyiyiiNS1_21identity_decomposer_tEEEvPT5_SB_PT3_PKSC_PT1_PKSG_PT2_PKSK_T4_iiT6_E1s;
	add.s32 	%r1512, %r1511, %r1510;
	ld.shared.u64 	%rd366, [%r1512+46080];
	add.s64 	%rd367, %rd366, %rd79;
	shl.b64 	%rd368, %rd367, 3;
	add.s64 	%rd369, %rd67, %rd368;
	st.global.u64 	[%rd369+24576], %rd364;
$L__BB12_223:
	bar.warp.sync 	-1;
	add.s32 	%r1513, %r1, 3456;
	setp.ge.s32 	%p149, %r1513, %r211;
	@%p149 bra 	$L__BB12_225;
	ld.shared.u64 	%rd370, [%r200+-18432];
	shr.u64 	%rd371, %rd370, %r697;
	cvt.u32.u64 	%r1515, %rd371;
	and.b32  	%r1516, %r1515, %r31;
	shl.b32 	%r1517, %r1516, 3;
	mov.u32 	%r1518, _ZZN3cub18CUB_300001_SM_10006detail10radix_sort29DeviceRadixSortOnesweepKernelINS1_5radix10policy_hubIyiyE10Policy1000ELNS0_9SortOrderE0EyiyiiNS1_21identity_decomposer_tEEEvPT5_SB_PT3_PKSC_PT1_PKSG_PT2_PKSK_T4_iiT6_E1s;
	add.s32 	%r1519, %r1518, %r1517;
	ld.shared.u64 	%rd372, [%r1519+46080];
	add.s64 	%rd373, %rd372, %rd79;
	shl.b64 	%rd374, %rd373, 3;
	add.s64 	%rd375, %rd67, %rd374;
	st.global.u64 	[%rd375+27648], %rd370;
$L__BB12_225:
	bar.warp.sync 	-1;
	add.s32 	%r1520, %r1, 3840;
	setp.ge.s32 	%p150, %r1520, %r211;
	@%p150 bra 	$L__BB12_227;
	ld.shared.u64 	%rd376, [%r200+-15360];
	shr.u64 	%rd377, %rd376, %r697;
	cvt.u32.u64 	%r1522, %rd377;
	and.b32  	%r1523, %r1522, %r31;
	shl.b32 	%r1524, %r1523, 3;
	mov.u32 	%r1525, _ZZN3cub18CUB_300001_SM_10006detail10radix_sort29DeviceRadixSortOnesweepKernelINS1_5radix10policy_hubIyiyE10Policy1000ELNS0_9SortOrderE0EyiyiiNS1_21identity_decomposer_tEEEvPT5_SB_PT3_PKSC_PT1_PKSG_PT2_PKSK_T4_iiT6_E1s;
	add.s32 	%r1526, %r1525, %r1524;
	ld.shared.u64 	%rd378, [%r1526+46080];
	add.s64 	%rd379, %rd378, %rd79;
	shl.b64 	%rd380, %rd379, 3;
	add.s64 	%rd381, %rd67, %rd380;
	st.global.u64 	[%rd381+30720], %rd376;
$L__BB12_227:
	bar.warp.sync 	-1;
	add.s32 	%r1527, %r1, 4224;
	setp.ge.s32 	%p151, %r1527, %r211;
	@%p151 bra 	$L__BB12_229;
	ld.shared.u64 	%rd382, [%r200+-12288];
	shr.u64 	%rd383, %rd382, %r697;
	cvt.u32.u64 	%r1529, %rd383;
	and.b32  	%r1530, %r1529, %r31;
	shl.b32 	%r1531, %r1530, 3;
	mov.u32 	%r1532, _ZZN3cub18CUB_300001_SM_10006detail10radix_sort29DeviceRadixSortOnesweepKernelINS1_5radix10policy_hubIyiyE10Policy1000ELNS0_9SortOrderE0EyiyiiNS1_21identity_decomposer_tEEEvPT5_SB_PT3_PKSC_PT1_PKSG_PT2_PKSK_T4_iiT6_E1s;
	add.s32 	%r1533, %r1532, %r1531;
	ld.shared.u64 	%rd384, [%r1533+46080];
	add.s64 	%rd385, %rd384, %rd79;
	shl.b64 	%rd386, %rd385, 3;
	add.s64 	%rd387, %rd67, %rd386;
	st.global.u64 	[%rd387+33792], %rd382;
$L__BB12_229:
	bar.warp.sync 	-1;
	add.s32 	%r1534, %r1, 4608;
	setp.ge.s32 	%p152, %r1534, %r211;
	@%p152 bra 	$L__BB12_231;
	ld.shared.u64 	%rd388, [%r200+-9216];
	shr.u64 	%rd389, %rd388, %r697;
	cvt.u32.u64 	%r1536, %rd389;
	and.b32  	%r1537, %r1536, %r31;
	shl.b32 	%r1538, %r1537, 3;
	mov.u32 	%r1539, _ZZN3cub18CUB_300001_SM_10006detail10radix_sort29DeviceRadixSortOnesweepKernelINS1_5radix10policy_hubIyiyE10Policy1000ELNS0_9SortOrderE0EyiyiiNS1_21identity_decomposer_tEEEvPT5_SB_PT3_PKSC_PT1_PKSG_PT2_PKSK_T4_iiT6_E1s;
	add.s32 	%r1540, %r1539, %r1538;
	ld.shared.u64 	%rd390, [%r1540+46080];
	add.s64 	%rd391, %rd390, %rd79;
	shl.b64 	%rd392, %rd391, 3;
	add.s64 	%rd393, %rd67, %rd392;
	st.global.u64 	[%rd393+36864], %rd388;
$L__BB12_231:
	bar.warp.sync 	-1;
	add.s32 	%r1541, %r1, 4992;
	setp.ge.s32 	%p153, %r1541, %r211;
	@%p153 bra 	$L__BB12_233;
	ld.shared.u64 	%rd394, [%r200+-6144];
	shr.u64 	%rd395, %rd394, %r697;
	cvt.u32.u64 	%r1543, %rd395;
	and.b32  	%r1544, %r1543, %r31;
	shl.b32 	%r1545, %r1544, 3;
	mov.u32 	%r1546, _ZZN3cub18CUB_300001_SM_10006detail10radix_sort29DeviceRadixSortOnesweepKernelINS1_5radix10policy_hubIyiyE10Policy1000ELNS0_9SortOrderE0EyiyiiNS1_21identity_decomposer_tEEEvPT5_SB_PT3_PKSC_PT1_PKSG_PT2_PKSK_T4_iiT6_E1s;
	add.s32 	%r1547, %r1546, %r1545;
	ld.shared.u64 	%rd396, [%r1547+46080];
	add.s64 	%rd397, %rd396, %rd79;
	shl.b64 	%rd398, %rd397, 3;
	add.s64 	%rd399, %rd67, %rd398;
	st.global.u64 	[%rd399+39936], %rd394;
$L__BB12_233:
	bar.warp.sync 	-1;
	add.s32 	%r1548, %r1, 5376;
	setp.ge.s32 	%p154, %r1548, %r211;
	@%p154 bra 	$L__BB12_235;
	ld.shared.u64 	%rd400, [%r200+-3072];
	shr.u64 	%rd401, %rd400, %r697;
	cvt.u32.u64 	%r1550, %rd401;
	and.b32  	%r1551, %r1550, %r31;
	shl.b32 	%r1552, %r1551, 3;
	mov.u32 	%r1553, _ZZN3cub18CUB_300001_SM_10006detail10radix_sort29DeviceRadixSortOnesweepKernelINS1_5radix10policy_hubIyiyE10Policy1000ELNS0_9SortOrderE0EyiyiiNS1_21identity_decomposer_tEEEvPT5_SB_PT3_PKSC_PT1_PKSG_PT2_PKSK_T4_iiT6_E1s;
	add.s32 	%r1554, %r1553, %r1552;
	ld.shared.u64 	%rd402, [%r1554+46080];
	add.s64 	%rd403, %rd402, %rd79;
	shl.b64 	%rd404, %rd403, 3;
	add.s64 	%rd405, %rd67, %rd404;
	st.global.u64 	[%rd405+43008], %rd400;
$L__BB12_235:
	bar.warp.sync 	-1;
$L__BB12_236:
	ld.param.u32 	%r1812, [_ZN3cub18CUB_300001_SM_10006detail10radix_sort29DeviceRadixSortOnesweepKernelINS1_5radix10policy_hubIyiyE10Policy1000ELNS0_9SortOrderE0EyiyiiNS1_21identity_decomposer_tEEEvPT5_SB_PT3_PKSC_PT1_PKSG_PT2_PKSK_T4_iiT6__param_8];
	setp.gt.s32 	%p155, %r209, %r1812;
	ld.shared.u64 	%rd406, [%r200+-46080];
	shr.u64 	%rd407, %rd406, %r697;
	cvt.u32.u64 	%r1556, %rd407;
	and.b32  	%r212, %r1556, %r31;
	ld.shared.u64 	%rd408, [%r200+-43008];
	shr.u64 	%rd409, %rd408, %r697;
	cvt.u32.u64 	%r1557, %rd409;
	and.b32  	%r213, %r1557, %r31;
	ld.shared.u64 	%rd410, [%r200+-39936];
	shr.u64 	%rd411, %rd410, %r697;
	cvt.u32.u64 	%r1558, %rd411;
	and.b32  	%r214, %r1558, %r31;
	ld.shared.u64 	%rd412, [%r200+-36864];
	shr.u64 	%rd413, %rd412, %r697;
	cvt.u32.u64 	%r1559, %rd413;
	and.b32  	%r215, %r1559, %r31;
	ld.shared.u64 	%rd414, [%r200+-33792];
	shr.u64 	%rd415, %rd414, %r697;
	cvt.u32.u64 	%r1560, %rd415;
	and.b32  	%r216, %r1560, %r31;
	ld.shared.u64 	%rd416, [%r200+-30720];
	shr.u64 	%rd417, %rd416, %r697;
	cvt.u32.u64 	%r1561, %rd417;
	and.b32  	%r217, %r1561, %r31;
	ld.shared.u64 	%rd418, [%r200+-27648];
	shr.u64 	%rd419, %rd418, %r697;
	cvt.u32.u64 	%r1562, %rd419;
	and.b32  	%r218, %r1562, %r31;
	ld.shared.u64 	%rd420, [%r200+-24576];
	shr.u64 	%rd421, %rd420, %r697;
	cvt.u32.u64 	%r1563, %rd421;
	and.b32  	%r219, %r1563, %r31;
	ld.shared.u64 	%rd422, [%r200+-21504];
	shr.u64 	%rd423, %rd422, %r697;
	cvt.u32.u64 	%r1564, %rd423;
	and.b32  	%r220, %r1564, %r31;
	ld.shared.u64 	%rd424, [%r200+-18432];
	shr.u64 	%rd425, %rd424, %r697;
	cvt.u32.u64 	%r1565, %rd425;
	and.b32  	%r221, %r1565, %r31;
	ld.shared.u64 	%rd426, [%r200+-15360];
	shr.u64 	%rd427, %rd426, %r697;
	cvt.u32.u64 	%r1566, %rd427;
	and.b32  	%r222, %r1566, %r31;
	ld.shared.u64 	%rd428, [%r200+-12288];
	shr.u64 	%rd429, %rd428, %r697;
	cvt.u32.u64 	%r1567, %rd429;
	and.b32  	%r223, %r1567, %r31;
	ld.shared.u64 	%rd430, [%r200+-9216];
	shr.u64 	%rd431, %rd430, %r697;
	cvt.u32.u64 	%r1568, %rd431;
	and.b32  	%r224, %r1568, %r31;
	ld.shared.u64 	%rd432, [%r200+-6144];
	shr.u64 	%rd433, %rd432, %r697;
	cvt.u32.u64 	%r1569, %rd433;
	and.b32  	%r225, %r1569, %r31;
	ld.shared.u64 	%rd434, [%r200+-3072];
	shr.u64 	%rd435, %rd434, %r697;
	cvt.u32.u64 	%r1570, %rd435;
	and.b32  	%r226, %r1570, %r31;
	@%p155 bra 	$L__BB12_238;
	ld.global.u32 	%r1893, [%rd69];
	ld.global.u32 	%r1894, [%rd69+128];
	ld.global.u32 	%r1895, [%rd69+256];
	ld.global.u32 	%r1896, [%rd69+384];
	ld.global.u32 	%r1897, [%rd69+512];
	ld.global.u32 	%r1898, [%rd69+640];
	ld.global.u32 	%r1899, [%rd69+768];
	ld.global.u32 	%r1900, [%rd69+896];
	ld.global.u32 	%r1901, [%rd69+1024];
	ld.global.u32 	%r1902, [%rd69+1152];
	ld.global.u32 	%r1903, [%rd69+1280];
	ld.global.u32 	%r1904, [%rd69+1408];
	ld.global.u32 	%r1905, [%rd69+1536];
	ld.global.u32 	%r1906, [%rd69+1664];
	ld.global.u32 	%r1907, [%rd69+1792];
	bra.uni 	$L__BB12_268;
$L__BB12_238:
	ld.param.u32 	%r1813, [_ZN3cub18CUB_300001_SM_10006detail10radix_sort29DeviceRadixSortOnesweepKernelINS1_5radix10policy_hubIyiyE10Policy1000ELNS0_9SortOrderE0EyiyiiNS1_21identity_decomposer_tEEEvPT5_SB_PT3_PKSC_PT1_PKSG_PT2_PKSK_T4_iiT6__param_8];
	cvt.u32.u64 	%r1572, %rd68;
	mul.lo.s32 	%r1573, %r4, 5760;
	sub.s32 	%r242, %r1813, %r1573;
	setp.ge.s32 	%p156, %r1572, %r242;
	@%p156 bra 	$L__BB12_240;
	ld.global.u32 	%r1893, [%rd69];
$L__BB12_240:
	cvt.u32.u64 	%r1575, %rd68;
	add.s32 	%r1576, %r1575, 32;
	setp.ge.s32 	%p157, %r1576, %r242;
	@%p157 bra 	$L__BB12_242;
	ld.global.u32 	%r1894, [%rd69+128];
$L__BB12_242:
	cvt.u32.u64 	%r1578, %rd68;
	add.s32 	%r1579, %r1578, 64;
	setp.ge.s32 	%p158, %r1579, %r242;
	@%p158 bra 	$L__BB12_244;
	ld.global.u32 	%r1895, [%rd69+256];
$L__BB12_244:
	cvt.u32.u64 	%r1581, %rd68;
	add.s32 	%r1582, %r1581, 96;
	setp.ge.s32 	%p159, %r1582, %r242;
	@%p159 bra 	$L__BB12_246;
	ld.global.u32 	%r1896, [%rd69+384];
$L__BB12_246:
	cvt.u32.u64 	%r1584, %rd68;
	add.s32 	%r1585, %r1584, 128;
	setp.ge.s32 	%p160, %r1585, %r242;
	@%p160 bra 	$L__BB12_248;
	ld.global.u32 	%r1897, [%rd69+512];
$L__BB12_248:
	cvt.u32.u64 	%r1587, %rd68;
	add.s32 	%r1588, %r1587, 160;
	setp.ge.s32 	%p161, %r1588, %r242;
	@%p161 bra 	$L__BB12_250;
	ld.global.u32 	%r1898, [%rd69+640];
$L__BB12_250:
	cvt.u32.u64 	%r1590, %rd68;
	add.s32 	%r1591, %r1590, 192;
	setp.ge.s32 	%p162, %r1591, %r242;
	@%p162 bra 	$L__BB12_252;
	ld.global.u32 	%r1899, [%rd69+768];
$L__BB12_252:
	cvt.u32.u64 	%r1593, %rd68;
	add.s32 	%r1594, %r1593, 224;
	setp.ge.s32 	%p163, %r1594, %r242;
	@%p163 bra 	$L__BB12_254;
	ld.global.u32 	%r1900, [%rd69+896];
$L__BB12_254:
	cvt.u32.u64 	%r1596, %rd68;
	add.s32 	%r1597, %r1596, 256;
	setp.ge.s32 	%p164, %r1597, %r242;
	@%p164 bra 	$L__BB12_256;
	ld.global.u32 	%r1901, [%rd69+1024];
$L__BB12_256:
	cvt.u32.u64 	%r1599, %rd68;
	add.s32 	%r1600, %r1599, 288;
	setp.ge.s32 	%p165, %r1600, %r242;
	@%p165 bra 	$L__BB12_258;
	ld.global.u32 	%r1902, [%rd69+1152];
$L__BB12_258:
	cvt.u32.u64 	%r1602, %rd68;
	add.s32 	%r1603, %r1602, 320;
	setp.ge.s32 	%p166, %r1603, %r242;
	@%p166 bra 	$L__BB12_260;
	ld.global.u32 	%r1903, [%rd69+1280];
$L__BB12_260:
	cvt.u32.u64 	%r1605, %rd68;
	add.s32 	%r1606, %r1605, 352;
	setp.ge.s32 	%p167, %r1606, %r242;
	@%p167 bra 	$L__BB12_262;
	ld.global.u32 	%r1904, [%rd69+1408];
$L__BB12_262:
	cvt.u32.u64 	%r1608, %rd68;
	add.s32 	%r1609, %r1608, 384;
	setp.ge.s32 	%p168, %r1609, %r242;
	@%p168 bra 	$L__BB12_264;
	ld.global.u32 	%r1905, [%rd69+1536];
$L__BB12_264:
	cvt.u32.u64 	%r1611, %rd68;
	add.s32 	%r1612, %r1611, 416;
	setp.ge.s32 	%p169, %r1612, %r242;
	@%p169 bra 	$L__BB12_266;
	ld.global.u32 	%r1906, [%rd69+1664];
$L__BB12_266:
	cvt.u32.u64 	%r1614, %rd68;
	add.s32 	%r1615, %r1614, 448;
	setp.ge.s32 	%p170, %r1615, %r242;
	@%p170 bra 	$L__BB12_268;
	ld.global.u32 	%r1907, [%rd69+1792];
$L__BB12_268:
	ld.param.u32 	%r1814, [_ZN3cub18CUB_300001_SM_10006detail10radix_sort29DeviceRadixSortOnesweepKernelINS1_5radix10policy_hubIyiyE10Policy1000ELNS0_9SortOrderE0EyiyiiNS1_21identity_decomposer_tEEEvPT5_SB_PT3_PKSC_PT1_PKSG_PT2_PKSK_T4_iiT6__param_8];
	cvt.u64.u32 	%rd84, %r1;
	mad.lo.s32 	%r1616, %r4, 5760, 5760;
	setp.gt.s32 	%p171, %r1616, %r1814;
	bar.sync 	0;
	shl.b32 	%r1617, %r114, 2;
	sub.s32 	%r1618, %r185, %r1617;
	st.shared.u32 	[%r1618+-4], %r1893;
	shl.b32 	%r1619, %r119, 2;
	sub.s32 	%r1620, %r186, %r1619;
	st.shared.u32 	[%r1620+-4], %r1894;
	shl.b32 	%r1621, %r124, 2;
	sub.s32 	%r1622, %r187, %r1621;
	st.shared.u32 	[%r1622+-4], %r1895;
	shl.b32 	%r1623, %r129, 2;
	sub.s32 	%r1624, %r188, %r1623;
	st.shared.u32 	[%r1624+-4], %r1896;
	shl.b32 	%r1625, %r134, 2;
	sub.s32 	%r1626, %r189, %r1625;
	st.shared.u32 	[%r1626+-4], %r1897;
	shl.b32 	%r1627, %r139, 2;
	sub.s32 	%r1628, %r190, %r1627;
	st.shared.u32 	[%r1628+-4], %r1898;
	shl.b32 	%r1629, %r144, 2;
	sub.s32 	%r1630, %r191, %r1629;
	st.shared.u32 	[%r1630+-4], %r1899;
	shl.b32 	%r1631, %r149, 2;
	sub.s32 	%r1632, %r192, %r1631;
	st.shared.u32 	[%r1632+-4], %r1900;
	shl.b32 	%r1633, %r154, 2;
	sub.s32 	%r1634, %r193, %r1633;
	st.shared.u32 	[%r1634+-4], %r1901;
	shl.b32 	%r1635, %r159, 2;
	sub.s32 	%r1636, %r194, %r1635;
	st.shared.u32 	[%r1636+-4], %r1902;
	shl.b32 	%r1637, %r164, 2;
	sub.s32 	%r1638, %r195, %r1637;
	st.shared.u32 	[%r1638+-4], %r1903;
	shl.b32 	%r1639, %r169, 2;
	sub.s32 	%r1640, %r196, %r1639;
	st.shared.u32 	[%r1640+-4], %r1904;
	shl.b32 	%r1641, %r174, 2;
	sub.s32 	%r1642, %r197, %r1641;
	st.shared.u32 	[%r1642+-4], %r1905;
	shl.b32 	%r1643, %r179, 2;
	sub.s32 	%r1644, %r198, %r1643;
	st.shared.u32 	[%r1644+-4], %r1906;
	shl.b32 	%r1645, %r184, 2;
	sub.s32 	%r1646, %r199, %r1645;
	st.shared.u32 	[%r1646+-4], %r1907;
	bar.sync 	0;
	@%p171 bra 	$L__BB12_270;
	shl.b32 	%r1647, %r1, 2;
	sub.s32 	%r1648, %r210, %r1647;
	ld.shared.u32 	%r1649, [%r1648];
	shl.b32 	%r1650, %r212, 3;
	mov.u32 	%r1651, _ZZN3cub18CUB_300001_SM_10006detail10radix_sort29DeviceRadixSortOnesweepKernelINS1_5radix10policy_hubIyiyE10Policy1000ELNS0_9SortOrderE0EyiyiiNS1_21identity_decomposer_tEEEvPT5_SB_PT3_PKSC_PT1_PKSG_PT2_PKSK_T4_iiT6_E1s;
	add.s32 	%r1652, %r1651, 46080;
	add.s32 	%r1653, %r1652, %r1650;
	ld.shared.u64 	%rd436, [%r1653];
	add.s64 	%rd437, %rd436, %rd84;
	shl.b64 	%rd438, %rd437, 2;
	add.s64 	%rd439, %rd66, %rd438;
	st.global.u32 	[%rd439], %r1649;
	bar.warp.sync 	-1;
	ld.shared.u32 	%r1654, [%r1648+1536];
	shl.b32 	%r1655, %r213, 3;
	add.s32 	%r1656, %r1652, %r1655;
	ld.shared.u64 	%rd440, [%r1656];
	add.s64 	%rd441, %rd440, %rd84;
	shl.b64 	%rd442, %rd441, 2;
	add.s64 	%rd443, %rd66, %rd442;
	st.global.u32 	[%rd443+1536], %r1654;
	bar.warp.sync 	-1;
	ld.shared.u32 	%r1657, [%r1648+3072];
	shl.b32 	%r1658, %r214, 3;
	add.s32 	%r1659, %r1652, %r1658;
	ld.shared.u64 	%rd444, [%r1659];
	add.s64 	%rd445, %rd444, %rd84;
	shl.b64 	%rd446, %rd445, 2;
	add.s64 	%rd447, %rd66, %rd446;
	st.global.u32 	[%rd447+3072], %r1657;
	bar.warp.sync 	-1;
	ld.shared.u32 	%r1660, [%r1648+4608];
	shl.b32 	%r1661, %r215, 3;
	add.s32 	%r1662, %r1652, %r1661;
	ld.shared.u64 	%rd448, [%r1662];
	add.s64 	%rd449, %rd448, %rd84;
	shl.b64 	%rd450, %rd449, 2;
	add.s64 	%rd451, %rd66, %rd450;
	st.global.u32 	[%rd451+4608], %r1660;
	bar.warp.sync 	-1;
	ld.shared.u32 	%r1663, [%r1648+6144];
	shl.b32 	%r1664, %r216, 3;
	add.s32 	%r1665, %r1652, %r1664;
	ld.shared.u64 	%rd452, [%r1665];
	add.s64 	%rd453, %rd452, %rd84;
	shl.b64 	%rd454, %rd453, 2;
	add.s64 	%rd455, %rd66, %rd454;
	st.global.u32 	[%rd455+6144], %r1663;
	bar.warp.sync 	-1;
	ld.shared.u32 	%r1666, [%r1648+7680];
	shl.b32 	%r1667, %r217, 3;
	add.s32 	%r1668, %r1652, %r1667;
	ld.shared.u64 	%rd456, [%r1668];
	add.s64 	%rd457, %rd456, %rd84;
	shl.b64 	%rd458, %rd457, 2;
	add.s64 	%rd459, %rd66, %rd458;
	st.global.u32 	[%rd459+7680], %r1666;
	bar.warp.sync 	-1;
	ld.shared.u32 	%r1669, [%r1648+9216];
	shl.b32 	%r1670, %r218, 3;
	add.s32 	%r1671, %r1652, %r1670;
	ld.shared.u64 	%rd460, [%r1671];
	add.s64 	%rd461, %rd460, %rd84;
	shl.b64 	%rd462, %rd461, 2;
	add.s64 	%rd463, %rd66, %rd462;
	st.global.u32 	[%rd463+9216], %r1669;
	bar.warp.sync 	-1;
	ld.shared.u32 	%r1672, [%r1648+10752];
	shl.b32 	%r1673, %r219, 3;
	add.s32 	%r1674, %r1652, %r1673;
	ld.shared.u64 	%rd464, [%r1674];
	add.s64 	%rd465, %rd464, %rd84;
	shl.b64 	%rd466, %rd465, 2;
	add.s64 	%rd467, %rd66, %rd466;
	st.global.u32 	[%rd467+10752], %r1672;
	bar.warp.sync 	-1;
	ld.shared.u32 	%r1675, [%r1648+12288];
	shl.b32 	%r1676, %r220, 3;
	add.s32 	%r1677, %r1652, %r1676;
	ld.shared.u64 	%rd468, [%r1677];
	add.s64 	%rd469, %rd468, %rd84;
	shl.b64 	%rd470, %rd469, 2;
	add.s64 	%rd471, %rd66, %rd470;
	st.global.u32 	[%rd471+12288], %r1675;
	bar.warp.sync 	-1;
	ld.shared.u32 	%r1678, [%r1648+13824];
	shl.b32 	%r1679, %r221, 3;
	add.s32 	%r1680, %r1652, %r1679;
	ld.shared.u64 	%rd472, [%r1680];
	add.s64 	%rd473, %rd472, %rd84;
	shl.b64 	%rd474, %rd473, 2;
	add.s64 	%rd475, %rd66, %rd474;
	st.global.u32 	[%rd475+13824], %r1678;
	bar.warp.sync 	-1;
	ld.shared.u32 	%r1681, [%r1648+15360];
	shl.b32 	%r1682, %r222, 3;
	add.s32 	%r1683, %r1652, %r1682;
	ld.shared.u64 	%rd476, [%r1683];
	add.s64 	%rd477, %rd476, %rd84;
	shl.b64 	%rd478, %rd477, 2;
	add.s64 	%rd479, %rd66, %rd478;
	st.global.u32 	[%rd479+15360], %r1681;
	bar.warp.sync 	-1;
	ld.shared.u32 	%r1684, [%r1648+16896];
	shl.b32 	%r1685, %r223, 3;
	add.s32 	%r1686, %r1652, %r1685;
	ld.shared.u64 	%rd480, [%r1686];
	add.s64 	%rd481, %rd480, %rd84;
	shl.b64 	%rd482, %rd481, 2;
	add.s64 	%rd483, %rd66, %rd482;
	st.global.u32 	[%rd483+16896], %r1684;
	bar.warp.sync 	-1;
	ld.shared.u32 	%r1687, [%r1648+18432];
	shl.b32 	%r1688, %r224, 3;
	add.s32 	%r1689, %r1652, %r1688;
	ld.shared.u64 	%rd484, [%r1689];
	add.s64 	%rd485, %rd484, %rd84;
	shl.b64 	%rd486, %rd485, 2;
	add.s64 	%rd487, %rd66, %rd486;
	st.global.u32 	[%rd487+18432], %r1687;
	bar.warp.sync 	-1;
	ld.shared.u32 	%r1690, [%r1648+19968];
	shl.b32 	%r1691, %r225, 3;
	add.s32 	%r1692, %r1652, %r1691;
	ld.shared.u64 	%rd488, [%r1692];
	add.s64 	%rd489, %rd488, %rd84;
	shl.b64 	%rd490, %rd489, 2;
	add.s64 	%rd491, %rd66, %rd490;
	st.global.u32 	[%rd491+19968], %r1690;
	bar.warp.sync 	-1;
	ld.shared.u32 	%r1693, [%r1648+21504];
	shl.b32 	%r1694, %r226, 3;
	add.s32 	%r1695, %r1652, %r1694;
	ld.shared.u64 	%rd492, [%r1695];
	add.s64 	%rd493, %rd492, %rd84;
	shl.b64 	%rd494, %rd493, 2;
	add.s64 	%rd495, %rd66, %rd494;
	st.global.u32 	[%rd495+21504], %r1693;
	bar.warp.sync 	-1;
	bra.uni 	$L__BB12_301;
$L__BB12_270:
	ld.param.u32 	%r1815, [_ZN3cub18CUB_300001_SM_10006detail10radix_sort29DeviceRadixSortOnesweepKernelINS1_5radix10policy_hubIyiyE10Policy1000ELNS0_9SortOrderE0EyiyiiNS1_21identity_decomposer_tEEEvPT5_SB_PT3_PKSC_PT1_PKSG_PT2_PKSK_T4_iiT6__param_8];
	mad.lo.s32 	%r287, %r4, -5760, %r1815;
	shl.b32 	%r1696, %r212, 3;
	mov.u32 	%r1697, _ZZN3cub18CUB_300001_SM_10006detail10radix_sort29DeviceRadixSortOnesweepKernelINS1_5radix10policy_hubIyiyE10Policy1000ELNS0_9SortOrderE0EyiyiiNS1_21identity_decomposer_tEEEvPT5_SB_PT3_PKSC_PT1_PKSG_PT2_PKSK_T4_iiT6_E1s;
	add.s32 	%r1698, %r1697, %r1696;
	ld.shared.u64 	%rd85, [%r1698+46080];
	setp.ge.s32 	%p172, %r1, %r287;
	@%p172 bra 	$L__BB12_272;
	shl.b32 	%r1699, %r1, 2;
	sub.s32 	%r1700, %r210, %r1699;
	ld.shared.u32 	%r1701, [%r1700];
	add.s64 	%rd496, %rd85, %rd84;
	shl.b64 	%rd497, %rd496, 2;
	add.s64 	%rd498, %rd66, %rd497;
	st.global.u32 	[%rd498], %r1701;
$L__BB12_272:
	bar.warp.sync 	-1;
	shl.b32 	%r1702, %r213, 3;
	add.s32 	%r1704, %r1697, %r1702;
	ld.shared.u64 	%rd86, [%r1704+46080];
	add.s32 	%r1705, %r1, 384;
	setp.ge.s32 	%p173, %r1705, %r287;
	@%p173 bra 	$L__BB12_274;
	shl.b32 	%r1706, %r1, 2;
	sub.s32 	%r1707, %r210, %r1706;
	ld.shared.u32 	%r1708, [%r1707+1536];
	add.s64 	%rd499, %rd86, %rd84;
	shl.b64 	%rd500, %rd499, 2;
	add.s64 	%rd501, %rd66, %rd500;
	st.global.u32 	[%rd501+1536], %r1708;
$L__BB12_274:
	bar.warp.sync 	-1;
	shl.b32 	%r1709, %r214, 3;
	add.s32 	%r1711, %r1697, %r1709;
	ld.shared.u64 	%rd87, [%r1711+46080];
	add.s32 	%r1712, %r1, 768;
	setp.ge.s32 	%p174, %r1712, %r287;
	@%p174 bra 	$L__BB12_276;
	shl.b32 	%r1713, %r1, 2;
	sub.s32 	%r1714, %r210, %r1713;
	ld.shared.u32 	%r1715, [%r1714+3072];
	add.s64 	%rd502, %rd87, %rd84;
	shl.b64 	%rd503, %rd502, 2;
	add.s64 	%rd504, %rd66, %rd503;
	st.global.u32 	[%rd504+3072], %r1715;
$L__BB12_276:
	bar.warp.sync 	-1;
	shl.b32 	%r1716, %r215, 3;
	add.s32 	%r1718, %r1697, %r1716;
	ld.shared.u64 	%rd88, [%r1718+46080];
	add.s32 	%r1719, %r1, 1152;
	setp.ge.s32 	%p175, %r1719, %r287;
	@%p175 bra 	$L__BB12_278;
	shl.b32 	%r1720, %r1, 2;
	sub.s32 	%r1721, %r210, %r1720;
	ld.shared.u32 	%r1722, [%r1721+4608];
	add.s64 	%rd505, %rd88, %rd84;
	shl.b64 	%rd506, %rd505, 2;
	add.s64 	%rd507, %rd66, %rd506;
	st.global.u32 	[%rd507+4608], %r1722;
$L__BB12_278:
	bar.warp.sync 	-1;
	shl.b32 	%r1723, %r216, 3;
	add.s32 	%r1725, %r1697, %r1723;
	ld.shared.u64 	%rd89, [%r1725+46080];
	add.s32 	%r1726, %r1, 1536;
	setp.ge.s32 	%p176, %r1726, %r287;
	@%p176 bra 	$L__BB12_280;
	shl.b32 	%r1727, %r1, 2;
	sub.s32 	%r1728, %r210, %r1727;
	ld.shared.u32 	%r1729, [%r1728+6144];
	add.s64 	%rd508, %rd89, %rd84;
	shl.b64 	%rd509, %rd508, 2;
	add.s64 	%rd510, %rd66, %rd509;
	st.global.u32 	[%rd510+6144], %r1729;
$L__BB12_280:
	bar.warp.sync 	-1;
	shl.b32 	%r1730, %r217, 3;
	add.s32 	%r1732, %r1697, %r1730;
	ld.shared.u64 	%rd90, [%r1732+46080];
	add.s32 	%r1733, %r1, 1920;
	setp.ge.s32 	%p177, %r1733, %r287;
	@%p177 bra 	$L__BB12_282;
	shl.b32 	%r1734, %r1, 2;
	sub.s32 	%r1735, %r210, %r1734;
	ld.shared.u32 	%r1736, [%r1735+7680];
	add.s64 	%rd511, %rd90, %rd84;
	shl.b64 	%rd512, %rd511, 2;
	add.s64 	%rd513, %rd66, %rd512;
	st.global.u32 	[%rd513+7680], %r1736;
$L__BB12_282:
	bar.warp.sync 	-1;
	shl.b32 	%r1737, %r218, 3;
	add.s32 	%r1739, %r1697, %r1737;
	ld.shared.u64 	%rd91, [%r1739+46080];
	add.s32 	%r1740, %r1, 2304;
	setp.ge.s32 	%p178, %r1740, %r287;
	@%p178 bra 	$L__BB12_284;
	shl.b32 	%r1741, %r1, 2;
	sub.s32 	%r1742, %r210, %r1741;
	ld.shared.u32 	%r1743, [%r1742+9216];
	add.s64 	%rd514, %rd91, %rd84;
	shl.b64 	%rd515, %rd514, 2;
	add.s64 	%rd516, %rd66, %rd515;
	st.global.u32 	[%rd516+9216], %r1743;
$L__BB12_284:
	bar.warp.sync 	-1;
	shl.b32 	%r1744, %r219, 3;
	add.s32 	%r1746, %r1697, %r1744;
	ld.shared.u64 	%rd92, [%r1746+46080];
	add.s32 	%r1747, %r1, 2688;
	setp.ge.s32 	%p179, %r1747, %r287;
	@%p179 bra 	$L__BB12_286;
	shl.b32 	%r1748, %r1, 2;
	sub.s32 	%r1749, %r210, %r1748;
	ld.shared.u32 	%r1750, [%r1749+10752];
	add.s64 	%rd517, %rd92, %rd84;
	shl.b64 	%rd518, %rd517, 2;
	add.s64 	%rd519, %rd66, %rd518;
	st.global.u32 	[%rd519+10752], %r1750;
$L__BB12_286:
	bar.warp.sync 	-1;
	shl.b32 	%r1751, %r220, 3;
	add.s32 	%r1753, %r1697, %r1751;
	ld.shared.u64 	%rd93, [%r1753+46080];
	or.b32  	%r1754, %r1, 3072;
	setp.ge.s32 	%p180, %r1754, %r287;
	@%p180 bra 	$L__BB12_288;
	shl.b32 	%r1755, %r1, 2;
	sub.s32 	%r1756, %r210, %r1755;
	ld.shared.u32 	%r1757, [%r1756+12288];
	add.s64 	%rd520, %rd93, %rd84;
	shl.b64 	%rd521, %rd520, 2;
	add.s64 	%rd522, %rd66, %rd521;
	st.global.u32 	[%rd522+12288], %r1757;
$L__BB12_288:
	bar.warp.sync 	-1;
	shl.b32 	%r1758, %r221, 3;
	add.s32 	%r1760, %r1697, %r1758;
	ld.shared.u64 	%rd94, [%r1760+46080];
	add.s32 	%r1761, %r1, 3456;
	setp.ge.s32 	%p181, %r1761, %r287;
	@%p181 bra 	$L__BB12_290;
	shl.b32 	%r1762, %r1, 2;
	sub.s32 	%r1763, %r210, %r1762;
	ld.shared.u32 	%r1764, [%r1763+13824];
	add.s64 	%rd523, %rd94, %rd84;
	shl.b64 	%rd524, %rd523, 2;
	add.s64 	%rd525, %rd66, %rd524;
	st.global.u32 	[%rd525+13824], %r1764;
$L__BB12_290:
	bar.warp.sync 	-1;
	shl.b32 	%r1765, %r222, 3;
	add.s32 	%r1767, %r1697, %r1765;
	ld.shared.u64 	%rd95, [%r1767+46080];
	add.s32 	%r1768, %r1, 3840;
	setp.ge.s32 	%p182, %r1768, %r287;
	@%p182 bra 	$L__BB12_292;
	shl.b32 	%r1769, %r1, 2;
	sub.s32 	%r1770, %r210, %r1769;
	ld.shared.u32 	%r1771, [%r1770+15360];
	add.s64 	%rd526, %rd95, %rd84;
	shl.b64 	%rd527, %rd526, 2;
	add.s64 	%rd528, %rd66, %rd527;
	st.global.u32 	[%rd528+15360], %r1771;
$L__BB12_292:
	bar.warp.sync 	-1;
	shl.b32 	%r1772, %r223, 3;
	add.s32 	%r1774, %r1697, %r1772;
	ld.shared.u64 	%rd96, [%r1774+46080];
	add.s32 	%r1775, %r1, 4224;
	setp.ge.s32 	%p183, %r1775, %r287;
	@%p183 bra 	$L__BB12_294;
	shl.b32 	%r1776, %r1, 2;
	sub.s32 	%r1777, %r210, %r1776;
	ld.shared.u32 	%r1778, [%r1777+16896];
	add.s64 	%rd529, %rd96, %rd84;
	shl.b64 	%rd530, %rd529, 2;
	add.s64 	%rd531, %rd66, %rd530;
	st.global.u32 	[%rd531+16896], %r1778;
$L__BB12_294:
	bar.warp.sync 	-1;
	shl.b32 	%r1779, %r224, 3;
	add.s32 	%r1781, %r1697, %r1779;
	ld.shared.u64 	%rd97, [%r1781+46080];
	add.s32 	%r1782, %r1, 4608;
	setp.ge.s32 	%p184, %r1782, %r287;
	@%p184 bra 	$L__BB12_296;
	shl.b32 	%r1783, %r1, 2;
	sub.s32 	%r1784, %r210, %r1783;
	ld.shared.u32 	%r1785, [%r1784+18432];
	add.s64 	%rd532, %rd97, %rd84;
	shl.b64 	%rd533, %rd532, 2;
	add.s64 	%rd534, %rd66, %rd533;
	st.global.u32 	[%rd534+18432], %r1785;
$L__BB12_296:
	bar.warp.sync 	-1;
	shl.b32 	%r1786, %r225, 3;
	add.s32 	%r1788, %r1697, %r1786;
	ld.shared.u64 	%rd98, [%r1788+46080];
	add.s32 	%r1789, %r1, 4992;
	setp.ge.s32 	%p185, %r1789, %r287;
	@%p185 bra 	$L__BB12_298;
	shl.b32 	%r1790, %r1, 2;
	sub.s32 	%r1791, %r210, %r1790;
	ld.shared.u32 	%r1792, [%r1791+19968];
	add.s64 	%rd535, %rd98, %rd84;
	shl.b64 	%rd536, %rd535, 2;
	add.s64 	%rd537, %rd66, %rd536;
	st.global.u32 	[%rd537+19968], %r1792;
$L__BB12_298:
	bar.warp.sync 	-1;
	shl.b32 	%r1793, %r226, 3;
	add.s32 	%r1795, %r1697, %r1793;
	ld.shared.u64 	%rd538, [%r1795+46080];
	add.s64 	%rd99, %rd538, %rd84;
	add.s32 	%r1796, %r1, 5376;
	setp.ge.s32 	%p186, %r1796, %r287;
	@%p186 bra 	$L__BB12_300;
	shl.b32 	%r1797, %r1, 2;
	sub.s32 	%r1798, %r210, %r1797;
	ld.shared.u32 	%r1799, [%r1798+21504];
	shl.b64 	%rd539, %rd99, 2;
	add.s64 	%rd540, %rd66, %rd539;
	st.global.u32 	[%rd540+21504], %r1799;
$L__BB12_300:
	bar.warp.sync 	-1;
$L__BB12_301:
	ret;

}
	// .globl	_ZN3cub18CUB_300001_SM_10006detail10radix_sort31DeviceRadixSortSingleTileKernelINS1_5radix10policy_hubIyyyE10Policy1000ELNS0_9SortOrderE0EyyyNS1_21identity_decomposer_tEEEvPKT1_PSA_PKT2_PSE_T3_iiT4_
.visible .entry _ZN3cub18CUB_300001_SM_10006detail10radix_sort31DeviceRadixSortSingleTileKernelINS1_5radix10policy_hubIyyyE10Policy1000ELNS0_9SortOrderE0EyyyNS1_21identity_decomposer_tEEEvPKT1_PSA_PKT2_PSE_T3_iiT4_(
	.param .u64 .ptr .align 1 _ZN3cub18CUB_300001_SM_10006detail10radix_sort31DeviceRadixSortSingleTileKernelINS1_5radix10policy_hubIyyyE10Policy1000ELNS0_9SortOrderE0EyyyNS1_21identity_decomposer_tEEEvPKT1_PSA_PKT2_PSE_T3_iiT4__param_0,
	.param .u64 .ptr .align 1 _ZN3cub18CUB_300001_SM_10006detail10radix_sort31DeviceRadixSortSingleTileKernelINS1_5radix10policy_hubIyyyE10Policy1000ELNS0_9SortOrderE0EyyyNS1_21identity_decomposer_tEEEvPKT1_PSA_PKT2_PSE_T3_iiT4__param_1,
	.param .u64 .ptr .align 1 _ZN3cub18CUB_300001_SM_10006detail10radix_sort31DeviceRadixSortSingleTileKernelINS1_5radix10policy_hubIyyyE10Policy1000ELNS0_9SortOrderE0EyyyNS1_21identity_decomposer_tEEEvPKT1_PSA_PKT2_PSE_T3_iiT4__param_2,
	.param .u64 .ptr .align 1 _ZN3cub18CUB_300001_SM_10006detail10radix_sort31DeviceRadixSortSingleTileKernelINS1_5radix10policy_hubIyyyE10Policy1000ELNS0_9SortOrderE0EyyyNS1_21identity_decomposer_tEEEvPKT1_PSA_PKT2_PSE_T3_iiT4__param_3,
	.param .u64 _ZN3cub18CUB_300001_SM_10006detail10radix_sort31DeviceRadixSortSingleTileKernelINS1_5radix10policy_hubIyyyE10Policy1000ELNS0_9SortOrderE0EyyyNS1_21identity_decomposer_tEEEvPKT1_PSA_PKT2_PSE_T3_iiT4__param_4,
	.param .u32 _ZN3cub18CUB_300001_SM_10006detail10radix_sort31DeviceRadixSortSingleTileKernelINS1_5radix10policy_hubIyyyE10Policy1000ELNS0_9SortOrderE0EyyyNS1_21identity_decomposer_tEEEvPKT1_PSA_PKT2_PSE_T3_iiT4__param_5,
	.param .u32 _ZN3cub18CUB_300001_SM_10006detail10radix_sort31DeviceRadixSortSingleTileKernelINS1_5radix10policy_hubIyyyE10Policy1000ELNS0_9SortOrderE0EyyyNS1_21identity_decomposer_tEEEvPKT1_PSA_PKT2_PSE_T3_iiT4__param_6,
	.param .align 1 .b8 _ZN3cub18CUB_300001_SM_10006detail10radix_sort31DeviceRadixSortSingleTileKernelINS1_5radix10policy_hubIyyyE10Policy1000ELNS0_9SortOrderE0EyyyNS1_21identity_decomposer_tEEEvPKT1_PSA_PKT2_PSE_T3_iiT4__param_7[1]
)
.maxntid 256
.minnctapersm 1
{
	.reg .pred 	%p<43>;
	.reg .b16 	%rs<19>;
	.reg .b32 	%r<360>;
	.reg .b64 	%rd<193>;
	// demoted variable
	.shared .align 16 .b8 _ZZN3cub18CUB_300001_SM_10006detail10radix_sort31DeviceRadixSortSingleTileKernelINS1_5radix10policy_hubIyyyE10Policy1000ELNS0_9SortOrderE0EyyyNS1_21identity_decomposer_tEEEvPKT1_PSA_PKT2_PSE_T3_iiT4_E12temp_storage[33856];
	ld.param.u64 	%rd100, [_ZN3cub18CUB_300001_SM_10006detail10radix_sort31DeviceRadixSortSingleTileKernelINS1_5radix10policy_hubIyyyE10Policy1000ELNS0_9SortOrderE0EyyyNS1_21identity_decomposer_tEEEvPKT1_PSA_PKT2_PSE_T3_iiT4__param_0];
	ld.param.u64 	%rd95, [_ZN3cub18CUB_300001_SM_10006detail10radix_sort31DeviceRadixSortSingleTileKernelINS1_5radix10policy_hubIyyyE10Policy1000ELNS0_9SortOrderE0EyyyNS1_21identity_decomposer_tEEEvPKT1_PSA_PKT2_PSE_T3_iiT4__param_1];
	ld.param.u64 	%rd96, [_ZN3cub18CUB_300001_SM_10006detail10radix_sort31DeviceRadixSortSingleTileKernelINS1_5radix10policy_hubIyyyE10Policy1000ELNS0_9SortOrderE0EyyyNS1_21identity_decomposer_tEEEvPKT1_PSA_PKT2_PSE_T3_iiT4__param_2];
	ld.param.u64 	%rd97, [_ZN3cub18CUB_300001_SM_10006detail10radix_sort31DeviceRadixSortSingleTileKernelINS1_5radix10policy_hubIyyyE10Policy1000ELNS0_9SortOrderE0EyyyNS1_21identity_decomposer_tEEEvPKT1_PSA_PKT2_PSE_T3_iiT4__param_3];
	ld.param.u64 	%rd98, [_ZN3cub18CUB_300001_SM_10006detail10radix_sort31DeviceRadixSortSingleTileKernelINS1_5radix10policy_hubIyyyE10Policy1000ELNS0_9SortOrderE0EyyyNS1_21identity_decomposer_tEEEvPKT1_PSA_PKT2_PSE_T3_iiT4__param_4];
	ld.param.u32 	%r84, [_ZN3cub18CUB_300001_SM_10006detail10radix_sort31DeviceRadixSortSingleTileKernelINS1_5radix10policy_hubIyyyE10Policy1000ELNS0_9SortOrderE0EyyyNS1_21identity_decomposer_tEEEvPKT1_PSA_PKT2_PSE_T3_iiT4__param_5];
	ld.param.u32 	%r85, [_ZN3cub18CUB_300001_SM_10006detail10radix_sort31DeviceRadixSortSingleTileKernelINS1_5radix10policy_hubIyyyE10Policy1000ELNS0_9SortOrderE0EyyyNS1_21identity_decomposer_tEEEvPKT1_PSA_PKT2_PSE_T3_iiT4__param_6];
	cvta.to.global.u64 	%rd101, %rd100;
	cvt.u32.u64 	%r1, %rd98;
	mov.u32 	%r2, %tid.x;
	mul.lo.s32 	%r3, %r2, 9;
	setp.ge.s32 	%p1, %r3, %r1;
	mul.wide.u32 	%rd102, %r3, 8;
	add.s64 	%rd1, %rd101, %rd102;
	mov.b64 	%rd183, -1;
	@%p1 bra 	$L__BB13_2;
	ld.global.u64 	%rd183, [%rd1];
$L__BB13_2:
	add.s32 	%r4, %r3, 1;
	setp.ge.s32 	%p2, %r4, %r1;
	mov.b64 	%rd182, -1;
	@%p2 bra 	$L__BB13_4;
	ld.global.u64 	%rd182, [%rd1+8];
$L__BB13_4:
	add.s32 	%r5, %r3, 2;
	setp.ge.s32 	%p3, %r5, %r1;
	mov.b64 	%rd181, -1;
	@%p3 bra 	$L__BB13_6;
	ld.global.u64 	%rd181, [%rd1+16];
$L__BB13_6:
	add.s32 	%r6, %r3, 3;
	setp.ge.s32 	%p4, %r6, %r1;
	mov.b64 	%rd180, -1;
	@%p4 bra 	$L__BB13_8;
	ld.global.u64 	%rd180, [%rd1+24];
$L__BB13_8:
	add.s32 	%r7, %r3, 4;
	setp.ge.s32 	%p5, %r7, %r1;
	mov.b64 	%rd179, -1;
	@%p5 bra 	$L__BB13_10;
	ld.global.u64 	%rd179, [%rd1+32];
$L__BB13_10:
	add.s32 	%r8, %r3, 5;
	setp.ge.s32 	%p6, %r8, %r1;
	mov.b64 	%rd178, -1;
	@%p6 bra 	$L__BB13_12;
	ld.global.u64 	%rd178, [%rd1+40];
$L__BB13_12:
	add.s32 	%r9, %r3, 6;
	setp.ge.s32 	%p7, %r9, %r1;
	mov.b64 	%rd177, -1;
	@%p7 bra 	$L__BB13_14;
	ld.global.u64 	%rd177, [%rd1+48];
$L__BB13_14:
	add.s32 	%r10, %r3, 7;
	setp.ge.s32 	%p8, %r10, %r1;
	mov.b64 	%rd176, -1;
	@%p8 bra 	$L__BB13_16;
	ld.global.u64 	%rd176, [%rd1+56];
$L__BB13_16:
	add.s32 	%r11, %r3, 8;
	setp.ge.s32 	%p9, %r11, %r1;
	mov.b64 	%rd175, -1;
	@%p9 bra 	$L__BB13_18;
	ld.global.u64 	%rd175, [%rd1+64];
$L__BB13_18:
	bar.sync 	0;
	mov.b64 	{%r86, %r87}, %rd98;
	shfl.sync.idx.b32	%r12|%p10, %r86, 0, 31, -1;
	shfl.sync.idx.b32	%r88|%p11, %r87, 0, 31, -1;
	mov.b64 	%rd20, {%r12, %r88};
	setp.ge.s32 	%p12, %r3, %r12;
	cvta.to.global.u64 	%rd112, %rd96;
	add.s64 	%rd21, %rd112, %rd102;
	@%p12 bra 	$L__BB13_20;
	ld.global.u64 	%rd192, [%rd21];
$L__BB13_20:
	setp.ge.s32 	%p13, %r4, %r12;
	@%p13 bra 	$L__BB13_22;
	ld.global.u64 	%rd191, [%rd21+8];
$L__BB13_22:
	setp.ge.s32 	%p14, %r5, %r12;
	@%p14 bra 	$L__BB13_24;
	ld.global.u64 	%rd190, [%rd21+16];
$L__BB13_24:
	setp.ge.s32 	%p15, %r6, %r12;
	@%p15 bra 	$L__BB13_26;
	ld.global.u64 	%rd189, [%rd21+24];
$L__BB13_26:
	setp.ge.s32 	%p16, %r7, %r12;
	@%p16 bra 	$L__BB13_28;
	ld.global.u64 	%rd188, [%rd21+32];
$L__BB13_28:
	setp.ge.s32 	%p17, %r8, %r12;
	@%p17 bra 	$L__BB13_30;
	ld.global.u64 	%rd187, [%rd21+40];
$L__BB13_30:
	setp.ge.s32 	%p18, %r9, %r12;
	@%p18 bra 	$L__BB13_32;
	ld.global.u64 	%rd186, [%rd21+48];
$L__BB13_32:
	setp.ge.s32 	%p19, %r10, %r12;
	@%p19 bra 	$L__BB13_34;
	ld.global.u64 	%rd185, [%rd21+56];
$L__BB13_34:
	setp.ge.s32 	%p20, %r11, %r12;
	@%p20 bra 	$L__BB13_36;
	ld.global.u64 	%rd184, [%rd21+64];
$L__BB13_36:
	bar.sync 	0;
	shr.u32 	%r13, %r2, 5;
	shl.b32 	%r90, %r2, 2;
	mov.u32 	%r91, _ZZN3cub18CUB_300001_SM_10006detail10radix_sort31DeviceRadixSortSingleTileKernelINS1_5radix10policy_hubIyyyE10Policy1000ELNS0_9SortOrderE0EyyyNS1_21identity_decomposer_tEEEvPKT1_PSA_PKT2_PSE_T3_iiT4_E12temp_storage;
	add.s32 	%r14, %r91, %r90;
	shl.b32 	%r92, %r2, 7;
	add.s32 	%r15, %r14, %r92;
	shl.b32 	%r93, %r13, 2;
	add.s32 	%r94, %r91, %r93;
	add.s32 	%r16, %r94, 33792;
	mad.lo.s32 	%r17, %r2, -60, %r15;
	add.s32 	%r357, %r84, 6;
	sub.s32 	%r356, %r85, %r84;
$L__BB13_37:
	add.s32 	%r105, %r357, -6;
	min.s32 	%r95, %r356, 6;
	mov.b32 	%r134, 0;
	st.shared.u32 	[%r14], %r134;
	st.shared.u32 	[%r14+1024], %r134;
	st.shared.u32 	[%r14+2048], %r134;
	st.shared.u32 	[%r14+3072], %r134;
	st.shared.u32 	[%r14+4096], %r134;
	st.shared.u32 	[%r14+5120], %r134;
	st.shared.u32 	[%r14+6144], %r134;
	st.shared.u32 	[%r14+7168], %r134;
	st.shared.u32 	[%r14+8192], %r134;
	st.shared.u32 	[%r14+9216], %r134;
	st.shared.u32 	[%r14+10240], %r134;
	st.shared.u32 	[%r14+11264], %r134;
	st.shared.u32 	[%r14+12288], %r134;
	st.shared.u32 	[%r14+13312], %r134;
	st.shared.u32 	[%r14+14336], %r134;
	st.shared.u32 	[%r14+15360], %r134;
	st.shared.u32 	[%r14+16384], %r134;
	st.shared.u32 	[%r14+17408], %r134;
	st.shared.u32 	[%r14+18432], %r134;
	st.shared.u32 	[%r14+19456], %r134;
	st.shared.u32 	[%r14+20480], %r134;
	st.shared.u32 	[%r14+21504], %r134;
	st.shared.u32 	[%r14+22528], %r134;
	st.shared.u32 	[%r14+23552], %r134;
	st.shared.u32 	[%r14+24576], %r134;
	st.shared.u32 	[%r14+25600], %r134;
	st.shared.u32 	[%r14+26624], %r134;
	st.shared.u32 	[%r14+27648], %r134;
	st.shared.u32 	[%r14+28672], %r134;
	st.shared.u32 	[%r14+29696], %r134;
	st.shared.u32 	[%r14+30720], %r134;
	st.shared.u32 	[%r14+31744], %r134;
	st.shared.u32 	[%r14+32768], %r134;
	mov.b64 	%rd123, 1;
	// begin inline asm
	shl.b64 %rd122, %rd123, %r95;
	// end inline asm
	add.s64 	%rd125, %rd122, -1;
	// begin inline asm
	shl.b64 %rd124, %rd125, %r134;
	// end inline asm
	// begin inline asm
	shr.b64 %rd126, %rd183, %r105;
	// end inline asm
	cvt.u32.u64 	%r137, %rd126;
	cvt.u32.u64 	%r138, %rd124;
	and.b32  	%r139, %r138, %r137;
	shl.b32 	%r140, %r139, 10;
	and.b32  	%r141, %r140, 31744;
	add.s32 	%r142, %r14, %r141;
	shr.u32 	%r143, %r139, 4;
	and.b32  	%r144, %r143, 268435454;
	add.s32 	%r23, %r142, %r144;
	ld.shared.u16 	%rs1, [%r23];
	add.s16 	%rs10, %rs1, 1;
	st.shared.u16 	[%r23], %rs10;
	// begin inline asm
	shr.b64 %rd128, %rd182, %r105;
	// end inline asm
	cvt.u32.u64 	%r145, %rd128;
	and.b32  	%r146, %r138, %r145;
	shl.b32 	%r147, %r146, 10;
	and.b32  	%r148, %r147, 31744;
	add.s32 	%r149, %r14, %r148;
	shr.u32 	%r150, %r146, 4;
	and.b32  	%r151, %r150, 268435454;
	add.s32 	%r24, %r149, %r151;
	ld.shared.u16 	%rs2, [%r24];
	add.s16 	%rs11, %rs2, 1;
	st.shared.u16 	[%r24], %rs11;
	// begin inline asm
	shr.b64 %rd130, %rd181, %r105;
	// end inline asm
	cvt.u32.u64 	%r152, %rd130;
	and.b32  	%r153, %r138, %r152;
	shl.b32 	%r154, %r153, 10;
	and.b32  	%r155, %r154, 31744;
	add.s32 	%r156, %r14, %r155;
	shr.u32 	%r157, %r153, 4;
	and.b32  	%r158, %r157, 268435454;
	add.s32 	%r25, %r156, %r158;
	ld.shared.u16 	%rs3, [%r25];
	add.s16 	%rs12, %rs3, 1;
	st.shared.u16 	[%r25], %rs12;
	// begin inline asm
	shr.b64 %rd132, %rd180, %r105;
	// end inline asm
	cvt.u32.u64 	%r159, %rd132;
	and.b32  	%r160, %r138, %r159;
	shl.b32 	%r161, %r160, 10;
	and.b32  	%r162, %r161, 31744;
	add.s32 	%r163, %r14, %r162;
	shr.u32 	%r164, %r160, 4;
	and.b32  	%r165, %r164, 268435454;
	add.s32 	%r26, %r163, %r165;
	ld.shared.u16 	%rs4, [%r26];
	add.s16 	%rs13, %rs4, 1;
	st.shared.u16 	[%r26], %rs13;
	// begin inline asm
	shr.b64 %rd134, %rd179, %r105;
	// end inline asm
	cvt.u32.u64 	%r166, %rd134;
	and.b32  	%r167, %r138, %r166;
	shl.b32 	%r168, %r167, 10;
	and.b32  	%r169, %r168, 31744;
	add.s32 	%r170, %r14, %r169;
	shr.u32 	%r171, %r167, 4;
	and.b32  	%r172, %r171, 268435454;
	add.s32 	%r27, %r170, %r172;
	ld.shared.u16 	%rs5, [%r27];
	add.s16 	%rs14, %rs5, 1;
	st.shared.u16 	[%r27], %rs14;
	// begin inline asm
	shr.b64 %rd136, %rd178, %r105;
	// end inline asm
	cvt.u32.u64 	%r173, %rd136;
	and.b32  	%r174, %r138, %r173;
	shl.b32 	%r175, %r174, 10;
	and.b32  	%r176, %r175, 31744;
	add.s32 	%r177, %r14, %r176;
	shr.u32 	%r178, %r174, 4;
	and.b32  	%r179, %r178, 268435454;
	add.s32 	%r28, %r177, %r179;
	ld.shared.u16 	%rs6, [%r28];
	add.s16 	%rs15, %rs6, 1;
	st.shared.u16 	[%r28], %rs15;
	// begin inline asm
	shr.b64 %rd138, %rd177, %r105;
	// end inline asm
	cvt.u32.u64 	%r180, %rd138;
	and.b32  	%r181, %r138, %r180;
	shl.b32 	%r182, %r181, 10;
	and.b32  	%r183, %r182, 31744;
	add.s32 	%r184, %r14, %r183;
	shr.u32 	%r185, %r181, 4;
	and.b32  	%r186, %r185, 268435454;
	add.s32 	%r29, %r184, %r186;
	ld.shared.u16 	%rs7, [%r29];
	add.s16 	%rs16, %rs7, 1;
	st.shared.u16 	[%r29], %rs16;
	// begin inline asm
	shr.b64 %rd140, %rd176, %r105;
	// end inline asm
	cvt.u32.u64 	%r187, %rd140;
	and.b32  	%r188, %r138, %r187;
	shl.b32 	%r189, %r188, 10;
	and.b32  	%r190, %r189, 31744;
	add.s32 	%r191, %r14, %r190;
	shr.u32 	%r192, %r188, 4;
	and.b32  	%r193, %r192, 268435454;
	add.s32 	%r30, %r191, %r193;
	ld.shared.u16 	%rs8, [%r30];
	add.s16 	%rs17, %rs8, 1;
	st.shared.u16 	[%r30], %rs17;
	// begin inline asm
	shr.b64 %rd142, %rd175, %r105;
	// end inline asm
	cvt.u32.u64 	%r194, %rd142;
	and.b32  	%r195, %r138, %r194;
	shl.b32 	%r196, %r195, 10;
	and.b32  	%r197, %r196, 31744;
	add.s32 	%r198, %r14, %r197;
	shr.u32 	%r199, %r195, 4;
	and.b32  	%r200, %r199, 268435454;
	add.s32 	%r31, %r198, %r200;
	ld.shared.u16 	%rs9, [%r31];
	add.s16 	%rs18, %rs9, 1;
	st.shared.u16 	[%r31], %rs18;
	bar.sync 	0;
	ld.shared.u32 	%r32, [%r15];
	ld.shared.u32 	%r201, [%r15+4];
	ld.shared.u32 	%r202, [%r15+8];
	ld.shared.u32 	%r203, [%r15+12];
	ld.shared.u32 	%r204, [%r15+16];
	ld.shared.u32 	%r205, [%r15+20];
	ld.shared.u32 	%r206, [%r15+24];
	ld.shared.u32 	%r207, [%r15+28];
	ld.shared.u32 	%r208, [%r15+32];
	ld.shared.u32 	%r209, [%r15+36];
	ld.shared.u32 	%r210, [%r15+40];
	ld.shared.u32 	%r211, [%r15+44];
	ld.shared.u32 	%r212, [%r15+48];
	ld.shared.u32 	%r213, [%r15+52];
	ld.shared.u32 	%r214, [%r15+56];
	ld.shared.u32 	%r215, [%r15+60];
	ld.shared.u32 	%r216, [%r15+64];
	ld.shared.u32 	%r217, [%r15+68];
	ld.shared.u32 	%r218, [%r15+72];
	ld.shared.u32 	%r219, [%r15+76];
	ld.shared.u32 	%r220, [%r15+80];
	ld.shared.u32 	%r221, [%r15+84];
	ld.shared.u32 	%r222, [%r15+88];
	ld.shared.u32 	%r223, [%r15+92];
	ld.shared.u32 	%r224, [%r15+96];
	ld.shared.u32 	%r225, [%r15+100];
	ld.shared.u32 	%r226, [%r15+104];
	ld.shared.u32 	%r227, [%r15+108];
	ld.shared.u32 	%r228, [%r15+112];
	ld.shared.u32 	%r229, [%r15+116];
	ld.shared.u32 	%r230, [%r15+120];
	ld.shared.u32 	%r231, [%r15+124];
	ld.shared.u32 	%r232, [%r15+128];
	add.s32 	%r33, %r201, %r32;
	add.s32 	%r34, %r202, %r33;
	add.s32 	%r35, %r203, %r34;
	add.s32 	%r36, %r204, %r35;
	add.s32 	%r37, %r205, %r36;
	add.s32 	%r38, %r206, %r37;
	add.s32 	%r39, %r207, %r38;
	add.s32 	%r40, %r208, %r39;
	add.s32 	%r41, %r209, %r40;
	add.s32 	%r42, %r210, %r41;
	add.s32 	%r43, %r211, %r42;
	add.s32 	%r44, %r212, %r43;
	add.s32 	%r45, %r213, %r44;
	add.s32 	%r46, %r214, %r45;
	add.s32 	%r47, %r215, %r46;
	add.s32 	%r48, %r216, %r47;
	add.s32 	%r49, %r217, %r48;
	add.s32 	%r50, %r218, %r49;
	add.s32 	%r51, %r219, %r50;
	add.s32 	%r52, %r220, %r51;
	add.s32 	%r53, %r221, %r52;
	add.s32 	%r54, %r222, %r53;
	add.s32 	%r55, %r223, %r54;
	add.s32 	%r56, %r224, %r55;
	add.s32 	%r57, %r225, %r56;
	add.s32 	%r58, %r226, %r57;
	add.s32 	%r59, %r227, %r58;
	add.s32 	%r60, %r228, %r59;
	add.s32 	%r61, %r229, %r60;
	add.s32 	%r62, %r230, %r61;
	add.s32 	%r63, %r231, %r62;
	add.s32 	%r111, %r232, %r63;
	// begin inline asm
	mov.u32 %r106, %laneid;
	// end inline asm
	mov.b32 	%r109, 1;
	mov.b32 	%r136, -1;
	// begin inline asm
	{  .reg .u32 r0;  .reg .pred p;  shfl.sync.up.b32 r0|p, %r111, %r109, %r134, %r136;  @p add.u32 r0, r0, %r111;  mov.u32 %r107, r0;}
	// end inline asm
	mov.b32 	%r115, 2;
	// begin inline asm
	{  .reg .u32 r0;  .reg .pred p;  shfl.sync.up.b32 r0|p, %r107, %r115, %r134, %r136;  @p add.u32 r0, r0, %r107;  mov.u32 %r113, r0;}
	// end inline asm
	mov.b32 	%r121, 4;
	// begin inline asm
	{  .reg .u32 r0;  .reg .pred p;  shfl.sync.up.b32 r0|p, %r113, %r121, %r134, %r136;  @p add.u32 r0, r0, %r113;  mov.u32 %r119, r0;}
	// end inline asm
	mov.b32 	%r127, 8;
	// begin inline asm
	{  .reg .u32 r0;  .reg .pred p;  shfl.sync.up.b32 r0|p, %r119, %r127, %r134, %r136;  @p add.u32 r0, r0, %r119;  mov.u32 %r125, r0;}
	// end inline asm
	mov.b32 	%r133, 16;
	// begin inline asm
	{  .reg .u32 r0;  .reg .pred p;  shfl.sync.up.b32 r0|p, %r125, %r133, %r134, %r136;  @p add.u32 r0, r0, %r125;  mov.u32 %r131, r0;}
	// end inline asm
	setp.ne.s32 	%p21, %r106, 31;
	@%p21 bra 	$L__BB13_39;
	st.shared.u32 	[%r16], %r131;
$L__BB13_39:
	sub.s32 	%r233, %r131, %r111;
	setp.gt.u32 	%p22, %r2, 31;
	setp.eq.s32 	%p23, %r13, 7;
	setp.eq.s32 	%p24, %r13, 6;
	setp.eq.s32 	%p25, %r13, 5;
	setp.eq.s32 	%p26, %r13, 4;
	setp.eq.s32 	%p27, %r13, 3;
	setp.eq.s32 	%p28, %r13, 2;
	setp.eq.s32 	%p29, %r13, 1;
	bar.sync 	0;
	ld.shared.v4.u32 	{%r234, %r235, %r236, %r237}, [_ZZN3cub18CUB_300001_SM_10006detail10radix_sort31DeviceRadixSortSingleTileKernelINS1_5radix10policy_hubIyyyE10Policy1000ELNS0_9SortOrderE0EyyyNS1_21identity_decomposer_tEEEvPKT1_PSA_PKT2_PSE_T3_iiT4_E12temp_storage+33792];
	selp.b32 	%r238, %r234, %r358, %p29;
	add.s32 	%r239, %r235, %r234;
	selp.b32 	%r240, %r239, %r238, %p28;
	add.s32 	%r241, %r239, %r236;
	selp.b32 	%r242, %r241, %r240, %p27;
	add.s32 	%r243, %r241, %r237;
	selp.b32 	%r244, %r243, %r242, %p26;
	ld.shared.v4.u32 	{%r245, %r246, %r247, %r248}, [_ZZN3cub18CUB_300001_SM_10006detail10radix_sort31DeviceRadixSortSingleTileKernelINS1_5radix10policy_hubIyyyE10Policy1000ELNS0_9SortOrderE0EyyyNS1_21identity_decomposer_tEEEvPKT1_PSA_PKT2_PSE_T3_iiT4_E12temp_storage+33808];
	add.s32 	%r249, %r243, %r245;
	selp.b32 	%r250, %r249, %r244, %p25;
	add.s32 	%r251, %r249, %r246;
	selp.b32 	%r252, %r251, %r250, %p24;
	add.s32 	%r253, %r251, %r247;
	selp.b32 	%r358, %r253, %r252, %p23;
	add.s32 	%r68, %r253, %r248;
	setp.ne.s32 	%p30, %r106, 0;
	selp.b32 	%r254, %r233, 0, %p30;
	add.s32 	%r255, %r358, %r254;
	or.pred  	%p31, %p22, %p30;
	selp.b32 	%r359, %r255, %r233, %p22;
	@%p31 bra 	$L__BB13_41;
	shl.b32 	%r359, %r68, 16;
	st.shared.u32 	[_ZZN3cub18CUB_300001_SM_10006detail10radix_sort31DeviceRadixSortSingleTileKernelINS1_5radix10policy_hubIyyyE10Policy1000ELNS0_9SortOrderE0EyyyNS1_21identity_decomposer_tEEEvPKT1_PSA_PKT2_PSE_T3_iiT4_E12temp_storage+33832], %r359;
$L__BB13_41:
	setp.eq.s32 	%p32, %r2, 0;
	bar.sync 	0;
	ld.shared.u32 	%r256, [_ZZN3cub18CUB_300001_SM_10006detail10radix_sort31DeviceRadixSortSingleTileKernelINS1_5radix10policy_hubIyyyE10Policy1000ELNS0_9SortOrderE0EyyyNS1_21identity_decomposer_tEEEvPKT1_PSA_PKT2_PSE_T3_iiT4_E12temp_storage+33832];
	selp.b32 	%r257, 0, %r256, %p32;
	add.s32 	%r258, %r359, %r257;
	add.s32 	%r259, %r32, %r258;
	add.s32 	%r260, %r33, %r258;
	add.s32 	%r261, %r34, %r258;
	add.s32 	%r262, %r35, %r258;
	add.s32 	%r263, %r36, %r258;
	add.s32 	%r264, %r37, %r258;
	add.s32 	%r265, %r38, %r258;
	add.s32 	%r266, %r39, %r258;
	add.s32 	%r267, %r40, %r258;
	add.s32 	%r268, %r41, %r258;
	add.s32 	%r269, %r42, %r258;
	add.s32 	%r270, %r43, %r258;
	add.s32 	%r271, %r44, %r258;
	add.s32 	%r272, %r45, %r258;
	add.s32 	%r273, %r46, %r258;
	add.s32 	%r274, %r47, %r258;
	add.s32 	%r275, %r48, %r258;
	add.s32 	%r276, %r49, %r258;
	add.s32 	%r277, %r50, %r258;
	add.s32 	%r278, %r51, %r258;
	add.s32 	%r279, %r52, %r258;
	add.s32 	%r280, %r53, %r258;
	add.s32 	%r281, %r54, %r258;
	add.s32 	%r282, %r55, %r258;
	add.s32 	%r283, %r56, %r258;
	add.s32 	%r284, %r57, %r258;
	add.s32 	%r285, %r58, %r258;
	add.s32 	%r286, %r59, %r258;
	add.s32 	%r287, %r60, %r258;
	add.s32 	%r288, %r61, %r258;
	add.s32 	%r289, %r62, %r258;
	add.s32 	%r290, %r63, %r258;
	st.shared.u32 	[%r15], %r258;
	st.shared.u32 	[%r15+4], %r259;
	st.shared.u32 	[%r15+8], %r260;
	st.shared.u32 	[%r15+12], %r261;
	st.shared.u32 	[%r15+16], %r262;
	st.shared.u32 	[%r15+20], %r263;
	st.shared.u32 	[%r15+24], %r264;
	st.shared.u32 	[%r15+28], %r265;
	st.shared.u32 	[%r15+32], %r266;
	st.shared.u32 	[%r15+36], %r267;
	st.shared.u32 	[%r15+40], %r268;
	st.shared.u32 	[%r15+44], %r269;
	st.shared.u32 	[%r15+48], %r270;
	st.shared.u32 	[%r15+52], %r271;
	st.shared.u32 	[%r15+56], %r272;
	st.shared.u32 	[%r15+60], %r273;
	st.shared.u32 	[%r15+64], %r274;
	st.shared.u32 	[%r15+68], %r275;
	st.shared.u32 	[%r15+72], %r276;
	st.shared.u32 	[%r15+76], %r277;
	st.shared.u32 	[%r15+80], %r278;
	st.shared.u32 	[%r15+84], %r279;
	st.shared.u32 	[%r15+88], %r280;
	st.shared.u32 	[%r15+92], %r281;
	st.shared.u32 	[%r15+96], %r282;
	st.shared.u32 	[%r15+100], %r283;
	st.shared.u32 	[%r15+104], %r284;
	st.shared.u32 	[%r15+108], %r285;
	st.shared.u32 	[%r15+112], %r286;
	st.shared.u32 	[%r15+116], %r287;
	st.shared.u32 	[%r15+120], %r288;
	st.shared.u32 	[%r15+124], %r289;
	st.shared.u32 	[%r15+128], %r290;
	bar.sync 	0;
	cvt.u32.u16 	%r291, %rs1;
	ld.shared.u16 	%r292, [%r23];
	add.s32 	%r72, %r292, %r291;
	cvt.u32.u16 	%r293, %rs2;
	ld.shared.u16 	%r294, [%r24];
	add.s32 	%r73, %r294, %r293;
	cvt.u32.u16 	%r295, %rs3;
	ld.shared.u16 	%r296, [%r25];
	add.s32 	%r74, %r296, %r295;
	cvt.u32.u16 	%r297, %rs4;
	ld.shared.u16 	%r298, [%r26];
	add.s32 	%r75, %r298, %r297;
	cvt.u32.u16 	%r299, %rs5;
	ld.shared.u16 	%r300, [%r27];
	add.s32 	%r76, %r300, %r299;
	cvt.u32.u16 	%r301, %rs6;
	ld.shared.u16 	%r302, [%r28];
	add.s32 	%r77, %r302, %r301;
	cvt.u32.u16 	%r303, %rs7;
	ld.shared.u16 	%r304, [%r29];
	add.s32 	%r78, %r304, %r303;
	cvt.u32.u16 	%r305, %rs8;
	ld.shared.u16 	%r306, [%r30];
	add.s32 	%r79, %r306, %r305;
	cvt.u32.u16 	%r307, %rs9;
	ld.shared.u16 	%r308, [%r31];
	add.s32 	%r80, %r308, %r307;
	bar.sync 	0;
	setp.lt.s32 	%p33, %r357, %r85;
	@%p33 bra 	$L__BB13_61;
	cvt.u64.u32 	%rd144, %r2;
	shl.b32 	%r309, %r72, 3;
	mov.u32 	%r310, _ZZN3cub18CUB_300001_SM_10006detail10radix_sort31DeviceRadixSortSingleTileKernelINS1_5radix10policy_hubIyyyE10Policy1000ELNS0_9SortOrderE0EyyyNS1_21identity_decomposer_tEEEvPKT1_PSA_PKT2_PSE_T3_iiT4_E12temp_storage;
	add.s32 	%r311, %r310, %r309;
	st.shared.u64 	[%r311], %rd183;
	shl.b32 	%r312, %r73, 3;
	add.s32 	%r313, %r310, %r312;
	st.shared.u64 	[%r313], %rd182;
	shl.b32 	%r314, %r74, 3;
	add.s32 	%r315, %r310, %r314;
	st.shared.u64 	[%r315], %rd181;
	shl.b32 	%r316, %r75, 3;
	add.s32 	%r317, %r310, %r316;
	st.shared.u64 	[%r317], %rd180;
	shl.b32 	%r318, %r76, 3;
	add.s32 	%r319, %r310, %r318;
	st.shared.u64 	[%r319], %rd179;
	shl.b32 	%r320, %r77, 3;
	add.s32 	%r321, %r310, %r320;
	st.shared.u64 	[%r321], %rd178;
	shl.b32 	%r322, %r78, 3;
	add.s32 	%r323, %r310, %r322;
	st.shared.u64 	[%r323], %rd177;
	shl.b32 	%r324, %r79, 3;
	add.s32 	%r325, %r310, %r324;
	st.shared.u64 	[%r325], %rd176;
	shl.b32 	%r326, %r80, 3;
	add.s32 	%r327, %r310, %r326;
	st.shared.u64 	[%r327], %rd175;
	bar.sync 	0;
	shl.b32 	%r328, %r2, 6;
	sub.s32 	%r81, %r17, %r328;
	ld.shared.u64 	%rd58, [%r81];
	ld.shared.u64 	%rd59, [%r81+2048];
	ld.shared.u64 	%rd60, [%r81+4096];
	ld.shared.u64 	%rd61, [%r81+6144];
	ld.shared.u64 	%rd62, [%r81+8192];
	ld.shared.u64 	%rd63, [%r81+10240];
	ld.shared.u64 	%rd64, [%r81+12288];
	ld.shared.u64 	%rd65, [%r81+14336];
	ld.shared.u64 	%rd66, [%r81+16384];
	bar.sync 	0;
	st.shared.u64 	[%r311], %rd192;
	st.shared.u64 	[%r313], %rd191;
	st.shared.u64 	[%r315], %rd190;
	st.shared.u64 	[%r317], %rd189;
	st.shared.u64 	[%r319], %rd188;
	st.shared.u64 	[%r321], %rd187;
	st.shared.u64 	[%r323], %rd186;
	st.shared.u64 	[%r325], %rd185;
	st.shared.u64 	[%r327], %rd184;
	bar.sync 	0;
	ld.shared.u64 	%rd67, [%r81+2048];
	ld.shared.u64 	%rd68, [%r81+4096];
	ld.shared.u64 	%rd69, [%r81+6144];
	ld.shared.u64 	%rd70, [%r81+8192];
	ld.shared.u64 	%rd71, [%r81+10240];
	ld.shared.u64 	%rd72, [%r81+12288];
	ld.shared.u64 	%rd73, [%r81+14336];
	ld.shared.u64 	%rd74, [%r81+16384];
	setp.gt.u64 	%p34, %rd20, %rd144;
	cvta.to.global.u64 	%rd145, %rd95;
	mul.wide.u32 	%rd146, %r2, 8;
	add.s64 	%rd75, %rd145, %rd146;
	cvta.to.global.u64 	%rd147, %rd97;
	add.s64 	%rd76, %rd147, %rd146;
	@%p34 bra 	$L__BB13_43;
	bra.uni 	$L__BB13_44;
$L__BB13_43:
	ld.shared.u64 	%rd148, [%r81];
	st.global.u64 	[%rd75], %rd58;
	st.global.u64 	[%rd76], %rd148;
$L__BB13_44:
	add.s32 	%r329, %r2, 256;
	cvt.u64.u32 	%rd149, %r329;
	setp.le.u64 	%p35, %rd20, %rd149;
	@%p35 bra 	$L__BB13_46;
	st.global.u64 	[%rd75+2048], %rd59;
	st.global.u64 	[%rd76+2048], %rd67;
$L__BB13_46:
	add.s32 	%r330, %r2, 512;
	cvt.u64.u32 	%rd150, %r330;
	setp.le.u64 	%p36, %rd20, %rd150;
	@%p36 bra 	$L__BB13_48;
	st.global.u64 	[%rd75+4096], %rd60;
	st.global.u64 	[%rd76+4096], %rd68;
$L__BB13_48:
	add.s32 	%r331, %r2, 768;
	cvt.u64.u32 	%rd151, %r331;
	setp.le.u64 	%p37, %rd20, %rd151;
	@%p37 bra 	$L__BB13_50;
	st.global.u64 	[%rd75+6144], %rd61;
	st.global.u64 	[%rd76+6144], %rd69;
$L__BB13_50:
	or.b32  	%r332, %r2, 1024;
	cvt.u64.u32 	%rd152, %r332;
	setp.le.u64 	%p38, %rd20, %rd152;
	@%p38 bra 	$L__BB13_52;
	st.global.u64 	[%rd75+8192], %rd62;
	st.global.u64 	[%rd76+8192], %rd70;
$L__BB13_52:
	add.s32 	%r333, %r2, 1280;
	cvt.u64.u32 	%rd153, %r333;
	setp.le.u64 	%p39, %rd20, %rd153;
	@%p39 bra 	$L__BB13_54;
	st.global.u64 	[%rd75+10240], %rd63;
	st.global.u64 	[%rd76+10240], %rd71;
$L__BB13_54:
	add.s32 	%r334, %r2, 1536;
	cvt.u64.u32 	%rd154, %r334;
	setp.le.u64 	%p40, %rd20, %rd154;
	@%p40 bra 	$L__BB13_56;
	st.global.u64 	[%rd75+12288], %rd64;
	st.global.u64 	[%rd76+12288], %rd72;
$L__BB13_56:
	add.s32 	%r335, %r2, 1792;
	cvt.u64.u32 	%rd155, %r335;
	setp.le.u64 	%p41, %rd20, %rd155;
	@%p41 bra 	$L__BB13_58;
	st.global.u64 	[%rd75+14336], %rd65;
	st.global.u64 	[%rd76+14336], %rd73;
$L__BB13_58:
	or.b32  	%r336, %r2, 2048;
	cvt.u64.u32 	%rd156, %r336;
	setp.le.u64 	%p42, %rd20, %rd156;
	@%p42 bra 	$L__BB13_60;
	st.global.u64 	[%rd75+16384], %rd66;
	st.global.u64 	[%rd76+16384], %rd74;
$L__BB13_60:
	ret;
$L__BB13_61:
	shl.b32 	%r337, %r72, 3;
	mov.u32 	%r338, _ZZN3cub18CUB_300001_SM_10006detail10radix_sort31DeviceRadixSortSingleTileKernelINS1_5radix10policy_hubIyyyE10Policy1000ELNS0_9SortOrderE0EyyyNS1_21identity_decomposer_tEEEvPKT1_PSA_PKT2_PSE_T3_iiT4_E12temp_storage;
	add.s32 	%r339, %r338, %r337;
	st.shared.u64 	[%r339], %rd183;
	shl.b32 	%r340, %r73, 3;
	add.s32 	%r341, %r338, %r340;
	st.shared.u64 	[%r341], %rd182;
	shl.b32 	%r342, %r74, 3;
	add.s32 	%r343, %r338, %r342;
	st.shared.u64 	[%r343], %rd181;
	shl.b32 	%r344, %r75, 3;
	add.s32 	%r345, %r338, %r344;
	st.shared.u64 	[%r345], %rd180;
	shl.b32 	%r346, %r76, 3;
	add.s32 	%r347, %r338, %r346;
	st.shared.u64 	[%r347], %rd179;
	shl.b32 	%r348, %r77, 3;
	add.s32 	%r349, %r338, %r348;
	st.shared.u64 	[%r349], %rd178;
	shl.b32 	%r350, %r78, 3;
	add.s32 	%r351, %r338, %r350;
	st.shared.u64 	[%r351], %rd177;
	shl.b32 	%r352, %r79, 3;
	add.s32 	%r353, %r338, %r352;
	st.shared.u64 	[%r353], %rd176;
	shl.b32 	%r354, %r80, 3;
	add.s32 	%r355, %r338, %r354;
	st.shared.u64 	[%r355], %rd175;
	bar.sync 	0;
	ld.shared.u64 	%rd183, [%r17];
	ld.shared.u64 	%rd182, [%r17+8];
	ld.shared.u64 	%rd181, [%r17+16];
	ld.shared.u64 	%rd180, [%r17+24];
	ld.shared.u64 	%rd179, [%r17+32];
	ld.shared.u64 	%rd178, [%r17+40];
	ld.shared.u64 	%rd177, [%r17+48];
	ld.shared.u64 	%rd176, [%r17+56];
	ld.shared.u64 	%rd175, [%r17+64];
	bar.sync 	0;
	st.shared.u64 	[%r339], %rd192;
	st.shared.u64 	[%r341], %rd191;
	st.shared.u64 	[%r343], %rd190;
	st.shared.u64 	[%r345], %rd189;
	st.shared.u64 	[%r347], %rd188;
	st.shared.u64 	[%r349], %rd187;
	st.shared.u64 	[%r351], %rd186;
	st.shared.u64 	[%r353], %rd185;
	st.shared.u64 	[%r355], %rd184;
	bar.sync 	0;
	ld.shared.u64 	%rd192, [%r17];
	ld.shared.u64 	%rd191, [%r17+8];
	ld.shared.u64 	%rd190, [%r17+16];
	ld.shared.u64 	%rd189, [%r17+24];
	ld.shared.u64 	%rd188, [%r17+32];
	ld.shared.u64 	%rd187, [%r17+40];
	ld.shared.u64 	%rd186, [%r17+48];
	ld.shared.u64 	%rd185, [%r17+56];
	ld.shared.u64 	%rd184, [%r17+64];
	bar.sync 	0;
	add.s32 	%r357, %r357, 6;
	add.s32 	%r356, %r356, -6;
	bra.uni 	$L__BB13_37;

}
	// .globl	_ZN3cub18CUB_300001_SM_10006detail10radix_sort30DeviceRadixSortHistogramKernelINS1_5radix10policy_hubIyyyE10Policy1000ELNS0_9SortOrderE0EyyNS1_21identity_decomposer_tEEEvPT2_PKT1_SA_iiT3_
.visible .entry _ZN3cub18CUB_300001_SM_10006detail10radix_sort30DeviceRadixSortHistogramKernelINS1_5radix10policy_hubIyyyE10Policy1000ELNS0_9SortOrderE0EyyNS1_21identity_decomposer_tEEEvPT2_PKT1_SA_iiT3_(
	.param .u64 .ptr .align 1 _ZN3cub18CUB_300001_SM_10006detail10radix_sort30DeviceRadixSortHistogramKernelINS1_5radix10policy_hubIyyyE10Policy1000ELNS0_9SortOrderE0EyyNS1_21identity_decomposer_tEEEvPT2_PKT1_SA_iiT3__param_0,
	.param .u64 .ptr .align 1 _ZN3cub18CUB_300001_SM_10006detail10radix_sort30DeviceRadixSortHistogramKernelINS1_5radix10policy_hubIyyyE10Policy1000ELNS0_9SortOrderE0EyyNS1_21identity_decomposer_tEEEvPT2_PKT1_SA_iiT3__param_1,
	.param .u64 _ZN3cub18CUB_300001_SM_10006detail10radix_sort30DeviceRadixSortHistogramKernelINS1_5radix10policy_hubIyyyE10Policy1000ELNS0_9SortOrderE0EyyNS1_21identity_decomposer_tEEEvPT2_PKT1_SA_iiT3__param_2,
	.param .u32 _ZN3cub18CUB_300001_SM_10006detail10radix_sort30DeviceRadixSortHistogramKernelINS1_5radix10policy_hubIyyyE10Policy1000ELNS0_9SortOrderE0EyyNS1_21identity_decomposer_tEEEvPT2_PKT1_SA_iiT3__param_3,
	.param .u32 _ZN3cub18CUB_300001_SM_10006detail10radix_sort30DeviceRadixSortHistogramKernelINS1_5radix10policy_hubIyyyE10Policy1000ELNS0_9SortOrderE0EyyNS1_21identity_decomposer_tEEEvPT2_PKT1_SA_iiT3__param_4,
	.param .align 1 .b8 _ZN3cub18CUB_300001_SM_10006detail10radix_sort30DeviceRadixSortHistogramKernelINS1_5radix10policy_hubIyyyE10Policy1000ELNS0_9SortOrderE0EyyNS1_21identity_decomposer_tEEEvPT2_PKT1_SA_iiT3__param_5[1]
)
.maxntid 128
{
	.reg .pred 	%p<91>;
	.reg .b32 	%r<362>;
	.reg .b64 	%rd<263>;
	// demoted variable
	.shared .align 4 .b8 _ZZN3cub18CUB_300001_SM_10006detail10radix_sort30DeviceRadixSortHistogramKernelINS1_5radix10policy_hubIyyyE10Policy1000ELNS0_9SortOrderE0EyyNS1_21identity_decomposer_tEEEvPT2_PKT1_SA_iiT3_E12temp_storage[8192];
	ld.param.u64 	%rd81, [_ZN3cub18CUB_300001_SM_10006detail10radix_sort30DeviceRadixSortHistogramKernelINS1_5radix10policy_hubIyyyE10Policy1000ELNS0_9SortOrderE0EyyNS1_21identity_decomposer_tEEEvPT2_PKT1_SA_iiT3__param_0];
	ld.param.u64 	%rd82, [_ZN3cub18CUB_300001_SM_10006detail10radix_sort30DeviceRadixSortHistogramKernelINS1_5radix10policy_hubIyyyE10Policy1000ELNS0_9SortOrderE0EyyNS1_21identity_decomposer_tEEEvPT2_PKT1_SA_iiT3__param_1];
	ld.param.u64 	%rd80, [_ZN3cub18CUB_300001_SM_10006detail10radix_sort30DeviceRadixSortHistogramKernelINS1_5radix10policy_hubIyyyE10Policy1000ELNS0_9SortOrderE0EyyNS1_21identity_decomposer_tEEEvPT2_PKT1_SA_iiT3__param_2];
	ld.param.u32 	%r93, [_ZN3cub18CUB_300001_SM_10006detail10radix_sort30DeviceRadixSortHistogramKernelINS1_5radix10policy_hubIyyyE10Policy1000ELNS0_9SortOrderE0EyyNS1_21identity_decomposer_tEEEvPT2_PKT1_SA_iiT3__param_3];
	ld.param.u32 	%r94, [_ZN3cub18CUB_300001_SM_10006detail10radix_sort30DeviceRadixSortHistogramKernelINS1_5radix10policy_hubIyyyE10Policy1000ELNS0_9SortOrderE0EyyNS1_21identity_decomposer_tEEEvPT2_PKT1_SA_iiT3__param_4];
	cvta.to.global.u64 	%rd1, %rd82;
	cvta.to.global.u64 	%rd2, %rd81;
	setp.eq.s64 	%p2, %rd80, 0;
	@%p2 bra 	$L__BB14_153;
	sub.s32 	%r95, %r94, %r93;
	add.s32 	%r96, %r95, 7;
	shr.s32 	%r97, %r96, 31;
	shr.u32 	%r98, %r97, 29;
	add.s32 	%r99, %r96, %r98;
	shr.s32 	%r100, %r99, 3;
	mov.u32 	%r101, %tid.x;
	setp.gt.u32 	%p3, %r101, 255;
	setp.lt.s32 	%p4, %r96, 8;
	mov.u32 	%r102, %ctaid.x;
	shl.b32 	%r103, %r102, 11;
	cvt.u64.u32 	%rd3, %r103;
	mov.u32 	%r104, %nctaid.x;
	shl.b32 	%r105, %r104, 11;
	cvt.u64.u32 	%rd4, %r105;
	add.s32 	%r1, %r100, -1;
	and.b32  	%r2, %r100, 15;
	and.b32  	%r3, %r100, 7;
	add.s32 	%r4, %r3, -1;
	and.b32  	%r5, %r100, 3;
	or.pred  	%p1, %p3, %p4;
	shl.b32 	%r106, %r101, 2;
	mov.u32 	%r107, _ZZN3cub18CUB_300001_SM_10006detail10radix_sort30DeviceRadixSortHistogramKernelINS1_5radix10policy_hubIyyyE10Policy1000ELNS0_9SortOrderE0EyyNS1_21identity_decomposer_tEEEvPT2_PKT1_SA_iiT3_E12temp_storage;
	add.s32 	%r6, %r107, %r106;
	and.b32  	%r7, %r100, 268435440;
	cvt.u64.u32 	%rd5, %r101;
	add.s32 	%r8, %r101, 128;
	add.s32 	%r9, %r101, 256;
	add.s32 	%r10, %r101, 512;
	add.s32 	%r11, %r101, 640;
	add.s32 	%r12, %r101, 768;
	add.s32 	%r13, %r101, 1920;
	and.b32  	%r14, %r100, 268435448;
	and.b32  	%r15, %r100, 1;
	neg.s32 	%r16, %r7;
	add.s32 	%r17, %r6, 8192;
	add.s64 	%rd84, %rd80, -1;
	shr.u64 	%rd85, %rd84, 30;
	add.s64 	%rd86, %rd85, 1;
	min.u64 	%rd6, %rd86, %rd80;
	mov.b64 	%rd230, 0;
$L__BB14_2:
	@%p1 bra 	$L__BB14_30;
	setp.lt.u32 	%p5, %r1, 15;
	mov.b32 	%r346, 0;
	@%p5 bra 	$L__BB14_6;
	mov.u32 	%r343, %r17;
	mov.u32 	%r344, %r16;
$L__BB14_5:
	.pragma "nounroll";
	mov.b32 	%r109, 0;
	st.shared.u32 	[%r343+-8192], %r109;
	st.shared.u32 	[%r343+-7168], %r109;
	st.shared.u32 	[%r343+-6144], %r109;
	st.shared.u32 	[%r343+-5120], %r109;
	st.shared.u32 	[%r343+-4096], %r109;
	st.shared.u32 	[%r343+-3072], %r109;
	st.shared.u32 	[%r343+-2048], %r109;
	st.shared.u32 	[%r343+-1024], %r109;
	st.shared.u32 	[%r343], %r109;
	st.shared.u32 	[%r343+1024], %r109;
	st.shared.u32 	[%r343+2048], %r109;
	st.shared.u32 	[%r343+3072], %r109;
	st.shared.u32 	[%r343+4096], %r109;
	st.shared.u32 	[%r343+5120], %r109;
	st.shared.u32 	[%r343+6144], %r109;
	st.shared.u32 	[%r343+7168], %r109;
	add.s32 	%r344, %r344, 16;
	add.s32 	%r343, %r343, 16384;
	setp.ne.s32 	%p6, %r344, 0;
	mov.u32 	%r346, %r7;
	@%p6 bra 	$L__BB14_5;
$L__BB14_6:
	add.s32 	%r23, %r2, -1;
	setp.eq.s32 	%p7, %r2, 0;
	@%p7 bra 	$L__BB14_16;
	setp.lt.u32 	%p8, %r23, 7;
	@%p8 bra 	$L__BB14_9;
	shl.b32 	%r110, %r346, 10;
	add.s32 	%r111, %r6, %r110;
	mov.b32 	%r112, 0;
	st.shared.u32 	[%r111], %r112;
	st.shared.u32 	[%r111+1024], %r112;
	st.shared.u32 	[%r111+2048], %r112;
	st.shared.u32 	[%r111+3072], %r112;
	st.shared.u32 	[%r111+4096], %r112;
	st.shared.u32 	[%r111+5120], %r112;
	st.shared.u32 	[%r111+6144], %r112;
	st.shared.u32 	[%r111+7168], %r112;
	add.s32 	%r346, %r346, 8;
$L__BB14_9:
	setp.eq.s32 	%p9, %r3, 0;
	@%p9 bra 	$L__BB14_16;
	setp.lt.u32 	%p10, %r4, 3;
	@%p10 bra 	$L__BB14_12;
	shl.b32 	%r113, %r346, 10;
	add.s32 	%r114, %r6, %r113;
	mov.b32 	%r115, 0;
	st.shared.u32 	[%r114], %r115;
	st.shared.u32 	[%r114+1024], %r115;
	st.shared.u32 	[%r114+2048], %r115;
	st.shared.u32 	[%r114+3072], %r115;
	add.s32 	%r346, %r346, 4;
$L__BB14_12:
	setp.eq.s32 	%p11, %r5, 0;
	@%p11 bra 	$L__BB14_16;
	setp.eq.s32 	%p12, %r5, 1;
	shl.b32 	%r116, %r346, 10;
	add.s32 	%r28, %r6, %r116;
	mov.b32 	%r117, 0;
	st.shared.u32 	[%r28], %r117;
	@%p12 bra 	$L__BB14_16;
	setp.eq.s32 	%p13, %r5, 2;
	mov.b32 	%r118, 0;
	st.shared.u32 	[%r28+1024], %r118;
	@%p13 bra 	$L__BB14_16;
	mov.b32 	%r119, 0;
	st.shared.u32 	[%r28+2048], %r119;
$L__BB14_16:
	cvt.u32.u64 	%r120, %rd5;
	setp.gt.u32 	%p14, %r120, 127;
	@%p14 bra 	$L__BB14_30;
	setp.lt.u32 	%p15, %r1, 15;
	mov.b32 	%r350, 0;
	@%p15 bra 	$L__BB14_20;
	mov.b32 	%r348, 0;
$L__BB14_19:
	.pragma "nounroll";
	shl.b32 	%r123, %r348, 10;
	add.s32 	%r124, %r6, %r123;
	mov.b32 	%r125, 0;
	st.shared.u32 	[%r124+512], %r125;
	st.shared.u32 	[%r124+1536], %r125;
	st.shared.u32 	[%r124+2560], %r125;
	st.shared.u32 	[%r124+3584], %r125;
	st.shared.u32 	[%r124+4608], %r125;
	st.shared.u32 	[%r124+5632], %r125;
	st.shared.u32 	[%r124+6656], %r125;
	st.shared.u32 	[%r124+7680], %r125;
	st.shared.u32 	[%r124+8704], %r125;
	st.shared.u32 	[%r124+9728], %r125;
	st.shared.u32 	[%r124+10752], %r125;
	st.shared.u32 	[%r124+11776], %r125;
	st.shared.u32 	[%r124+12800], %r125;
	st.shared.u32 	[%r124+13824], %r125;
	st.shared.u32 	[%r124+14848], %r125;
	st.shared.u32 	[%r124+15872], %r125;
	add.s32 	%r348, %r348, 16;
	setp.ne.s32 	%p16, %r348, %r7;
	mov.u32 	%r350, %r7;
	@%p16 bra 	$L__BB14_19;
$L__BB14_20:
	setp.eq.s32 	%p17, %r2, 0;
	@%p17 bra 	$L__BB14_30;
	setp.lt.u32 	%p18, %r23, 7;
	@%p18 bra 	$L__BB14_23;
	shl.b32 	%r126, %r350, 10;
	add.s32 	%r127, %r6, %r126;
	mov.b32 	%r128, 0;
	st.shared.u32 	[%r127+512], %r128;
	st.shared.u32 	[%r127+1536], %r128;
	st.shared.u32 	[%r127+2560], %r128;
	st.shared.u32 	[%r127+3584], %r128;
	st.shared.u32 	[%r127+4608], %r128;
	st.shared.u32 	[%r127+5632], %r128;
	st.shared.u32 	[%r127+6656], %r128;
	st.shared.u32 	[%r127+7680], %r128;
	add.s32 	%r350, %r350, 8;
$L__BB14_23:
	setp.eq.s32 	%p19, %r3, 0;
	@%p19 bra 	$L__BB14_30;
	setp.lt.u32 	%p20, %r4, 3;
	@%p20 bra 	$L__BB14_26;
	shl.b32 	%r129, %r350, 10;
	add.s32 	%r130, %r6, %r129;
	mov.b32 	%r131, 0;
	st.shared.u32 	[%r130+512], %r131;
	st.shared.u32 	[%r130+1536], %r131;
	st.shared.u32 	[%r130+2560], %r131;
	st.shared.u32 	[%r130+3584], %r131;
	add.s32 	%r350, %r350, 4;
$L__BB14_26:
	setp.eq.s32 	%p21, %r5, 0;
	@%p21 bra 	$L__BB14_30;
	setp.eq.s32 	%p22, %r5, 1;
	shl.b32 	%r132, %r350, 10;
	add.s32 	%r36, %r6, %r132;
	mov.b32 	%r133, 0;
	st.shared.u32 	[%r36+512], %r133;
	@%p22 bra 	$L__BB14_30;
	setp.eq.s32 	%p23, %r5, 2;
	mov.b32 	%r134, 0;
	st.shared.u32 	[%r36+1536], %r134;
	@%p23 bra 	$L__BB14_30;
	mov.b32 	%r135, 0;
	st.shared.u32 	[%r36+2560], %r135;
$L__BB14_30:
	bar.sync 	0;
	bar.sync 	0;
	shl.b64 	%rd8, %rd230, 30;
	sub.s64 	%rd87, %rd80, %rd8;
	min.u64 	%rd9, %rd87, 1073741824;
	setp.le.u64 	%p24, %rd9, %rd3;
	@%p24 bra 	$L__BB14_70;
	mov.u64 	%rd231, %rd3;
$L__BB14_32:
	add.s64 	%rd11, %rd231, %rd8;
	sub.s64 	%rd12, %rd80, %rd11;
	setp.lt.u64 	%p25, %rd12, 2048;
	@%p25 bra 	$L__BB14_34;
	add.s64 	%rd106, %rd11, %rd5;
	shl.b64 	%rd107, %rd106, 3;
	add.s64 	%rd108, %rd1, %rd107;
	ld.global.u64 	%rd262, [%rd108];
	ld.global.u64 	%rd261, [%rd108+1024];
	ld.global.u64 	%rd260, [%rd108+2048];
	ld.global.u64 	%rd259, [%rd108+3072];
	ld.global.u64 	%rd258, [%rd108+4096];
	ld.global.u64 	%rd257, [%rd108+5120];
	ld.global.u64 	%rd256, [%rd108+6144];
	ld.global.u64 	%rd255, [%rd108+7168];
	ld.global.u64 	%rd254, [%rd108+8192];
	ld.global.u64 	%rd253, [%rd108+9216];
	ld.global.u64 	%rd252, [%rd108+10240];
	ld.global.u64 	%rd251, [%rd108+11264];
	ld.global.u64 	%rd250, [%rd108+12288];
	ld.global.u64 	%rd249, [%rd108+13312];
	ld.global.u64 	%rd248, [%rd108+14336];
	ld.global.u64 	%rd247, [%rd108+15360];
	bra.uni 	$L__BB14_66;
$L__BB14_34:
	cvt.u32.u64 	%r136, %rd5;
	cvt.u32.u64 	%r37, %rd12;
	setp.ge.s32 	%p26, %r136, %r37;
	add.s64 	%rd89, %rd11, %rd5;
	shl.b64 	%rd90, %rd89, 3;
	add.s64 	%rd29, %rd1, %rd90;
	mov.b64 	%rd262, -1;
	@%p26 bra 	$L__BB14_36;
	ld.global.u64 	%rd262, [%rd29];
$L__BB14_36:
	setp.ge.s32 	%p27, %r8, %r37;
	mov.b64 	%rd261, -1;
	@%p27 bra 	$L__BB14_38;
	ld.global.u64 	%rd261, [%rd29+1024];
$L__BB14_38:
	setp.ge.s32 	%p28, %r9, %r37;
	mov.b64 	%rd260, -1;
	@%p28 bra 	$L__BB14_40;
	ld.global.u64 	%rd260, [%rd29+2048];
$L__BB14_40:
	mov.u32 	%r137, %tid.x;
	add.s32 	%r138, %r137, 384;
	setp.ge.s32 	%p29, %r138, %r37;
	mov.b64 	%rd259, -1;
	@%p29 bra 	$L__BB14_42;
	ld.global.u64 	%rd259, [%rd29+3072];
$L__BB14_42:
	setp.ge.s32 	%p30, %r10, %r37;
	mov.b64 	%rd258, -1;
	@%p30 bra 	$L__BB14_44;
	ld.global.u64 	%rd258, [%rd29+4096];
$L__BB14_44:
	setp.ge.s32 	%p31, %r11, %r37;
	mov.b64 	%rd257, -1;
	@%p31 bra 	$L__BB14_46;
	ld.global.u64 	%rd257, [%rd29+5120];
$L__BB14_46:
	setp.ge.s32 	%p32, %r12, %r37;
	mov.b64 	%rd256, -1;
	@%p32 bra 	$L__BB14_48;
	ld.global.u64 	%rd256, [%rd29+6144];
$L__BB14_48:
	add.s32 	%r140, %r137, 896;
	setp.ge.s32 	%p33, %r140, %r37;
	mov.b64 	%rd255, -1;
	@%p33 bra 	$L__BB14_50;
	ld.global.u64 	%rd255, [%rd29+7168];
$L__BB14_50:
	or.b32  	%r142, %r137, 1024;
	setp.ge.s32 	%p34, %r142, %r37;
	mov.b64 	%rd254, -1;
	@%p34 bra 	$L__BB14_52;
	ld.global.u64 	%rd254, [%rd29+8192];
$L__BB14_52:
	add.s32 	%r144, %r137, 1152;
	setp.ge.s32 	%p35, %r144, %r37;
	mov.b64 	%rd253, -1;
	@%p35 bra 	$L__BB14_54;
	ld.global.u64 	%rd253, [%rd29+9216];
$L__BB14_54:
	add.s32 	%r146, %r137, 1280;
	setp.ge.s32 	%p36, %r146, %r37;
	mov.b64 	%rd252, -1;
	@%p36 bra 	$L__BB14_56;
	ld.global.u64 	%rd252, [%rd29+10240];
$L__BB14_56:
	add.s32 	%r148, %r137, 1408;
	setp.ge.s32 	%p37, %r148, %r37;
	mov.b64 	%rd251, -1;
	@%p37 bra 	$L__BB14_58;
	ld.global.u64 	%rd251, [%rd29+11264];
$L__BB14_58:
	add.s32 	%r150, %r137, 1536;
	setp.ge.s32 	%p38, %r150, %r37;
	mov.b64 	%rd250, -1;
	@%p38 bra 	$L__BB14_60;
	ld.global.u64 	%rd250, [%rd29+12288];
$L__BB14_60:
	add.s32 	%r152, %r137, 1664;
	setp.ge.s32 	%p39, %r152, %r37;
	mov.b64 	%rd249, -1;
	@%p39 bra 	$L__BB14_62;
	ld.global.u64 	%rd249, [%rd29+13312];
$L__BB14_62:
	add.s32 	%r154, %r137, 1792;
	setp.ge.s32 	%p40, %r154, %r37;
	mov.b64 	%rd248, -1;
	@%p40 bra 	$L__BB14_64;
	ld.global.u64 	%rd248, [%rd29+14336];
$L__BB14_64:
	setp.ge.s32 	%p41, %r13, %r37;
	mov.b64 	%rd247, -1;
	@%p41 bra 	$L__BB14_66;
	ld.global.u64 	%rd247, [%rd29+15360];
$L__BB14_66:
	setp.le.s32 	%p42, %r94, %r93;
	@%p42 bra 	$L__BB14_69;
	mov.b32 	%r352, 0;
	mov.u32 	%r353, %r93;
$L__BB14_68:
	sub.s32 	%r156, %r94, %r353;
	shl.b32 	%r157, %r352, 10;
	mov.u32 	%r158, _ZZN3cub18CUB_300001_SM_10006detail10radix_sort30DeviceRadixSortHistogramKernelINS1_5radix10policy_hubIyyyE10Policy1000ELNS0_9SortOrderE0EyyNS1_21identity_decomposer_tEEEvPT2_PKT1_SA_iiT3_E12temp_storage;
	add.s32 	%r159, %r158, %r157;
	min.s32 	%r160, %r156, 8;
	mov.b32 	%r161, -1;
	shl.b32 	%r162, %r161, %r160;
	not.b32 	%r163, %r162;
	shr.u64 	%rd109, %rd262, %r353;
	cvt.u32.u64 	%r164, %rd109;
	and.b32  	%r165, %r164, %r163;
	shl.b32 	%r166, %r165, 2;
	add.s32 	%r167, %r159, %r166;
	atom.shared.add.u32 	%r168, [%r167], 1;
	shr.u64 	%rd110, %rd261, %r353;
	cvt.u32.u64 	%r169, %rd110;
	and.b32  	%r170, %r169, %r163;
	shl.b32 	%r171, %r170, 2;
	add.s32 	%r172, %r159, %r171;
	atom.shared.add.u32 	%r173, [%r172], 1;
	shr.u64 	%rd111, %rd260, %r353;
	cvt.u32.u64 	%r174, %rd111;
	and.b32  	%r175, %r174, %r163;
	shl.b32 	%r176, %r175, 2;
	add.s32 	%r177, %r159, %r176;
	atom.shared.add.u32 	%r178, [%r177], 1;
	shr.u64 	%rd112, %rd259, %r353;
	cvt.u32.u64 	%r179, %rd112;
	and.b32  	%r180, %r179, %r163;
	shl.b32 	%r181, %r180, 2;
	add.s32 	%r182, %r159, %r181;
	atom.shared.add.u32 	%r183, [%r182], 1;
	shr.u64 	%rd113, %rd258, %r353;
	cvt.u32.u64 	%r184, %rd113;
	and.b32  	%r185, %r184, %r163;
	shl.b32 	%r186, %r185, 2;
	add.s32 	%r187, %r159, %r186;
	atom.shared.add.u32 	%r188, [%r187], 1;
	shr.u64 	%rd114, %rd257, %r353;
	cvt.u32.u64 	%r189, %rd114;
	and.b32  	%r190, %r189, %r163;
	shl.b32 	%r191, %r190, 2;
	add.s32 	%r192, %r159, %r191;
	atom.shared.add.u32 	%r193, [%r192], 1;
	shr.u64 	%rd115, %rd256, %r353;
	cvt.u32.u64 	%r194, %rd115;
	and.b32  	%r195, %r194, %r163;
	shl.b32 	%r196, %r195, 2;
	add.s32 	%r197, %r159, %r196;
	atom.shared.add.u32 	%r198, [%r197], 1;
	shr.u64 	%rd116, %rd255, %r353;
	cvt.u32.u64 	%r199, %rd116;
	and.b32  	%r200, %r199, %r163;
	shl.b32 	%r201, %r200, 2;
	add.s32 	%r202, %r159, %r201;
	atom.shared.add.u32 	%r203, [%r202], 1;
	shr.u64 	%rd117, %rd254, %r353;
	cvt.u32.u64 	%r204, %rd117;
	and.b32  	%r205, %r204, %r163;
	shl.b32 	%r206, %r205, 2;
	add.s32 	%r207, %r159, %r206;
	atom.shared.add.u32 	%r208, [%r207], 1;
	shr.u64 	%rd118, %rd253, %r353;
	cvt.u32.u64 	%r209, %rd118;
	and.b32  	%r210, %r209, %r163;
	shl.b32 	%r211, %r210, 2;
	add.s32 	%r212, %r159, %r211;
	atom.shared.add.u32 	%r213, [%r212], 1;
	shr.u64 	%rd119, %rd252, %r353;
	cvt.u32.u64 	%r214, %rd119;
	and.b32  	%r215, %r214, %r163;
	shl.b32 	%r216, %r215, 2;
	add.s32 	%r217, %r159, %r216;
	atom.shared.add.u32 	%r218, [%r217], 1;
	shr.u64 	%rd120, %rd251, %r353;
	cvt.u32.u64 	%r219, %rd120;
	and.b32  	%r220, %r219, %r163;
	shl.b32 	%r221, %r220, 2;
	add.s32 	%r222, %r159, %r221;
	atom.shared.add.u32 	%r223, [%r222], 1;
	shr.u64 	%rd121, %rd250, %r353;
	cvt.u32.u64 	%r224, %rd121;
	and.b32  	%r225, %r224, %r163;
	shl.b32 	%r226, %r225, 2;
	add.s32 	%r227, %r159, %r226;
	atom.shared.add.u32 	%r228, [%r227], 1;
	shr.u64 	%rd122, %rd249, %r353;
	cvt.u32.u64 	%r229, %rd122;
	and.b32  	%r230, %r229, %r163;
	shl.b32 	%r231, %r230, 2;
	add.s32 	%r232, %r159, %r231;
	atom.shared.add.u32 	%r233, [%r232], 1;
	shr.u64 	%rd123, %rd248, %r353;
	cvt.u32.u64 	%r234, %rd123;
	and.b32  	%r235, %r234, %r163;
	shl.b32 	%r236, %r235, 2;
	add.s32 	%r237, %r159, %r236;
	atom.shared.add.u32 	%r238, [%r237], 1;
	shr.u64 	%rd124, %rd247, %r353;
	cvt.u32.u64 	%r239, %rd124;
	and.b32  	%r240, %r239, %r163;
	shl.b32 	%r241, %r240, 2;
	add.s32 	%r242, %r159, %r241;
	atom.shared.add.u32 	%r243, [%r242], 1;
	add.s32 	%r353, %r353, 8;
	add.s32 	%r352, %r352, 1;
	setp.lt.s32 	%p43, %r353, %r94;
	@%p43 bra 	$L__BB14_68;
$L__BB14_69:
	add.s64 	%rd231, %rd231, %rd4;
	setp.lt.u64 	%p44, %rd231, %rd9;
	@%p44 bra 	$L__BB14_32;
$L__BB14_70:
	bar.sync 	0;
	@%p1 bra 	$L__BB14_152;
	setp.lt.u32 	%p45, %r1, 7;
	mov.b32 	%r356, 0;
	@%p45 bra 	$L__BB14_90;
	mov.b32 	%r354, 0;
$L__BB14_73:
	.pragma "nounroll";
	shl.b32 	%r246, %r354, 10;
	add.s32 	%r43, %r6, %r246;
	ld.shared.u32 	%r44, [%r43];
	setp.eq.s32 	%p46, %r44, 0;
	@%p46 bra 	$L__BB14_75;
	cvt.u32.u64 	%r247, %rd5;
	shl.b32 	%r248, %r354, 8;
	add.s32 	%r249, %r248, %r247;
	mul.wide.u32 	%rd125, %r249, 8;
	add.s64 	%rd126, %rd2, %rd125;
	cvt.u64.u32 	%rd127, %r44;
	atom.global.add.u64 	%rd128, [%rd126], %rd127;
$L__BB14_75:
	ld.shared.u32 	%r45, [%r43+1024];
	setp.eq.s32 	%p47, %r45, 0;
	@%p47 bra 	$L__BB14_77;
	cvt.u32.u64 	%r250, %rd5;
	shl.b32 	%r251, %r354, 8;
	add.s32 	%r252, %r251, %r250;
	add.s32 	%r253, %r252, 256;
	mul.wide.u32 	%rd129, %r253, 8;
	add.s64 	%rd130, %rd2, %rd129;
	cvt.u64.u32 	%rd131, %r45;
	atom.global.add.u64 	%rd132, [%rd130], %rd131;
$L__BB14_77:
	ld.shared.u32 	%r46, [%r43+2048];
	setp.eq.s32 	%p48, %r46, 0;
	@%p48 bra 	$L__BB14_79;
	cvt.u32.u64 	%r254, %rd5;
	shl.b32 	%r255, %r354, 8;
	add.s32 	%r256, %r255, %r254;
	add.s32 	%r257, %r256, 512;
	mul.wide.u32 	%rd133, %r257, 8;
	add.s64 	%rd134, %rd2, %rd133;
	cvt.u64.u32 	%rd135, %r46;
	atom.global.add.u64 	%rd136, [%rd134], %rd135;
$L__BB14_79:
	ld.shared.u32 	%r47, [%r43+3072];
	setp.eq.s32 	%p49, %r47, 0;
	@%p49 bra 	$L__BB14_81;
	cvt.u32.u64 	%r258, %rd5;
	shl.b32 	%r259, %r354, 8;
	add.s32 	%r260, %r259, %r258;
	add.s32 	%r261, %r260, 768;
	mul.wide.u32 	%rd137, %r261, 8;
	add.s64 	%rd138, %rd2, %rd137;
	cvt.u64.u32 	%rd139, %r47;
	atom.global.add.u64 	%rd140, [%rd138], %rd139;
$L__BB14_81:
	ld.shared.u32 	%r48, [%r43+4096];
	setp.eq.s32 	%p50, %r48, 0;
	@%p50 bra 	$L__BB14_83;
	cvt.u32.u64 	%r262, %rd5;
	shl.b32 	%r263, %r354, 8;
	add.s32 	%r264, %r263, %r262;
	add.s32 	%r265, %r264, 1024;
	mul.wide.u32 	%rd141, %r265, 8;
	add.s64 	%rd142, %rd2, %rd141;
	cvt.u64.u32 	%rd143, %r48;
	atom.global.add.u64 	%rd144, [%rd142], %rd143;
$L__BB14_83:
	ld.shared.u32 	%r49, [%r43+5120];
	setp.eq.s32 	%p51, %r49, 0;
	@%p51 bra 	$L__BB14_85;
	cvt.u32.u64 	%r266, %rd5;
	shl.b32 	%r267, %r354, 8;
	add.s32 	%r268, %r267, %r266;
	add.s32 	%r269, %r268, 1280;
	mul.wide.u32 	%rd145, %r269, 8;
	add.s64 	%rd146, %rd2, %rd145;
	cvt.u64.u32 	%rd147, %r49;
	atom.global.add.u64 	%rd148, [%rd146], %rd147;
$L__BB14_85:
	ld.shared.u32 	%r50, [%r43+6144];
	setp.eq.s32 	%p52, %r50, 0;
	@%p52 bra 	$L__BB14_87;
	cvt.u32.u64 	%r270, %rd5;
	shl.b32 	%r271, %r354, 8;
	add.s32 	%r272, %r271, %r270;
	add.s32 	%r273, %r272, 1536;
	mul.wide.u32 	%rd149, %r273, 8;
	add.s64 	%rd150, %rd2, %rd149;
	cvt.u64.u32 	%rd151, %r50;
	atom.global.add.u64 	%rd152, [%rd150], %rd151;
$L__BB14_87:
	ld.shared.u32 	%r51, [%r43+7168];
	setp.eq.s32 	%p53, %r51, 0;
	@%p53 bra 	$L__BB14_89;
	cvt.u32.u64 	%r274, %rd5;
	shl.b32 	%r275, %r354, 8;
	add.s32 	%r276, %r275, %r274;
	add.s32 	%r277, %r276, 1792;
	mul.wide.u32 	%rd153, %r277, 8;
	add.s64 	%rd154, %rd2, %rd153;
	cvt.u64.u32 	%rd155, %r51;
	atom.global.add.u64 	%rd156, [%rd154], %rd155;
$L__BB14_89:
	add.s32 	%r354, %r354, 8;
	setp.ne.s32 	%p54, %r354, %r14;
	mov.u32 	%r356, %r14;
	@%p54 bra 	$L__BB14_73;
$L__BB14_90:
	add.s32 	%r54, %r5, -1;
	setp.eq.s32 	%p55, %r3, 0;
	@%p55 bra 	$L__BB14_111;
	setp.lt.u32 	%p56, %r4, 3;
	@%p56 bra 	$L__BB14_101;
	shl.b32 	%r278, %r356, 10;
	add.s32 	%r55, %r6, %r278;
	ld.shared.u32 	%r56, [%r55];
	setp.eq.s32 	%p57, %r56, 0;
	@%p57 bra 	$L__BB14_94;
	cvt.u32.u64 	%r279, %rd5;
	shl.b32 	%r280, %r356, 8;
	add.s32 	%r281, %r280, %r279;
	mul.wide.u32 	%rd157, %r281, 8;
	add.s64 	%rd158, %rd2, %rd157;
	cvt.u64.u32 	%rd159, %r56;
	atom.global.add.u64 	%rd160, [%rd158], %rd159;
$L__BB14_94:
	ld.shared.u32 	%r57, [%r55+1024];
	setp.eq.s32 	%p58, %r57, 0;
	@%p58 bra 	$L__BB14_96;
	cvt.u32.u64 	%r282, %rd5;
	shl.b32 	%r283, %r356, 8;
	add.s32 	%r284, %r283, %r282;
	add.s32 	%r285, %r284, 256;
	mul.wide.u32 	%rd161, %r285, 8;
	add.s64 	%rd162, %rd2, %rd161;
	cvt.u64.u32 	%rd163, %r57;
	atom.global.add.u64 	%rd164, [%rd162], %rd163;
$L__BB14_96:
	ld.shared.u32 	%r58, [%r55+2048];
	setp.eq.s32 	%p59, %r58, 0;
	@%p59 bra 	$L__BB14_98;
	cvt.u32.u64 	%r286, %rd5;
	shl.b32 	%r287, %r356, 8;
	add.s32 	%r288, %r287, %r286;
	add.s32 	%r289, %r288, 512;
	mul.wide.u32 	%rd165, %r289, 8;
	add.s64 	%rd166, %rd2, %rd165;
	cvt.u64.u32 	%rd167, %r58;
	atom.global.add.u64 	%rd168, [%rd166], %rd167;
$L__BB14_98:
	ld.shared.u32 	%r59, [%r55+3072];
	setp.eq.s32 	%p60, %r59, 0;
	@%p60 bra 	$L__BB14_100;
	cvt.u32.u64 	%r290, %rd5;
	shl.b32 	%r291, %r356, 8;
	add.s32 	%r292, %r291, %r290;
	add.s32 	%r293, %r292, 768;
	mul.wide.u32 	%rd169, %r293, 8;
	add.s64 	%rd170, %rd2, %rd169;
	cvt.u64.u32 	%rd171, %r59;
	atom.global.add.u64 	%rd172, [%rd170], %rd171;
$L__BB14_100:
	add.s32 	%r356, %r356, 4;
$L__BB14_101:
	setp.eq.s32 	%p61, %r5, 0;
	@%p61 bra 	$L__BB14_111;
	setp.eq.s32 	%p62, %r54, 0;
	@%p62 bra 	$L__BB14_108;
	shl.b32 	%r294, %r356, 10;
	add.s32 	%r62, %r6, %r294;
	ld.shared.u32 	%r63, [%r62];
	setp.eq.s32 	%p63, %r63, 0;
	@%p63 bra 	$L__BB14_105;
	cvt.u32.u64 	%r295, %rd5;
	shl.b32 	%r296, %r356, 8;
	add.s32 	%r297, %r296, %r295;
	mul.wide.u32 	%rd173, %r297, 8;
	add.s64 	%rd174, %rd2, %rd173;
	cvt.u64.u32 	%rd175, %r63;
	atom.global.add.u64 	%rd176, [%rd174], %rd175;
$L__BB14_105:
	ld.shared.u32 	%r64, [%r62+1024];
	setp.eq.s32 	%p64, %r64, 0;
	@%p64 bra 	$L__BB14_107;
	cvt.u32.u64 	%r298, %rd5;
	shl.b32 	%r299, %r356, 8;
	add.s32 	%r300, %r299, %r298;
	add.s32 	%r301, %r300, 256;
	mul.wide.u32 	%rd177, %r301, 8;
	add.s64 	%rd178, %rd2, %rd177;
	cvt.u64.u32 	%rd179, %r64;
	atom.global.add.u64 	%rd180, [%rd178], %rd179;
$L__BB14_107:
	add.s32 	%r356, %r356, 2;
$L__BB14_108:
	setp.eq.s32 	%p65, %r15, 0;
	@%p65 bra 	$L__BB14_111;
	shl.b32 	%r302, %r356, 10;
	add.s32 	%r303, %r6, %r302;
	ld.shared.u32 	%r67, [%r303];
	setp.eq.s32 	%p66, %r67, 0;
	@%p66 bra 	$L__BB14_111;
	cvt.u32.u64 	%r304, %rd5;
	shl.b32 	%r305, %r356, 8;
	add.s32 	%r306, %r305, %r304;
	mul.wide.u32 	%rd181, %r306, 8;
	add.s64 	%rd182, %rd2, %rd181;
	cvt.u64.u32 	%rd183, %r67;
	atom.global.add.u64 	%rd184, [%rd182], %rd183;
$L__BB14_111:
	cvt.u32.u64 	%r307, %rd5;
	setp.gt.u32 	%p67, %r307, 127;
	@%p67 bra 	$L__BB14_152;
	setp.lt.u32 	%p68, %r1, 7;
	mov.b32 	%r360, 0;
	@%p68 bra 	$L__BB14_131;
	mov.b32 	%r358, 0;
$L__BB14_114:
	.pragma "nounroll";
	shl.b32 	%r311, %r358, 10;
	add.s32 	%r69, %r6, %r311;
	ld.shared.u32 	%r70, [%r69+512];
	setp.eq.s32 	%p69, %r70, 0;
	shl.b32 	%r312, %r358, 8;
	add.s32 	%r313, %r312, %r307;
	mul.wide.u32 	%rd185, %r313, 8;
	add.s64 	%rd78, %rd2, %rd185;
	@%p69 bra 	$L__BB14_116;
	cvt.u64.u32 	%rd186, %r70;
	atom.global.add.u64 	%rd187, [%rd78+1024], %rd186;
$L__BB14_116:
	ld.shared.u32 	%r71, [%r69+1536];
	setp.eq.s32 	%p70, %r71, 0;
	@%p70 bra 	$L__BB14_118;
	cvt.u64.u32 	%rd188, %r71;
	atom.global.add.u64 	%rd189, [%rd78+3072], %rd188;
$L__BB14_118:
	ld.shared.u32 	%r72, [%r69+2560];
	setp.eq.s32 	%p71, %r72, 0;
	@%p71 bra 	$L__BB14_120;
	cvt.u64.u32 	%rd190, %r72;
	atom.global.add.u64 	%rd191, [%rd78+5120], %rd190;
$L__BB14_120:
	ld.shared.u32 	%r73, [%r69+3584];
	setp.eq.s32 	%p72, %r73, 0;
	@%p72 bra 	$L__BB14_122;
	cvt.u64.u32 	%rd192, %r73;
	atom.global.add.u64 	%rd193, [%rd78+7168], %rd192;
$L__BB14_122:
	ld.shared.u32 	%r74, [%r69+4608];
	setp.eq.s32 	%p73, %r74, 0;
	@%p73 bra 	$L__BB14_124;
	cvt.u64.u32 	%rd194, %r74;
	atom.global.add.u64 	%rd195, [%rd78+9216], %rd194;
$L__BB14_124:
	ld.shared.u32 	%r75, [%r69+5632];
	setp.eq.s32 	%p74, %r75, 0;
	@%p74 bra 	$L__BB14_126;
	cvt.u64.u32 	%rd196, %r75;
	atom.global.add.u64 	%rd197, [%rd78+11264], %rd196;
$L__BB14_126:
	ld.shared.u32 	%r76, [%r69+6656];
	setp.eq.s32 	%p75, %r76, 0;
	@%p75 bra 	$L__BB14_128;
	cvt.u64.u32 	%rd198, %r76;
	atom.global.add.u64 	%rd199, [%rd78+13312], %rd198;
$L__BB14_128:
	ld.shared.u32 	%r77, [%r69+7680];
	setp.eq.s32 	%p76, %r77, 0;
	@%p76 bra 	$L__BB14_130;
	cvt.u64.u32 	%rd200, %r77;
	atom.global.add.u64 	%rd201, [%rd78+15360], %rd200;
$L__BB14_130:
	add.s32 	%r358, %r358, 8;
	setp.ne.s32 	%p77, %r358, %r14;
	mov.u32 	%r360, %r14;
	@%p77 bra 	$L__BB14_114;
$L__BB14_131:
	setp.eq.s32 	%p78, %r3, 0;
	@%p78 bra 	$L__BB14_152;
	setp.lt.u32 	%p79, %r4, 3;
	@%p79 bra 	$L__BB14_142;
	shl.b32 	%r314, %r360, 10;
	add.s32 	%r80, %r6, %r314;
	ld.shared.u32 	%r81, [%r80+512];
	setp.eq.s32 	%p80, %r81, 0;
	@%p80 bra 	$L__BB14_135;
	shl.b32 	%r316, %r360, 8;
	add.s32 	%r317, %r316, %r307;
	mul.wide.u32 	%rd202, %r317, 8;
	add.s64 	%rd203, %rd2, %rd202;
	cvt.u64.u32 	%rd204, %r81;
	atom.global.add.u64 	%rd205, [%rd203+1024], %rd204;
$L__BB14_135:
	ld.shared.u32 	%r82, [%r80+1536];
	setp.eq.s32 	%p81, %r82, 0;
	@%p81 bra 	$L__BB14_137;
	shl.b32 	%r319, %r360, 8;
	add.s32 	%r320, %r319, %r307;
	add.s32 	%r321, %r320, 256;
	mul.wide.u32 	%rd206, %r321, 8;
	add.s64 	%rd207, %rd2, %rd206;
	cvt.u64.u32 	%rd208, %r82;
	atom.global.add.u64 	%rd209, [%rd207+1024], %rd208;
$L__BB14_137:
	ld.shared.u32 	%r83, [%r80+2560];
	setp.eq.s32 	%p82, %r83, 0;
	@%p82 bra 	$L__BB14_139;
	shl.b32 	%r323, %r360, 8;
	add.s32 	%r324, %r323, %r307;
	add.s32 	%r325, %r324, 512;
	mul.wide.u32 	%rd210, %r325, 8;
	add.s64 	%rd211, %rd2, %rd210;
	cvt.u64.u32 	%rd212, %r83;
	atom.global.add.u64 	%rd213, [%rd211+1024], %rd212;
$L__BB14_139:
	ld.shared.u32 	%r84, [%r80+3584];
	setp.eq.s32 	%p83, %r84, 0;
	@%p83 bra 	$L__BB14_141;
	shl.b32 	%r327, %r360, 8;
	add.s32 	%r328, %r327, %r307;
	add.s32 	%r329, %r328, 768;
	mul.wide.u32 	%rd214, %r329, 8;
	add.s64 	%rd215, %rd2, %rd214;
	cvt.u64.u32 	%rd216, %r84;
	atom.global.add.u64 	%rd217, [%rd215+1024], %rd216;
$L__BB14_141:
	add.s32 	%r360, %r360, 4;
$L__BB14_142:
	setp.eq.s32 	%p84, %r5, 0;
	@%p84 bra 	$L__BB14_152;
	setp.eq.s32 	%p85, %r54, 0;
	@%p85 bra 	$L__BB14_149;
	shl.b32 	%r330, %r360, 10;
	add.s32 	%r87, %r6, %r330;
	ld.shared.u32 	%r88, [%r87+512];
	setp.eq.s32 	%p86, %r88, 0;
	@%p86 bra 	$L__BB14_146;
	shl.b32 	%r332, %r360, 8;
	add.s32 	%r333, %r332, %r307;
	mul.wide.u32 	%rd218, %r333, 8;
	add.s64 	%rd219, %rd2, %rd218;
	cvt.u64.u32 	%rd220, %r88;
	atom.global.add.u64 	%rd221, [%rd219+1024], %rd220;
$L__BB14_146:
	ld.shared.u32 	%r89, [%r87+1536];
	setp.eq.s32 	%p87, %r89, 0;
	@%p87 bra 	$L__BB14_148;
	shl.b32 	%r335, %r360, 8;
	add.s32 	%r336, %r335, %r307;
	add.s32 	%r337, %r336, 256;
	mul.wide.u32 	%rd222, %r337, 8;
	add.s64 	%rd223, %rd2, %rd222;
	cvt.u64.u32 	%rd224, %r89;
	atom.global.add.u64 	%rd225, [%rd223+1024], %rd224;
$L__BB14_148:
	add.s32 	%r360, %r360, 2;
$L__BB14_149:
	setp.eq.s32 	%p88, %r15, 0;
	@%p88 bra 	$L__BB14_152;
	shl.b32 	%r338, %r360, 10;
	add.s32 	%r339, %r6, %r338;
	ld.shared.u32 	%r92, [%r339+512];
	setp.eq.s32 	%p89, %r92, 0;
	@%p89 bra 	$L__BB14_152;
	shl.b32 	%r341, %r360, 8;
	add.s32 	%r342, %r341, %r307;
	mul.wide.u32 	%rd226, %r342, 8;
	add.s64 	%rd227, %rd2, %rd226;
	cvt.u64.u32 	%rd228, %r92;
	atom.global.add.u64 	%rd229, [%rd227+1024], %rd228;
$L__BB14_152:
	bar.sync 	0;
	add.s64 	%rd230, %rd230, 1;
	setp.ne.s64 	%p90, %rd230, %rd6;
	@%p90 bra 	$L__BB14_2;
$L__BB14_153:
	ret;

}
	// .globl	_ZN3cub18CUB_300001_SM_10006detail10radix_sort33DeviceRadixSortExclusiveSumKernelINS1_5radix10policy_hubIyyyE10Policy1000EyEEvPT0_
.visible .entry _ZN3cub18CUB_300001_SM_10006detail10radix_sort33DeviceRadixSortExclusiveSumKernelINS1_5radix10policy_hubIyyyE10Policy1000EyEEvPT0_(
	.param .u64 .ptr .align 1 _ZN3cub18CUB_300001_SM_10006detail10radix_sort33DeviceRadixSortExclusiveSumKernelINS1_5radix10policy_hubIyyyE10Policy1000EyEEvPT0__param_0
)
{
	.reg .pred 	%p<4>;
	.reg .b32 	%r<28>;
	.reg .b64 	%rd<54>;
	// demoted variable
	.shared .align 16 .b8 _ZZN3cub18CUB_300001_SM_10006detail10radix_sort33DeviceRadixSortExclusiveSumKernelINS1_5radix10policy_hubIyyyE10Policy1000EyEEvPT0_E12temp_storage[2336];
	ld.param.u64 	%rd5, [_ZN3cub18CUB_300001_SM_10006detail10radix_sort33DeviceRadixSortExclusiveSumKernelINS1_5radix10policy_hubIyyyE10Policy1000EyEEvPT0__param_0];
	cvta.to.global.u64 	%rd6, %rd5;
	mov.u32 	%r3, %ctaid.x;
	shl.b32 	%r4, %r3, 8;
	mov.u32 	%r1, %tid.x;
	setp.gt.u32 	%p1, %r1, 255;
	add.s32 	%r5, %r4, %r1;
	mul.wide.s32 	%rd7, %r5, 8;
	add.s64 	%rd1, %rd6, %rd7;
	@%p1 bra 	$L__BB15_2;
	ld.global.u64 	%rd53, [%rd1];
$L__BB15_2:
	shr.u32 	%r6, %r1, 3;
	add.s32 	%r7, %r6, %r1;
	shl.b32 	%r8, %r7, 3;
	mov.u32 	%r9, _ZZN3cub18CUB_300001_SM_10006detail10radix_sort33DeviceRadixSortExclusiveSumKernelINS1_5radix10policy_hubIyyyE10Policy1000EyEEvPT0_E12temp_storage;
	add.s32 	%r10, %r9, %r8;
	add.s32 	%r2, %r10, 16;
	st.shared.u64 	[%r10+16], %rd53;
	bar.sync 	0;
	setp.gt.u32 	%p2, %r1, 31;
	@%p2 bra 	$L__BB15_4;
	mad.lo.s32 	%r27, %r1, 72, %r9;
	ld.shared.u64 	%rd23, [%r27+16];
	ld.shared.u64 	%rd24, [%r27+24];
	ld.shared.u64 	%rd25, [%r27+32];
	ld.shared.u64 	%rd26, [%r27+40];
	ld.shared.u64 	%rd27, [%r27+48];
	ld.shared.u64 	%rd28, [%r27+56];
	ld.shared.u64 	%rd29, [%r27+64];
	ld.shared.u64 	%rd30, [%r27+72];
	add.s64 	%rd31, %rd24, %rd23;
	add.s64 	%rd32, %rd31, %rd25;
	add.s64 	%rd33, %rd32, %rd26;
	add.s64 	%rd34, %rd33, %rd27;
	add.s64 	%rd35, %rd34, %rd28;
	add.s64 	%rd36, %rd35, %rd29;
	add.s64 	%rd10, %rd36, %rd30;
	mov.b32 	%r11, 1;
	mov.b32 	%r24, 0;
	mov.b32 	%r25, -1;
	// begin inline asm
	{  .reg .u64 r0;  .reg .u32 lo;  .reg .u32 hi;  .reg .pred p;  mov.b64 {lo, hi}, %rd10;  shfl.sync.up.b32 lo|p, lo, %r11, %r24, %r25;  shfl.sync.up.b32 hi|p, hi, %r11, %r24, %r25;  mov.b64 r0, {lo, hi};  @p add.u64 r0, r0, %rd10;  mov.u64 %rd8, r0;}
	// end inline asm
	mov.b32 	%r14, 2;
	// begin inline asm
	{  .reg .u64 r0;  .reg .u32 lo;  .reg .u32 hi;  .reg .pred p;  mov.b64 {lo, hi}, %rd8;  shfl.sync.up.b32 lo|p, lo, %r14, %r24, %r25;  shfl.sync.up.b32 hi|p, hi, %r14, %r24, %r25;  mov.b64 r0, {lo, hi};  @p add.u64 r0, r0, %rd8;  mov.u64 %rd11, r0;}
	// end inline asm
	mov.b32 	%r17, 4;
	// begin inline asm
	{  .reg .u64 r0;  .reg .u32 lo;  .reg .u32 hi;  .reg .pred p;  mov.b64 {lo, hi}, %rd11;  shfl.sync.up.b32 lo|p, lo, %r17, %r24, %r25;  shfl.sync.up.b32 hi|p, hi, %r17, %r24, %r25;  mov.b64 r0, {lo, hi};  @p add.u64 r0, r0, %rd11;  mov.u64 %rd14, r0;}
	// end inline asm
	mov.b32 	%r20, 8;
	// begin inline asm
	{  .reg .u64 r0;  .reg .u32 lo;  .reg .u32 hi;  .reg .pred p;  mov.b64 {lo, hi}, %rd14;  shfl.sync.up.b32 lo|p, lo, %r20, %r24, %r25;  shfl.sync.up.b32 hi|p, hi, %r20, %r24, %r25;  mov.b64 r0, {lo, hi};  @p add.u64 r0, r0, %rd14;  mov.u64 %rd17, r0;}
	// end inline asm
	mov.b32 	%r23, 16;
	// begin inline asm
	{  .reg .u64 r0;  .reg .u32 lo;  .reg .u32 hi;  .reg .pred p;  mov.b64 {lo, hi}, %rd17;  shfl.sync.up.b32 lo|p, lo, %r23, %r24, %r25;  shfl.sync.up.b32 hi|p, hi, %r23, %r24, %r25;  mov.b64 r0, {lo, hi};  @p add.u64 r0, r0, %rd17;  mov.u64 %rd20, r0;}
	// end inline asm
	sub.s64 	%rd37, %rd20, %rd10;
	ld.shared.u64 	%rd38, [%r27+16];
	ld.shared.u64 	%rd39, [%r27+24];
	ld.shared.u64 	%rd40, [%r27+32];
	ld.shared.u64 	%rd41, [%r27+40];
	ld.shared.u64 	%rd42, [%r27+48];
	ld.shared.u64 	%rd43, [%r27+56];
	ld.shared.u64 	%rd44, [%r27+64];
	add.s64 	%rd45, %rd38, %rd37;
	add.s64 	%rd46, %rd39, %rd45;
	add.s64 	%rd47, %rd40, %rd46;
	add.s64 	%rd48, %rd41, %rd47;
	add.s64 	%rd49, %rd42, %rd48;
	add.s64 	%rd50, %rd43, %rd49;
	add.s64 	%rd51, %rd44, %rd50;
	st.shared.u64 	[%r27+16], %rd37;
	st.shared.u64 	[%r27+24], %rd45;
	st.shared.u64 	[%r27+32], %rd46;
	st.shared.u64 	[%r27+40], %rd47;
	st.shared.u64 	[%r27+48], %rd48;
	st.shared.u64 	[%r27+56], %rd49;
	st.shared.u64 	[%r27+64], %rd50;
	st.shared.u64 	[%r27+72], %rd51;
$L__BB15_4:
	setp.gt.u32 	%p3, %r1, 255;
	bar.sync 	0;
	@%p3 bra 	$L__BB15_6;
	ld.shared.u64 	%rd52, [%r2];
	st.global.u64 	[%rd1], %rd52;
$L__BB15_6:
	ret;

}
	// .globl	_ZN3cub18CUB_300001_SM_10006detail10radix_sort29DeviceRadixSortOnesweepKernelINS1_5radix10policy_hubIyyyE10Policy1000ELNS0_9SortOrderE0EyyyiiNS1_21identity_decomposer_tEEEvPT5_SB_PT3_PKSC_PT1_PKSG_PT2_PKSK_T4_iiT6_
.visible .entry _ZN3cub18CUB_300001_SM_10006detail10radix_sort29DeviceRadixSortOnesweepKernelINS1_5radix10policy_hubIyyyE10Policy1000ELNS0_9SortOrderE0EyyyiiNS1_21identity_decomposer_tEEEvPT5_SB_PT3_PKSC_PT1_PKSG_PT2_PKSK_T4_iiT6_(
	.param .u64 .ptr .align 1 _ZN3cub18CUB_300001_SM_10006detail10radix_sort29DeviceRadixSortOnesweepKernelINS1_5radix10policy_hubIyyyE10Policy1000ELNS0_9SortOrderE0EyyyiiNS1_21identity_decomposer_tEEEvPT5_SB_PT3_PKSC_PT1_PKSG_PT2_PKSK_T4_iiT6__param_0,
	.param .u64 .ptr .align 1 _ZN3cub18CUB_300001_SM_10006detail10radix_sort29DeviceRadixSortOnesweepKernelINS1_5radix10policy_hubIyyyE10Policy1000ELNS0_9SortOrderE0EyyyiiNS1_21identity_decomposer_tEEEvPT5_SB_PT3_PKSC_PT1_PKSG_PT2_PKSK_T4_iiT6__param_1,
	.param .u64 .ptr .align 1 _ZN3cub18CUB_300001_SM_10006detail10radix_sort29DeviceRadixSortOnesweepKernelINS1_5radix10policy_hubIyyyE10Policy1000ELNS0_9SortOrderE0EyyyiiNS1_21identity_decomposer_tEEEvPT5_SB_PT3_PKSC_PT1_PKSG_PT2_PKSK_T4_iiT6__param_2,
	.param .u64 .ptr .align 1 _ZN3cub18CUB_300001_SM_10006detail10radix_sort29DeviceRadixSortOnesweepKernelINS1_5radix10policy_hubIyyyE10Policy1000ELNS0_9SortOrderE0EyyyiiNS1_21identity_decomposer_tEEEvPT5_SB_PT3_PKSC_PT1_PKSG_PT2_PKSK_T4_iiT6__param_3,
	.param .u64 .ptr .align 1 _ZN3cub18CUB_300001_SM_10006detail10radix_sort29DeviceRadixSortOnesweepKernelINS1_5radix10policy_hubIyyyE10Policy1000ELNS0_9SortOrderE0EyyyiiNS1_21identity_decomposer_tEEEvPT5_SB_PT3_PKSC_PT1_PKSG_PT2_PKSK_T4_iiT6__param_4,
	.param .u64 .ptr .align 1 _ZN3cub18CUB_300001_SM_10006detail10radix_sort29DeviceRadixSortOnesweepKernelINS1_5radix10policy_hubIyyyE10Policy1000ELNS0_9SortOrderE0EyyyiiNS1_21identity_decomposer_tEEEvPT5_SB_PT3_PKSC_PT1_PKSG_PT2_PKSK_T4_iiT6__param_5,
	.param .u64 .ptr .align 1 _ZN3cub18CUB_300001_SM_10006detail10radix_sort29DeviceRadixSortOnesweepKernelINS1_5radix10policy_hubIyyyE10Policy1000ELNS0_9SortOrderE0EyyyiiNS1_21identity_decomposer_tEEEvPT5_SB_PT3_PKSC_PT1_PKSG_PT2_PKSK_T4_iiT6__param_6,
	.param .u64 .ptr .align 1 _ZN3cub18CUB_300001_SM_10006detail10radix_sort29DeviceRadixSortOnesweepKernelINS1_5radix10policy_hubIyyyE10Policy1000ELNS0_9SortOrderE0EyyyiiNS1_21identity_decomposer_tEEEvPT5_SB_PT3_PKSC_PT1_PKSG_PT2_PKSK_T4_iiT6__param_7,
	.param .u32 _ZN3cub18CUB_300001_SM_10006detail10radix_sort29DeviceRadixSortOnesweepKernelINS1_5radix10policy_hubIyyyE10Policy1000ELNS0_9SortOrderE0EyyyiiNS1_21identity_decomposer_tEEEvPT5_SB_PT3_PKSC_PT1_PKSG_PT2_PKSK_T4_iiT6__param_8,
	.param .u32 _ZN3cub18CUB_300001_SM_10006detail10radix_sort29DeviceRadixSortOnesweepKernelINS1_5radix10policy_hubIyyyE10Policy1000ELNS0_9SortOrderE0EyyyiiNS1_21identity_decomposer_tEEEvPT5_SB_PT3_PKSC_PT1_PKSG_PT2_PKSK_T4_iiT6__param_9,
	.param .u32 _ZN3cub18CUB_300001_SM_10006detail10radix_sort29DeviceRadixSortOnesweepKernelINS1_5radix10policy_hubIyyyE10Policy1000ELNS0_9SortOrderE0EyyyiiNS1_21identity_decomposer_tEEEvPT5_SB_PT3_PKSC_PT1_PKSG_PT2_PKSK_T4_iiT6__param_10,
	.param .align 1 .b8 _ZN3cub18CUB_300001_SM_10006detail10radix_sort29DeviceRadixSortOnesweepKernelINS1_5radix10policy_hubIyyyE10Policy1000ELNS0_9SortOrderE0EyyyiiNS1_21identity_decomposer_tEEEvPT5_SB_PT3_PKSC_PT1_PKSG_PT2_PKSK_T4_iiT6__param_11[1]
)
.maxntid 384
{
	.reg .pred 	%p<160>;
	.reg .b32 	%r<1293>;
	.reg .b64 	%rd<661>;
	// demoted variable
	.shared .align 16 .b8 _ZZN3cub18CUB_300001_SM_10006detail10radix_sort29DeviceRadixSortOnesweepKernelINS1_5radix10policy_hubIyyyE10Policy1000ELNS0_9SortOrderE0EyyyiiNS1_21identity_decomposer_tEEEvPT5_SB_PT3_PKSC_PT1_PKSG_PT2_PKSK_T4_iiT6_E1s[38912];
	ld.param.u64 	%rd180, [_ZN3cub18CUB_300001_SM_10006detail10radix_sort29DeviceRadixSortOnesweepKernelINS1_5radix10policy_hubIyyyE10Policy1000ELNS0_9SortOrderE0EyyyiiNS1_21identity_decomposer_tEEEvPT5_SB_PT3_PKSC_PT1_PKSG_PT2_PKSK_T4_iiT6__param_0];
	ld.param.u64 	%rd176, [_ZN3cub18CUB_300001_SM_10006detail10radix_sort29DeviceRadixSortOnesweepKernelINS1_5radix10policy_hubIyyyE10Policy1000ELNS0_9SortOrderE0EyyyiiNS1_21identity_decomposer_tEEEvPT5_SB_PT3_PKSC_PT1_PKSG_PT2_PKSK_T4_iiT6__param_1];
	ld.param.u64 	%rd181, [_ZN3cub18CUB_300001_SM_10006detail10radix_sort29DeviceRadixSortOnesweepKernelINS1_5radix10policy_hubIyyyE10Policy1000ELNS0_9SortOrderE0EyyyiiNS1_21identity_decomposer_tEEEvPT5_SB_PT3_PKSC_PT1_PKSG_PT2_PKSK_T4_iiT6__param_4];
	ld.param.u64 	%rd182, [_ZN3cub18CUB_300001_SM_10006detail10radix_sort29DeviceRadixSortOnesweepKernelINS1_5radix10policy_hubIyyyE10Policy1000ELNS0_9SortOrderE0EyyyiiNS1_21identity_decomposer_tEEEvPT5_SB_PT3_PKSC_PT1_PKSG_PT2_PKSK_T4_iiT6__param_5];
	ld.param.u64 	%rd183, [_ZN3cub18CUB_300001_SM_10006detail10radix_sort29DeviceRadixSortOnesweepKernelINS1_5radix10policy_hubIyyyE10Policy1000ELNS0_9SortOrderE0EyyyiiNS1_21identity_decomposer_tEEEvPT5_SB_PT3_PKSC_PT1_PKSG_PT2_PKSK_T4_iiT6__param_6];
	ld.param.u32 	%r149, [_ZN3cub18CUB_300001_SM_10006detail10radix_sort29DeviceRadixSortOnesweepKernelINS1_5radix10policy_hubIyyyE10Policy1000ELNS0_9SortOrderE0EyyyiiNS1_21identity_decomposer_tEEEvPT5_SB_PT3_PKSC_PT1_PKSG_PT2_PKSK_T4_iiT6__param_8];
	ld.param.u32 	%r151, [_ZN3cub18CUB_300001_SM_10006detail10radix_sort29DeviceRadixSortOnesweepKernelINS1_5radix10policy_hubIyyyE10Policy1000ELNS0_9SortOrderE0EyyyiiNS1_21identity_decomposer_tEEEvPT5_SB_PT3_PKSC_PT1_PKSG_PT2_PKSK_T4_iiT6__param_10];
	cvta.to.global.u64 	%rd1, %rd183;
	cvta.to.global.u64 	%rd2, %rd181;
	cvta.to.global.u64 	%rd3, %rd180;
	cvta.to.global.u64 	%rd4, %rd182;
	mov.u32 	%r1, %tid.x;
	shr.u32 	%r2, %r1, 5;
	// begin inline asm
	mov.u32 %r152, %laneid;
	// end inline asm
	setp.ne.s32 	%p1, %r1, 0;
	@%p1 bra 	$L__BB16_2;
	cvta.to.global.u64 	%rd184, %rd176;
	atom.global.add.u32 	%r153, [%rd184], 1;
	st.shared.u32 	[_ZZN3cub18CUB_300001_SM_10006detail10radix_sort29DeviceRadixSortOnesweepKernelINS1_5radix10policy_hubIyyyE10Policy1000ELNS0_9SortOrderE0EyyyiiNS1_21identity_decomposer_tEEEvPT5_SB_PT3_PKSC_PT1_PKSG_PT2_PKSK_T4_iiT6_E1s+36864], %r153;
$L__BB16_2:
	bar.sync 	0;
	ld.shared.u32 	%r4, [_ZZN3cub18CUB_300001_SM_10006detail10radix_sort29DeviceRadixSortOnesweepKernelINS1_5radix10policy_hubIyyyE10Policy1000ELNS0_9SortOrderE0EyyyiiNS1_21identity_decomposer_tEEEvPT5_SB_PT3_PKSC_PT1_PKSG_PT2_PKSK_T4_iiT6_E1s+36864];
	mul.lo.s32 	%r154, %r4, 4608;
	add.s32 	%r5, %r154, 4608;
	setp.gt.s32 	%p2, %r5, %r149;
	cvt.s64.s32 	%rd5, %r154;
	@%p2 bra 	$L__BB16_4;
	and.b32  	%r155, %r1, 31;
	and.b32  	%r156, %r1, 992;
	mul.lo.s32 	%r157, %r156, 12;
	or.b32  	%r158, %r157, %r155;
	cvt.u64.u32 	%rd185, %r158;
	add.s64 	%rd186, %rd185, %rd5;
	shl.b64 	%rd187, %rd186, 3;
	add.s64 	%rd188, %rd4, %rd187;
	ld.global.u64 	%rd612, [%rd188];
	ld.global.u64 	%rd611, [%rd188+256];
	ld.global.u64 	%rd610, [%rd188+512];
	ld.global.u64 	%rd609, [%rd188+768];
	ld.global.u64 	%rd608, [%rd188+1024];
	ld.global.u64 	%rd607, [%rd188+1280];
	ld.global.u64 	%rd606, [%rd188+1536];
	ld.global.u64 	%rd605, [%rd188+1792];
	ld.global.u64 	%rd604, [%rd188+2048];
	ld.global.u64 	%rd603, [%rd188+2304];
	ld.global.u64 	%rd602, [%rd188+2560];
	ld.global.u64 	%rd601, [%rd188+2816];
	bra.uni 	$L__BB16_28;
$L__BB16_4:
	cvt.u32.u64 	%r159, %rd5;
	sub.s32 	%r6, %r149, %r159;
	and.b32  	%r160, %r1, 31;
	and.b32  	%r161, %r1, 992;
	mul.lo.s32 	%r162, %r161, 12;
	or.b32  	%r7, %r162, %r160;
	setp.ge.s32 	%p3, %r7, %r6;
	cvt.u64.u32 	%rd190, %r7;
	add.s64 	%rd191, %rd190, %rd5;
	shl.b64 	%rd192, %rd191, 3;
	add.s64 	%rd18, %rd4, %rd192;
	mov.b64 	%rd612, -1;
	@%p3 bra 	$L__BB16_6;
	ld.global.u64 	%rd612, [%rd18];
$L__BB16_6:
	add.s32 	%r163, %r7, 32;
	setp.ge.s32 	%p4, %r163, %r6;
	mov.b64 	%rd611, -1;
	@%p4 bra 	$L__BB16_8;
	ld.global.u64 	%rd611, [%rd18+256];
$L__BB16_8:
	add.s32 	%r164, %r7, 64;
	setp.ge.s32 	%p5, %r164, %r6;
	mov.b64 	%rd610, -1;
	@%p5 bra 	$L__BB16_10;
	ld.global.u64 	%rd610, [%rd18+512];
$L__BB16_10:
	add.s32 	%r165, %r7, 96;
	setp.ge.s32 	%p6, %r165, %r6;
	mov.b64 	%rd609, -1;
	@%p6 bra 	$L__BB16_12;
	ld.global.u64 	%rd609, [%rd18+768];
$L__BB16_12:
	add.s32 	%r166, %r7, 128;
	setp.ge.s32 	%p7, %r166, %r6;
	mov.b64 	%rd608, -1;
	@%p7 bra 	$L__BB16_14;
	ld.global.u64 	%rd608, [%rd18+1024];
$L__BB16_14:
	add.s32 	%r167, %r7, 160;
	setp.ge.s32 	%p8, %r167, %r6;
	mov.b64 	%rd607, -1;
	@%p8 bra 	$L__BB16_16;
	ld.global.u64 	%rd607, [%rd18+1280];
$L__BB16_16:
	add.s32 	%r168, %r7, 192;
	setp.ge.s32 	%p9, %r168, %r6;
	mov.b64 	%rd606, -1;
	@%p9 bra 	$L__BB16_18;
	ld.global.u64 	%rd606, [%rd18+1536];
$L__BB16_18:
	add.s32 	%r169, %r7, 224;
	setp.ge.s32 	%p10, %r169, %r6;
	mov.b64 	%rd605, -1;
	@%p10 bra 	$L__BB16_20;
	ld.global.u64 	%rd605, [%rd18+1792];
$L__BB16_20:
	add.s32 	%r170, %r7, 256;
	setp.ge.s32 	%p11, %r170, %r6;
	mov.b64 	%rd604, -1;
	@%p11 bra 	$L__BB16_22;
	ld.global.u64 	%rd604, [%rd18+2048];
$L__BB16_22:
	add.s32 	%r171, %r7, 288;
	setp.ge.s32 	%p12, %r171, %r6;
	mov.b64 	%rd603, -1;
	@%p12 bra 	$L__BB16_24;
	ld.global.u64 	%rd603, [%rd18+2304];
$L__BB16_24:
	add.s32 	%r172, %r7, 320;
	setp.ge.s32 	%p13, %r172, %r6;
	mov.b64 	%rd602, -1;
	@%p13 bra 	$L__BB16_26;
	ld.global.u64 	%rd602, [%rd18+2560];
$L__BB16_26:
	add.s32 	%r173, %r7, 352;
	setp.ge.s32 	%p14, %r173, %r6;
	mov.b64 	%rd601, -1;
	@%p14 bra 	$L__BB16_28;
	ld.global.u64 	%rd601, [%rd18+2816];
$L__BB16_28:
	mov.b32 	%r174, -1;
	shl.b32 	%r175, %r174, %r151;
	not.b32 	%r8, %r175;
	shl.b32 	%r176, %r2, 10;
	mov.u32 	%r177, _ZZN3cub18CUB_300001_SM_10006detail10radix_sort29DeviceRadixSortOnesweepKernelINS1_5radix10policy_hubIyyyE10Policy1000ELNS0_9SortOrderE0EyyyiiNS1_21identity_decomposer_tEEEvPT5_SB_PT3_PKSC_PT1_PKSG_PT2_PKSK_T4_iiT6_E1s;
	add.s32 	%r9, %r177, %r176;
	setp.gt.s32 	%p15, %r152, 255;
	@%p15 bra 	$L__BB16_41;
	max.s32 	%r178, %r152, 224;
	sub.s32 	%r179, %r178, %r152;
	add.s32 	%r180, %r179, 31;
	shr.u32 	%r181, %r180, 5;
	add.s32 	%r10, %r181, 1;
	and.b32  	%r11, %r10, 15;
	setp.lt.u32 	%p16, %r180, 480;
	mov.u32 	%r1267, %r152;
	@%p16 bra 	$L__BB16_32;
	and.b32  	%r182, %r10, 268435440;
	neg.s32 	%r1265, %r182;
	shl.b32 	%r184, %r152, 2;
	add.s32 	%r185, %r176, %r184;
	add.s32 	%r187, %r185, %r177;
	add.s32 	%r1264, %r187, 1024;
	mov.u32 	%r1267, %r152;
$L__BB16_31:
	.pragma "nounroll";
	mov.b32 	%r188, 0;
	st.shared.u32 	[%r1264+-1024], %r188;
	st.shared.u32 	[%r1264+-896], %r188;
	st.shared.u32 	[%r1264+-768], %r188;
	st.shared.u32 	[%r1264+-640], %r188;
	st.shared.u32 	[%r1264+-512], %r188;
	st.shared.u32 	[%r1264+-384], %r188;
	st.shared.u32 	[%r1264+-256], %r188;
	st.shared.u32 	[%r1264+-128], %r188;
	st.shared.u32 	[%r1264], %r188;
	st.shared.u32 	[%r1264+128], %r188;
	st.shared.u32 	[%r1264+256], %r188;
	st.shared.u32 	[%r1264+384], %r188;
	st.shared.u32 	[%r1264+512], %r188;
	st.shared.u32 	[%r1264+640], %r188;
	st.shared.u32 	[%r1264+768], %r188;
	st.shared.u32 	[%r1264+896], %r188;
	add.s32 	%r1267, %r1267, 512;
	add.s32 	%r1265, %r1265, 16;
	add.s32 	%r1264, %r1264, 2048;
	setp.ne.s32 	%p17, %r1265, 0;
	@%p17 bra 	$L__BB16_31;
$L__BB16_32:
	setp.eq.s32 	%p18, %r11, 0;
	@%p18 bra 	$L__BB16_41;
	and.b32  	%r21, %r10, 7;
	setp.lt.u32 	%p19, %r11, 8;
	@%p19 bra 	$L__BB16_35;
	shl.b32 	%r189, %r1267, 2;
	add.s32 	%r190, %r9, %r189;
	mov.b32 	%r191, 0;
	st.shared.u32 	[%r190], %r191;
	st.shared.u32 	[%r190+128], %r191;
	st.shared.u32 	[%r190+256], %r191;
	st.shared.u32 	[%r190+384], %r191;
	st.shared.u32 	[%r190+512], %r191;
	st.shared.u32 	[%r190+640], %r191;
	st.shared.u32 	[%r190+768], %r191;
	st.shared.u32 	[%r190+896], %r191;
	add.s32 	%r1267, %r1267, 256;
$L__BB16_35:
	setp.eq.s32 	%p20, %r21, 0;
	@%p20 bra 	$L__BB16_41;
	and.b32  	%r24, %r10, 3;
	setp.lt.u32 	%p21, %r21, 4;
	@%p21 bra 	$L__BB16_38;
	shl.b32 	%r192, %r1267, 2;
	add.s32 	%r193, %r9, %r192;
	mov.b32 	%r194, 0;
	st.shared.u32 	[%r193], %r194;
	st.shared.u32 	[%r193+128], %r194;
	st.shared.u32 	[%r193+256], %r194;
	st.shared.u32 	[%r193+384], %r194;
	add.s32 	%r1267, %r1267, 128;
$L__BB16_38:
	setp.eq.s32 	%p22, %r24, 0;
	@%p22 bra 	$L__BB16_41;
	shl.b32 	%r196, %r1267, 2;
	add.s32 	%r197, %r176, %r196;
	add.s32 	%r1271, %r177, %r197;
	neg.s32 	%r1270, %r24;
$L__BB16_40:
	.pragma "nounroll";
	mov.b32 	%r199, 0;
	st.shared.u32 	[%r1271], %r199;
	add.s32 	%r1271, %r1271, 128;
	add.s32 	%r1270, %r1270, 1;
	setp.ne.s32 	%p23, %r1270, 0;
	@%p23 bra 	$L__BB16_40;
$L__BB16_41:
	ld.param.u32 	%r1263, [_ZN3cub18CUB_300001_SM_10006detail10radix_sort29DeviceRadixSortOnesweepKernelINS1_5radix10policy_hubIyyyE10Policy1000ELNS0_9SortOrderE0EyyyiiNS1_21identity_decomposer_tEEEvPT5_SB_PT3_PKSC_PT1_PKSG_PT2_PKSK_T4_iiT6__param_9];
	bar.warp.sync 	-1;
	cvt.u64.u32 	%rd54, %r1263;
	shr.u64 	%rd204, %rd612, %r1263;
	cvt.u32.u64 	%r201, %rd204;
	and.b32  	%r33, %r201, %r8;
	shl.b32 	%r202, %r33, 2;
	add.s32 	%r34, %r9, %r202;
	atom.shared.add.u32 	%r203, [%r34], 1;
	shr.u64 	%rd205, %rd611, %r1263;
	cvt.u32.u64 	%r204, %rd205;
	and.b32  	%r205, %r204, %r8;
	shl.b32 	%r206, %r205, 2;
	add.s32 	%r35, %r9, %r206;
	atom.shared.add.u32 	%r207, [%r35], 1;
	shr.u64 	%rd206, %rd610, %r1263;
	cvt.u32.u64 	%r208, %rd206;
	and.b32  	%r209, %r208, %r8;
	shl.b32 	%r210, %r209, 2;
	add.s32 	%r36, %r9, %r210;
	atom.shared.add.u32 	%r211, [%r36], 1;
	shr.u64 	%rd207, %rd609, %r1263;
	cvt.u32.u64 	%r212, %rd207;
	and.b32  	%r213, %r212, %r8;
	shl.b32 	%r214, %r213, 2;
	add.s32 	%r215, %r9, %r214;
	atom.shared.add.u32 	%r216, [%r215], 1;
	shr.u64 	%rd208, %rd608, %r1263;
	cvt.u32.u64 	%r217, %rd208;
	and.b32  	%r218, %r217, %r8;
	shl.b32 	%r219, %r218, 2;
	add.s32 	%r220, %r9, %r219;
	atom.shared.add.u32 	%r221, [%r220], 1;
	shr.u64 	%rd209, %rd607, %r1263;
	cvt.u32.u64 	%r222, %rd209;
	and.b32  	%r223, %r222, %r8;
	shl.b32 	%r224, %r223, 2;
	add.s32 	%r225, %r9, %r224;
	atom.shared.add.u32 	%r226, [%r225], 1;
	shr.u64 	%rd210, %rd606, %r1263;
	cvt.u32.u64 	%r227, %rd210;
	and.b32  	%r228, %r227, %r8;
	shl.b32 	%r229, %r228, 2;
	add.s32 	%r230, %r9, %r229;
	atom.shared.add.u32 	%r231, [%r230], 1;
	shr.u64 	%rd211, %rd605, %r1263;
	cvt.u32.u64 	%r232, %rd211;
	and.b32  	%r233, %r232, %r8;
	shl.b32 	%r234, %r233, 2;
	add.s32 	%r235, %r9, %r234;
	atom.shared.add.u32 	%r236, [%r235], 1;
	shr.u64 	%rd212, %rd604, %r1263;
	cvt.u32.u64 	%r237, %rd212;
	and.b32  	%r238, %r237, %r8;
	shl.b32 	%r239, %r238, 2;
	add.s32 	%r240, %r9, %r239;
	atom.shared.add.u32 	%r241, [%r240], 1;
	shr.u64 	%rd213, %rd603, %r1263;
	cvt.u32.u64 	%r242, %rd213;
	and.b32  	%r243, %r242, %r8;
	shl.b32 	%r244, %r243, 2;
	add.s32 	%r245, %r9, %r244;
	atom.shared.add.u32 	%r246, [%r245], 1;
	shr.u64 	%rd214, %rd602, %r1263;
	cvt.u32.u64 	%r247, %rd214;
	and.b32  	%r248, %r247, %r8;
	shl.b32 	%r249, %r248, 2;
	add.s32 	%r250, %r9, %r249;
	atom.shared.add.u32 	%r251, [%r250], 1;
	shr.u64 	%rd215, %rd601, %r1263;
	cvt.u32.u64 	%r252, %rd215;
	and.b32  	%r253, %r252, %r8;
	shl.b32 	%r254, %r253, 2;
	add.s32 	%r255, %r9, %r254;
	atom.shared.add.u32 	%r256, [%r255], 1;
	bar.sync 	0;
	setp.gt.u32 	%p24, %r1, 255;
	mov.b32 	%r1272, 0;
	@%p24 bra 	$L__BB16_43;
	shl.b32 	%r257, %r1, 2;
	mov.u32 	%r258, _ZZN3cub18CUB_300001_SM_10006detail10radix_sort29DeviceRadixSortOnesweepKernelINS1_5radix10policy_hubIyyyE10Policy1000ELNS0_9SortOrderE0EyyyiiNS1_21identity_decomposer_tEEEvPT5_SB_PT3_PKSC_PT1_PKSG_PT2_PKSK_T4_iiT6_E1s;
	add.s32 	%r259, %r258, %r257;
	ld.shared.u32 	%r260, [%r259];
	mov.b32 	%r261, 0;
	st.shared.u32 	[%r259], %r261;
	ld.shared.u32 	%r262, [%r259+1024];
	st.shared.u32 	[%r259+1024], %r260;
	add.s32 	%r263, %r262, %r260;
	ld.shared.u32 	%r264, [%r259+2048];
	st.shared.u32 	[%r259+2048], %r263;
	add.s32 	%r265, %r264, %r263;
	ld.shared.u32 	%r266, [%r259+3072];
	st.shared.u32 	[%r259+3072], %r265;
	add.s32 	%r267, %r266, %r265;
	ld.shared.u32 	%r268, [%r259+4096];
	st.shared.u32 	[%r259+4096], %r267;
	add.s32 	%r269, %r268, %r267;
	ld.shared.u32 	%r270, [%r259+5120];
	st.shared.u32 	[%r259+5120], %r269;
	add.s32 	%r271, %r270, %r269;
	ld.shared.u32 	%r272, [%r259+6144];
	st.shared.u32 	[%r259+6144], %r271;
	add.s32 	%r273, %r272, %r271;
	ld.shared.u32 	%r274, [%r259+7168];
	st.shared.u32 	[%r259+7168], %r273;
	add.s32 	%r275, %r274, %r273;
	ld.shared.u32 	%r276, [%r259+8192];
	st.shared.u32 	[%r259+8192], %r275;
	add.s32 	%r277, %r276, %r275;
	ld.shared.u32 	%r278, [%r259+9216];
	st.shared.u32 	[%r259+9216], %r277;
	add.s32 	%r279, %r278, %r277;
	ld.shared.u32 	%r280, [%r259+10240];
	st.shared.u32 	[%r259+10240], %r279;
	add.s32 	%r281, %r280, %r279;
	ld.shared.u32 	%r282, [%r259+11264];
	st.shared.u32 	[%r259+11264], %r281;
	add.s32 	%r1272, %r282, %r281;
$L__BB16_43:
	shl.b32 	%r283, %r4, 8;
	add.s32 	%r284, %r283, %r1;
	mul.wide.s32 	%rd216, %r284, 4;
	add.s64 	%rd55, %rd3, %rd216;
	@%p24 bra 	$L__BB16_45;
	or.b32  	%r285, %r1272, 1073741824;
	st.volatile.global.u32 	[%rd55], %r285;
$L__BB16_45:
	ld.param.u64 	%rd589, [_ZN3cub18CUB_300001_SM_10006detail10radix_sort29DeviceRadixSortOnesweepKernelINS1_5radix10policy_hubIyyyE10Policy1000ELNS0_9SortOrderE0EyyyiiNS1_21identity_decomposer_tEEEvPT5_SB_PT3_PKSC_PT1_PKSG_PT2_PKSK_T4_iiT6__param_7];
	setp.lt.u32 	%p26, %r1, 256;
	setp.eq.s32 	%p27, %r1272, 4608;
	and.pred  	%p28, %p26, %p27;
	selp.u32 	%r286, 1, 0, %p28;
	{ 
	.reg .pred 	%p1; 
	.reg .pred 	%p2; 
	setp.ne.u32 	%p1, %r286, 0; 
	bar.red.or.pred 	%p2, 0, %p1; 
	selp.u32 	%r287, 1, 0, %p2; 
	}
	setp.eq.s32 	%p29, %r287, 0;
	and.b32  	%r288, %r1, 992;
	and.b32  	%r289, %r1, 31;
	mul.lo.s32 	%r290, %r288, 12;
	or.b32  	%r291, %r290, %r289;
	cvt.u64.u32 	%rd56, %r291;
	mul.lo.s32 	%r292, %r4, 4608;
	cvt.s64.s32 	%rd217, %r292;
	add.s64 	%rd218, %rd56, %rd217;
	cvta.to.global.u64 	%rd219, %rd589;
	shl.b64 	%rd220, %rd218, 3;
	add.s64 	%rd57, %rd219, %rd220;
	cvt.u64.u32 	%rd58, %r1;
	@%p29 bra 	$L__BB16_135;
	shl.b32 	%r293, %r1, 3;
	mov.u32 	%r294, _ZZN3cub18CUB_300001_SM_10006detail10radix_sort29DeviceRadixSortOnesweepKernelINS1_5radix10policy_hubIyyyE10Policy1000ELNS0_9SortOrderE0EyyyiiNS1_21identity_decomposer_tEEEvPT5_SB_PT3_PKSC_PT1_PKSG_PT2_PKSK_T4_iiT6_E1s;
	add.s32 	%r295, %r294, %r293;
	add.s32 	%r39, %r295, 36864;
	@%p24 bra 	$L__BB16_54;
	ld.param.u64 	%rd587, [_ZN3cub18CUB_300001_SM_10006detail10radix_sort29DeviceRadixSortOnesweepKernelINS1_5radix10policy_hubIyyyE10Policy1000ELNS0_9SortOrderE0EyyyiiNS1_21identity_decomposer_tEEEvPT5_SB_PT3_PKSC_PT1_PKSG_PT2_PKSK_T4_iiT6__param_3];
	cvta.to.global.u64 	%rd221, %rd587;
	shl.b64 	%rd222, %rd58, 3;
	add.s64 	%rd223, %rd221, %rd222;
	ld.global.u64 	%rd224, [%rd223];
	setp.gt.u32 	%p31, %r1, %r33;
	selp.b64 	%rd225, 4608, 0, %p31;
	sub.s64 	%rd613, %rd224, %rd225;
	st.shared.u64 	[%r39], %rd613;
	setp.lt.s32 	%p32, %r4, 1;
	mov.u32 	%r1276, %r1272;
	@%p32 bra 	$L__BB16_53;
	mov.b32 	%r1274, -1;
	mov.u32 	%r1273, %r4;
	mov.u32 	%r1276, %r1272;
$L__BB16_49:
	add.s32 	%r43, %r1273, -1;
	shl.b32 	%r297, %r43, 8;
	add.s32 	%r298, %r297, %r1;
	mul.wide.s32 	%rd226, %r298, 4;
	add.s64 	%rd60, %rd3, %rd226;
$L__BB16_50:
	membar.cta;
	ld.volatile.global.u32 	%r44, [%rd60];
	setp.eq.s32 	%p33, %r44, 0;
	@%p33 bra 	$L__BB16_50;
	and.b32  	%r299, %r44, 1073741823;
	add.s32 	%r1276, %r299, %r1276;
	setp.gt.s32 	%p34, %r44, -1;
	vote.sync.ballot.b32 	%r1274, %p34, %r1274;
	setp.gt.u32 	%p36, %r1273, 1;
	and.pred  	%p37, %p34, %p36;
	mov.u32 	%r1273, %r43;
	@%p37 bra 	$L__BB16_49;
	ld.shared.u64 	%rd613, [%r39];
$L__BB16_53:
	or.b32  	%r300, %r1276, -2147483648;
	st.volatile.global.u32 	[%rd55], %r300;
	sub.s32 	%r301, %r1276, %r1272;
	cvt.s64.s32 	%rd227, %r301;
	add.s64 	%rd228, %rd613, %rd227;
	st.shared.u64 	[%r39], %rd228;
$L__BB16_54:
	ld.param.u64 	%rd583, [_ZN3cub18CUB_300001_SM_10006detail10radix_sort29DeviceRadixSortOnesweepKernelINS1_5radix10policy_hubIyyyE10Policy1000ELNS0_9SortOrderE0EyyyiiNS1_21identity_decomposer_tEEEvPT5_SB_PT3_PKSC_PT1_PKSG_PT2_PKSK_T4_iiT6__param_2];
	setp.lt.s32 	%p39, %r5, %r149;
	setp.eq.s64 	%p40, %rd583, 0;
	or.pred  	%p41, %p40, %p39;
	or.pred  	%p42, %p24, %p41;
	@%p42 bra 	$L__BB16_56;
	ld.param.u64 	%rd584, [_ZN3cub18CUB_300001_SM_10006detail10radix_sort29DeviceRadixSortOnesweepKernelINS1_5radix10policy_hubIyyyE10Policy1000ELNS0_9SortOrderE0EyyyiiNS1_21identity_decomposer_tEEEvPT5_SB_PT3_PKSC_PT1_PKSG_PT2_PKSK_T4_iiT6__param_2];
	ld.shared.u64 	%rd229, [%r39];
	setp.gt.u32 	%p43, %r1, %r33;
	selp.b64 	%rd230, 4608, 0, %p43;
	cvt.s64.s32 	%rd231, %r1272;
	add.s64 	%rd232, %rd230, %rd231;
	add.s64 	%rd233, %rd232, %rd229;
	cvta.to.global.u64 	%rd234, %rd584;
	shl.b64 	%rd235, %rd58, 3;
	add.s64 	%rd236, %rd234, %rd235;
	st.global.u64 	[%rd236], %rd233;
$L__BB16_56:
	setp.gt.s32 	%p44, %r5, %r149;
	bar.sync 	0;
	shl.b32 	%r302, %r33, 3;
	mov.u32 	%r303, _ZZN3cub18CUB_300001_SM_10006detail10radix_sort29DeviceRadixSortOnesweepKernelINS1_5radix10policy_hubIyyyE10Policy1000ELNS0_9SortOrderE0EyyyiiNS1_21identity_decomposer_tEEEvPT5_SB_PT3_PKSC_PT1_PKSG_PT2_PKSK_T4_iiT6_E1s;
	add.s32 	%r304, %r303, %r302;
	ld.shared.u64 	%rd63, [%r304+36864];
	@%p44 bra 	$L__BB16_58;
	add.s64 	%rd237, %rd63, %rd56;
	shl.b64 	%rd238, %rd237, 3;
	add.s64 	%rd239, %rd2, %rd238;
	st.global.u64 	[%rd239], %rd612;
	st.global.u64 	[%rd239+256], %rd611;
	st.global.u64 	[%rd239+512], %rd610;
	st.global.u64 	[%rd239+768], %rd609;
	st.global.u64 	[%rd239+1024], %rd608;
	st.global.u64 	[%rd239+1280], %rd607;
	st.global.u64 	[%rd239+1536], %rd606;
	st.global.u64 	[%rd239+1792], %rd605;
	st.global.u64 	[%rd239+2048], %rd604;
	st.global.u64 	[%rd239+2304], %rd603;
	st.global.u64 	[%rd239+2560], %rd602;
	st.global.u64 	[%rd239+2816], %rd601;
	bra.uni 	$L__BB16_82;
$L__BB16_58:
	cvt.u32.u64 	%r305, %rd56;
	mad.lo.s32 	%r48, %r4, -4608, %r149;
	setp.ge.s32 	%p45, %r305, %r48;
	add.s64 	%rd240, %rd63, %rd56;
	shl.b64 	%rd241, %rd240, 3;
	add.s64 	%rd64, %rd2, %rd241;
	@%p45 bra 	$L__BB16_60;
	st.global.u64 	[%rd64], %rd612;
$L__BB16_60:
	cvt.u32.u64 	%r306, %rd56;
	add.s32 	%r307, %r306, 32;
	setp.ge.s32 	%p46, %r307, %r48;
	@%p46 bra 	$L__BB16_62;
	st.global.u64 	[%rd64+256], %rd611;
$L__BB16_62:
	cvt.u32.u64 	%r308, %rd56;
	add.s32 	%r309, %r308, 64;
	setp.ge.s32 	%p47, %r309, %r48;
	@%p47 bra 	$L__BB16_64;
	st.global.u64 	[%rd64+512], %rd610;
$L__BB16_64:
	cvt.u32.u64 	%r310, %rd56;
	add.s32 	%r311, %r310, 96;
	setp.ge.s32 	%p48, %r311, %r48;
	@%p48 bra 	$L__BB16_66;
	st.global.u64 	[%rd64+768], %rd609;
$L__BB16_66:
	cvt.u32.u64 	%r312, %rd56;
	add.s32 	%r313, %r312, 128;
	setp.ge.s32 	%p49, %r313, %r48;
	@%p49 bra 	$L__BB16_68;
	st.global.u64 	[%rd64+1024], %rd608;
$L__BB16_68:
	cvt.u32.u64 	%r314, %rd56;
	add.s32 	%r315, %r314, 160;
	setp.ge.s32 	%p50, %r315, %r48;
	@%p50 bra 	$L__BB16_70;
	st.global.u64 	[%rd64+1280], %rd607;
$L__BB16_70:
	cvt.u32.u64 	%r316, %rd56;
	add.s32 	%r317, %r316, 192;
	setp.ge.s32 	%p51, %r317, %r48;
	@%p51 bra 	$L__BB16_72;
	st.global.u64 	[%rd64+1536], %rd606;
$L__BB16_72:
	cvt.u32.u64 	%r318, %rd56;
	add.s32 	%r319, %r318, 224;
	setp.ge.s32 	%p52, %r319, %r48;
	@%p52 bra 	$L__BB16_74;
	st.global.u64 	[%rd64+1792], %rd605;
$L__BB16_74:
	cvt.u32.u64 	%r320, %rd56;
	add.s32 	%r321, %r320, 256;
	setp.ge.s32 	%p53, %r321, %r48;
	@%p53 bra 	$L__BB16_76;
	st.global.u64 	[%rd64+2048], %rd604;
$L__BB16_76:
	cvt.u32.u64 	%r322, %rd56;
	add.s32 	%r323, %r322, 288;
	setp.ge.s32 	%p54, %r323, %r48;
	@%p54 bra 	$L__BB16_78;
	st.global.u64 	[%rd64+2304], %rd603;
$L__BB16_78:
	cvt.u32.u64 	%r324, %rd56;
	add.s32 	%r325, %r324, 320;
	setp.ge.s32 	%p55, %r325, %r48;
	@%p55 bra 	$L__BB16_80;
	st.global.u64 	[%rd64+2560], %rd602;
$L__BB16_80:
	cvt.u32.u64 	%r326, %rd56;
	add.s32 	%r327, %r326, 352;
	setp.ge.s32 	%p56, %r327, %r48;
	@%p56 bra 	$L__BB16_82;
	st.global.u64 	[%rd64+2816], %rd601;
$L__BB16_82:
	@%p44 bra 	$L__BB16_84;
	ld.global.u64 	%rd636, [%rd57];
	ld.global.u64 	%rd635, [%rd57+256];
	ld.global.u64 	%rd634, [%rd57+512];
	ld.global.u64 	%rd633, [%rd57+768];
	ld.global.u64 	%rd632, [%rd57+1024];
	ld.global.u64 	%rd631, [%rd57+1280];
	ld.global.u64 	%rd630, [%rd57+1536];
	ld.global.u64 	%rd629, [%rd57+1792];
	ld.global.u64 	%rd628, [%rd57+2048];
	ld.global.u64 	%rd627, [%rd57+2304];
	ld.global.u64 	%rd626, [%rd57+2560];
	ld.global.u64 	%rd625, [%rd57+2816];
	bra.uni 	$L__BB16_108;
$L__BB16_84:
	cvt.u32.u64 	%r328, %rd56;
	mul.lo.s32 	%r329, %r4, 4608;
	sub.s32 	%r49, %r149, %r329;
	setp.ge.s32 	%p58, %r328, %r49;
	@%p58 bra 	$L__BB16_86;
	ld.global.u64 	%rd636, [%rd57];
$L__BB16_86:
	cvt.u32.u64 	%r330, %rd56;
	add.s32 	%r331, %r330, 32;
	setp.ge.s32 	%p59, %r331, %r49;
	@%p59 bra 	$L__BB16_88;
	ld.global.u64 	%rd635, [%rd57+256];
$L__BB16_88:
	cvt.u32.u64 	%r332, %rd56;
	add.s32 	%r333, %r332, 64;
	setp.ge.s32 	%p60, %r333, %r49;
	@%p60 bra 	$L__BB16_90;
	ld.global.u64 	%rd634, [%rd57+512];
$L__BB16_90:
	cvt.u32.u64 	%r334, %rd56;
	add.s32 	%r335, %r334, 96;
	setp.ge.s32 	%p61, %r335, %r49;
	@%p61 bra 	$L__BB16_92;
	ld.global.u64 	%rd633, [%rd57+768];
$L__BB16_92:
	cvt.u32.u64 	%r336, %rd56;
	add.s32 	%r337, %r336, 128;
	setp.ge.s32 	%p62, %r337, %r49;
	@%p62 bra 	$L__BB16_94;
	ld.global.u64 	%rd632, [%rd57+1024];
$L__BB16_94:
	cvt.u32.u64 	%r338, %rd56;
	add.s32 	%r339, %r338, 160;
	setp.ge.s32 	%p63, %r339, %r49;
	@%p63 bra 	$L__BB16_96;
	ld.global.u64 	%rd631, [%rd57+1280];
$L__BB16_96:
	cvt.u32.u64 	%r340, %rd56;
	add.s32 	%r341, %r340, 192;
	setp.ge.s32 	%p64, %r341, %r49;
	@%p64 bra 	$L__BB16_98;
	ld.global.u64 	%rd630, [%rd57+1536];
$L__BB16_98:
	cvt.u32.u64 	%r342, %rd56;
	add.s32 	%r343, %r342, 224;
	setp.ge.s32 	%p65, %r343, %r49;
	@%p65 bra 	$L__BB16_100;
	ld.global.u64 	%rd629, [%rd57+1792];
$L__BB16_100:
	cvt.u32.u64 	%r344, %rd56;
	add.s32 	%r345, %r344, 256;
	setp.ge.s32 	%p66, %r345, %r49;
	@%p66 bra 	$L__BB16_102;
	ld.global.u64 	%rd628, [%rd57+2048];
$L__BB16_102:
	cvt.u32.u64 	%r346, %rd56;
	add.s32 	%r347, %r346, 288;
	setp.ge.s32 	%p67, %r347, %r49;
	@%p67 bra 	$L__BB16_104;
	ld.global.u64 	%rd627, [%rd57+2304];
$L__BB16_104:
	cvt.u32.u64 	%r348, %rd56;
	add.s32 	%r349, %r348, 320;
	setp.ge.s32 	%p68, %r349, %r49;
	@%p68 bra 	$L__BB16_106;
	ld.global.u64 	%rd626, [%rd57+2560];
$L__BB16_106:
	cvt.u32.u64 	%r350, %rd56;
	add.s32 	%r351, %r350, 352;
	setp.ge.s32 	%p69, %r351, %r49;
	@%p69 bra 	$L__BB16_108;
	ld.global.u64 	%rd625, [%rd57+2816];
$L__BB16_108:
	@%p44 bra 	$L__BB16_110;
	add.s64 	%rd254, %rd63, %rd56;
	shl.b64 	%rd255, %rd254, 3;
	add.s64 	%rd256, %rd1, %rd255;
	st.global.u64 	[%rd256], %rd636;
	st.global.u64 	[%rd256+256], %rd635;
	st.global.u64 	[%rd256+512], %rd634;
	st.global.u64 	[%rd256+768], %rd633;
	st.global.u64 	[%rd256+1024], %rd632;
	st.global.u64 	[%rd256+1280], %rd631;
	st.global.u64 	[%rd256+1536], %rd630;
	st.global.u64 	[%rd256+1792], %rd629;
	st.global.u64 	[%rd256+2048], %rd628;
	st.global.u64 	[%rd256+2304], %rd627;
	st.global.u64 	[%rd256+2560], %rd626;
	st.global.u64 	[%rd256+2816], %rd625;
	bra.uni 	$L__BB16_134;
$L__BB16_110:
	cvt.u32.u64 	%r352, %rd56;
	mad.lo.s32 	%r50, %r4, -4608, %r149;
	setp.ge.s32 	%p71, %r352, %r50;
	add.s64 	%rd257, %rd63, %rd56;
	shl.b64 	%rd258, %rd257, 3;
	add.s64 	%rd112, %rd1, %rd258;
	@%p71 bra 	$L__BB16_112;
	st.global.u64 	[%rd112], %rd636;
$L__BB16_112:
	cvt.u32.u64 	%r353, %rd56;
	add.s32 	%r354, %r353, 32;
	setp.ge.s32 	%p72, %r354, %r50;
	@%p72 bra 	$L__BB16_114;
	st.global.u64 	[%rd112+256], %rd635;
$L__BB16_114:
	cvt.u32.u64 	%r355, %rd56;
	add.s32 	%r356, %r355, 64;
	setp.ge.s32 	%p73, %r356, %r50;
	@%p73 bra 	$L__BB16_116;
	st.global.u64 	[%rd112+512], %rd634;
$L__BB16_116:
	cvt.u32.u64 	%r357, %rd56;
	add.s32 	%r358, %r357, 96;
	setp.ge.s32 	%p74, %r358, %r50;
	@%p74 bra 	$L__BB16_118;
	st.global.u64 	[%rd112+768], %rd633;
$L__BB16_118:
	cvt.u32.u64 	%r359, %rd56;
	add.s32 	%r360, %r359, 128;
	setp.ge.s32 	%p75, %r360, %r50;
	@%p75 bra 	$L__BB16_120;
	st.global.u64 	[%rd112+1024], %rd632;
$L__BB16_120:
	cvt.u32.u64 	%r361, %rd56;
	add.s32 	%r362, %r361, 160;
	setp.ge.s32 	%p76, %r362, %r50;
	@%p76 bra 	$L__BB16_122;
	st.global.u64 	[%rd112+1280], %rd631;
$L__BB16_122:
	cvt.u32.u64 	%r363, %rd56;
	add.s32 	%r364, %r363, 192;
	setp.ge.s32 	%p77, %r364, %r50;
	@%p77 bra 	$L__BB16_124;
	st.global.u64 	[%rd112+1536], %rd630;
$L__BB16_124:
	cvt.u32.u64 	%r365, %rd56;
	add.s32 	%r366, %r365, 224;
	setp.ge.s32 	%p78, %r366, %r50;
	@%p78 bra 	$L__BB16_126;
	st.global.u64 	[%rd112+1792], %rd629;
$L__BB16_126:
	cvt.u32.u64 	%r367, %rd56;
	add.s32 	%r368, %r367, 256;
	setp.ge.s32 	%p79, %r368, %r50;
	@%p79 bra 	$L__BB16_128;
	st.global.u64 	[%rd112+2048], %rd628;
$L__BB16_128:
	cvt.u32.u64 	%r369, %rd56;
	add.s32 	%r370, %r369, 288;
	setp.ge.s32 	%p80, %r370, %r50;
	@%p80 bra 	$L__BB16_130;
	st.global.u64 	[%rd112+2304], %rd627;
$L__BB16_130:
	cvt.u32.u64 	%r371, %rd56;
	add.s32 	%r372, %r371, 320;
	setp.ge.s32 	%p81, %r372, %r50;
	@%p81 bra 	$L__BB16_132;
	st.global.u64 	[%rd112+2560], %rd626;
$L__BB16_132:
	cvt.u32.u64 	%r373, %rd56;
	add.s32 	%r374, %r373, 352;
	setp.ge.s32 	%p82, %r374, %r50;
	@%p82 bra 	$L__BB16_134;
	st.global.u64 	[%rd112+2816], %rd625;
$L__BB16_134:
	// begin inline asm
	exit;
	// end inline asm
$L__BB16_135:
	mul.hi.u32 	%r375, %r1, 357913942;
	add.s32 	%r376, %r375, %r1;
	shl.b32 	%r377, %r376, 2;
	mov.u32 	%r378, _ZZN3cub18CUB_300001_SM_10006detail10radix_sort29DeviceRadixSortOnesweepKernelINS1_5radix10policy_hubIyyyE10Policy1000ELNS0_9SortOrderE0EyyyiiNS1_21identity_decomposer_tEEEvPT5_SB_PT3_PKSC_PT1_PKSG_PT2_PKSK_T4_iiT6_E1s;
	add.s32 	%r379, %r378, %r377;
	add.s32 	%r51, %r379, 13328;
	st.shared.u32 	[%r379+13328], %r1272;
	bar.sync 	0;
	setp.gt.u32 	%p83, %r1, 31;
	@%p83 bra 	$L__BB16_137;
	mov.u32 	%r410, _ZZN3cub18CUB_300001_SM_10006detail10radix_sort29DeviceRadixSortOnesweepKernelINS1_5radix10policy_hubIyyyE10Policy1000ELNS0_9SortOrderE0EyyyiiNS1_21identity_decomposer_tEEEvPT5_SB_PT3_PKSC_PT1_PKSG_PT2_PKSK_T4_iiT6_E1s;
	mad.lo.s32 	%r411, %r1, 52, %r410;
	ld.shared.u32 	%r412, [%r411+13328];
	ld.shared.u32 	%r413, [%r411+13332];
	ld.shared.u32 	%r414, [%r411+13336];
	ld.shared.u32 	%r415, [%r411+13340];
	ld.shared.u32 	%r416, [%r411+13344];
	ld.shared.u32 	%r417, [%r411+13348];
	ld.shared.u32 	%r418, [%r411+13352];
	ld.shared.u32 	%r419, [%r411+13356];
	ld.shared.u32 	%r420, [%r411+13360];
	ld.shared.u32 	%r421, [%r411+13364];
	ld.shared.u32 	%r422, [%r411+13368];
	ld.shared.u32 	%r423, [%r411+13372];
	add.s32 	%r424, %r413, %r412;
	add.s32 	%r425, %r424, %r414;
	add.s32 	%r426, %r425, %r415;
	add.s32 	%r427, %r426, %r416;
	add.s32 	%r428, %r427, %r417;
	add.s32 	%r429, %r428, %r418;
	add.s32 	%r430, %r429, %r419;
	add.s32 	%r431, %r430, %r420;
	add.s32 	%r432, %r431, %r421;
	add.s32 	%r433, %r432, %r422;
	add.s32 	%r384, %r433, %r423;
	mov.b32 	%r382, 1;
	mov.b32 	%r407, 0;
	mov.b32 	%r409, -1;
	// begin inline asm
	{  .reg .s32 r0;  .reg .pred p;  shfl.sync.up.b32 r0|p, %r384, %r382, %r407, %r409;  @p add.s32 r0, r0, %r384;  mov.s32 %r380, r0;}
	// end inline asm
	mov.b32 	%r388, 2;
	// begin inline asm
	{  .reg .s32 r0;  .reg .pred p;  shfl.sync.up.b32 r0|p, %r380, %r388, %r407, %r409;  @p add.s32 r0, r0, %r380;  mov.s32 %r386, r0;}
	// end inline asm
	mov.b32 	%r394, 4;
	// begin inline asm
	{  .reg .s32 r0;  .reg .pred p;  shfl.sync.up.b32 r0|p, %r386, %r394, %r407, %r409;  @p add.s32 r0, r0, %r386;  mov.s32 %r392, r0;}
	// end inline asm
	mov.b32 	%r400, 8;
	// begin inline asm
	{  .reg .s32 r0;  .reg .pred p;  shfl.sync.up.b32 r0|p, %r392, %r400, %r407, %r409;  @p add.s32 r0, r0, %r392;  mov.s32 %r398, r0;}
	// end inline asm
	mov.b32 	%r406, 16;
	// begin inline asm
	{  .reg .s32 r0;  .reg .pred p;  shfl.sync.up.b32 r0|p, %r398, %r406, %r407, %r409;  @p add.s32 r0, r0, %r398;  mov.s32 %r404, r0;}
	// end inline asm
	sub.s32 	%r434, %r404, %r384;
	add.s32 	%r435, %r412, %r434;
	add.s32 	%r436, %r413, %r435;
	add.s32 	%r437, %r414, %r436;
	add.s32 	%r438, %r415, %r437;
	add.s32 	%r439, %r416, %r438;
	add.s32 	%r440, %r417, %r439;
	add.s32 	%r441, %r418, %r440;
	add.s32 	%r442, %r419, %r441;
	add.s32 	%r443, %r420, %r442;
	add.s32 	%r444, %r421, %r443;
	add.s32 	%r445, %r422, %r444;
	st.shared.u32 	[%r411+13328], %r434;
	st.shared.u32 	[%r411+13332], %r435;
	st.shared.u32 	[%r411+13336], %r436;
	st.shared.u32 	[%r411+13340], %r437;
	st.shared.u32 	[%r411+13344], %r438;
	st.shared.u32 	[%r411+13348], %r439;
	st.shared.u32 	[%r411+13352], %r440;
	st.shared.u32 	[%r411+13356], %r441;
	st.shared.u32 	[%r411+13360], %r442;
	st.shared.u32 	[%r411+13364], %r443;
	st.shared.u32 	[%r411+13368], %r444;
	st.shared.u32 	[%r411+13372], %r445;
$L__BB16_137:
	bar.sync 	0;
	ld.shared.u32 	%r52, [%r51];
	@%p24 bra 	$L__BB16_139;
	shl.b32 	%r446, %r1, 2;
	mov.u32 	%r447, _ZZN3cub18CUB_300001_SM_10006detail10radix_sort29DeviceRadixSortOnesweepKernelINS1_5radix10policy_hubIyyyE10Policy1000ELNS0_9SortOrderE0EyyyiiNS1_21identity_decomposer_tEEEvPT5_SB_PT3_PKSC_PT1_PKSG_PT2_PKSK_T4_iiT6_E1s;
	add.s32 	%r448, %r447, %r446;
	ld.shared.u32 	%r449, [%r448];
	add.s32 	%r450, %r449, %r52;
	st.shared.u32 	[%r448], %r450;
	ld.shared.u32 	%r451, [%r448+1024];
	add.s32 	%r452, %r451, %r52;
	st.shared.u32 	[%r448+1024], %r452;
	ld.shared.u32 	%r453, [%r448+2048];
	add.s32 	%r454, %r453, %r52;
	st.shared.u32 	[%r448+2048], %r454;
	ld.shared.u32 	%r455, [%r448+3072];
	add.s32 	%r456, %r455, %r52;
	st.shared.u32 	[%r448+3072], %r456;
	ld.shared.u32 	%r457, [%r448+4096];
	add.s32 	%r458, %r457, %r52;
	st.shared.u32 	[%r448+4096], %r458;
	ld.shared.u32 	%r459, [%r448+5120];
	add.s32 	%r460, %r459, %r52;
	st.shared.u32 	[%r448+5120], %r460;
	ld.shared.u32 	%r461, [%r448+6144];
	add.s32 	%r462, %r461, %r52;
	st.shared.u32 	[%r448+6144], %r462;
	ld.shared.u32 	%r463, [%r448+7168];
	add.s32 	%r464, %r463, %r52;
	st.shared.u32 	[%r448+7168], %r464;
	ld.shared.u32 	%r465, [%r448+8192];
	add.s32 	%r466, %r465, %r52;
	st.shared.u32 	[%r448+8192], %r466;
	ld.shared.u32 	%r467, [%r448+9216];
	add.s32 	%r468, %r467, %r52;
	st.shared.u32 	[%r448+9216], %r468;
	ld.shared.u32 	%r469, [%r448+10240];
	add.s32 	%r470, %r469, %r52;
	st.shared.u32 	[%r448+10240], %r470;
	ld.shared.u32 	%r471, [%r448+11264];
	add.s32 	%r472, %r471, %r52;
	st.shared.u32 	[%r448+11264], %r472;
$L__BB16_139:
	bar.sync 	0;
	// begin inline asm
	mov.u32 %r473, %lanemask_le;
	// end inline asm
	mov.b32 	%r476, 1;
	// begin inline asm
	{
    .reg .pred p;
    and.b32 %r474, %r33, %r476;    setp.ne.u32 p, %r474, 0;
    vote.ballot.sync.b32 %r474, p, 0xffffffff;
    @!p not.b32 %r474, %r474;
}

	// end inline asm
	mov.b32 	%r479, 2;
	// begin inline asm
	{
    .reg .pred p;
    and.b32 %r477, %r33, %r479;    setp.ne.u32 p, %r477, 0;
    vote.ballot.sync.b32 %r477, p, 0xffffffff;
    @!p not.b32 %r477, %r477;
}

	// end inline asm
	and.b32  	%r499, %r477, %r474;
	mov.b32 	%r482, 4;
	// begin inline asm
	{
    .reg .pred p;
    and.b32 %r480, %r33, %r482;    setp.ne.u32 p, %r480, 0;
    vote.ballot.sync.b32 %r480, p, 0xffffffff;
    @!p not.b32 %r480, %r480;
}

	// end inline asm
	and.b32  	%r500, %r480, %r499;
	mov.b32 	%r485, 8;
	// begin inline asm
	{
    .reg .pred p;
    and.b32 %r483, %r33, %r485;    setp.ne.u32 p, %r483, 0;
    vote.ballot.sync.b32 %r483, p, 0xffffffff;
    @!p not.b32 %r483, %r483;
}

	// end inline asm
	and.b32  	%r501, %r483, %r500;
	mov.b32 	%r488, 16;
	// begin inline asm
	{
    .reg .pred p;
    and.b32 %r486, %r33, %r488;    setp.ne.u32 p, %r486, 0;
    vote.ballot.sync.b32 %r486, p, 0xffffffff;
    @!p not.b32 %r486, %r486;
}

	// end inline asm
	and.b32  	%r502, %r486, %r501;
	mov.b32 	%r491, 32;
	// begin inline asm
	{
    .reg .pred p;
    and.b32 %r489, %r33, %r491;    setp.ne.u32 p, %r489, 0;
    vote.ballot.sync.b32 %r489, p, 0xffffffff;
    @!p not.b32 %r489, %r489;
}

	// end inline asm
	and.b32  	%r503, %r489, %r502;
	mov.b32 	%r494, 64;
	// begin inline asm
	{
    .reg .pred p;
    and.b32 %r492, %r33, %r494;    setp.ne.u32 p, %r492, 0;
    vote.ballot.sync.b32 %r492, p, 0xffffffff;
    @!p not.b32 %r492, %r492;
}

	// end inline asm
	and.b32  	%r504, %r492, %r503;
	mov.b32 	%r497, 128;
	// begin inline asm
	{
    .reg .pred p;
    and.b32 %r495, %r33, %r497;    setp.ne.u32 p, %r495, 0;
    vote.ballot.sync.b32 %r495, p, 0xffffffff;
    @!p not.b32 %r495, %r495;
}

	// end inline asm
	and.b32  	%r505, %r495, %r504;
	clz.b32 	%r506, %r505;
	sub.s32 	%r54, 31, %r506;
	and.b32  	%r507, %r473, %r505;
	popc.b32 	%r55, %r507;
	setp.ne.s32 	%p85, %r152, %r54;
	mov.b32 	%r1277, 0;
	@%p85 bra 	$L__BB16_141;
	atom.shared.add.u32 	%r1277, [%r34], %r55;
$L__BB16_141:
	shfl.sync.idx.b32	%r533|%p86, %r1277, %r54, 31, -1;
	add.s32 	%r58, %r55, %r533;
	cvt.u32.u64 	%r534, %rd54;
	shr.u64 	%rd259, %rd611, %r534;
	cvt.u32.u64 	%r535, %rd259;
	and.b32  	%r530, %r535, %r8;
	mov.b32 	%r510, 1;
	// begin inline asm
	{
    .reg .pred p;
    and.b32 %r508, %r530, %r510;    setp.ne.u32 p, %r508, 0;
    vote.ballot.sync.b32 %r508, p, 0xffffffff;
    @!p not.b32 %r508, %r508;
}

	// end inline asm
	mov.b32 	%r513, 2;
	// begin inline asm
	{
    .reg .pred p;
    and.b32 %r511, %r530, %r513;    setp.ne.u32 p, %r511, 0;
    vote.ballot.sync.b32 %r511, p, 0xffffffff;
    @!p not.b32 %r511, %r511;
}

	// end inline asm
	and.b32  	%r536, %r511, %r508;
	mov.b32 	%r516, 4;
	// begin inline asm
	{
    .reg .pred p;
    and.b32 %r514, %r530, %r516;    setp.ne.u32 p, %r514, 0;
    vote.ballot.sync.b32 %r514, p, 0xffffffff;
    @!p not.b32 %r514, %r514;
}

	// end inline asm
	and.b32  	%r537, %r514, %r536;
	mov.b32 	%r519, 8;
	// begin inline asm
	{
    .reg .pred p;
    and.b32 %r517, %r530, %r519;    setp.ne.u32 p, %r517, 0;
    vote.ballot.sync.b32 %r517, p, 0xffffffff;
    @!p not.b32 %r517, %r517;
}

	// end inline asm
	and.b32  	%r538, %r517, %r537;
	mov.b32 	%r522, 16;
	// begin inline asm
	{
    .reg .pred p;
    and.b32 %r520, %r530, %r522;    setp.ne.u32 p, %r520, 0;
    vote.ballot.sync.b32 %r520, p, 0xffffffff;
    @!p not.b32 %r520, %r520;
}

	// end inline asm
	and.b32  	%r539, %r520, %r538;
	mov.b32 	%r525, 32;
	// begin inline asm
	{
    .reg .pred p;
    and.b32 %r523, %r530, %r525;    setp.ne.u32 p, %r523, 0;
    vote.ballot.sync.b32 %r523, p, 0xffffffff;
    @!p not.b32 %r523, %r523;
}

	// end inline asm
	and.b32  	%r540, %r523, %r539;
	mov.b32 	%r528, 64;
	// begin inline asm
	{
    .reg .pred p;
    and.b32 %r526, %r530, %r528;    setp.ne.u32 p, %r526, 0;
    vote.ballot.sync.b32 %r526, p, 0xffffffff;
    @!p not.b32 %r526, %r526;
}

	// end inline asm
	and.b32  	%r541, %r526, %r540;
	mov.b32 	%r531, 128;
	// begin inline asm
	{
    .reg .pred p;
    and.b32 %r529, %r530, %r531;    setp.ne.u32 p, %r529, 0;
    vote.ballot.sync.b32 %r529, p, 0xffffffff;
    @!p not.b32 %r529, %r529;
}

	// end inline asm
	and.b32  	%r542, %r529, %r541;
	clz.b32 	%r543, %r542;
	sub.s32 	%r59, 31, %r543;
	and.b32  	%r544, %r473, %r542;
	popc.b32 	%r60, %r544;
	setp.ne.s32 	%p87, %r152, %r59;
	mov.b32 	%r1278, 0;
	@%p87 bra 	$L__BB16_143;
	atom.shared.add.u32 	%r1278, [%r35], %r60;
$L__BB16_143:
	shfl.sync.idx.b32	%r570|%p88, %r1278, %r59, 31, -1;
	add.s32 	%r63, %r60, %r570;
	shr.u64 	%rd260, %rd610, %r534;
	cvt.u32.u64 	%r572, %rd260;
	and.b32  	%r567, %r572, %r8;
	mov.b32 	%r547, 1;
	// begin inline asm
	{
    .reg .pred p;
    and.b32 %r545, %r567, %r547;    setp.ne.u32 p, %r545, 0;
    vote.ballot.sync.b32 %r545, p, 0xffffffff;
    @!p not.b32 %r545, %r545;
}

	// end inline asm
	mov.b32 	%r550, 2;
	// begin inline asm
	{
    .reg .pred p;
    and.b32 %r548, %r567, %r550;    setp.ne.u32 p, %r548, 0;
    vote.ballot.sync.b32 %r548, p, 0xffffffff;
    @!p not.b32 %r548, %r548;
}

	// end inline asm
	and.b32  	%r573, %r548, %r545;
	mov.b32 	%r553, 4;
	// begin inline asm
	{
    .reg .pred p;
    and.b32 %r551, %r567, %r553;    setp.ne.u32 p, %r551, 0;
    vote.ballot.sync.b32 %r551, p, 0xffffffff;
    @!p not.b32 %r551, %r551;
}

	// end inline asm
	and.b32  	%r574, %r551, %r573;
	mov.b32 	%r556, 8;
	// begin inline asm
	{
    .reg .pred p;
    and.b32 %r554, %r567, %r556;    setp.ne.u32 p, %r554, 0;
    vote.ballot.sync.b32 %r554, p, 0xffffffff;
    @!p not.b32 %r554, %r554;
}

	// end inline asm
	and.b32  	%r575, %r554, %r574;
	mov.b32 	%r559, 16;
	// begin inline asm
	{
    .reg .pred p;
    and.b32 %r557, %r567, %r559;    setp.ne.u32 p, %r557, 0;
    vote.ballot.sync.b32 %r557, p, 0xffffffff;
    @!p not.b32 %r557, %r557;
}

	// end inline asm
	and.b32  	%r576, %r557, %r575;
	mov.b32 	%r562, 32;
	// begin inline asm
	{
    .reg .pred p;
    and.b32 %r560, %r567, %r562;    setp.ne.u32 p, %r560, 0;
    vote.ballot.sync.b32 %r560, p, 0xffffffff;
    @!p not.b32 %r560, %r560;
}

	// end inline asm
	and.b32  	%r577, %r560, %r576;
	mov.b32 	%r565, 64;
	// begin inline asm
	{
    .reg .pred p;
    and.b32 %r563, %r567, %r565;    setp.ne.u32 p, %r563, 0;
    vote.ballot.sync.b32 %r563, p, 0xffffffff;
    @!p not.b32 %r563, %r563;
}

	// end inline asm
	and.b32  	%r578, %r563, %r577;
	mov.b32 	%r568, 128;
	// begin inline asm
	{
    .reg .pred p;
    and.b32 %r566, %r567, %r568;    setp.ne.u32 p, %r566, 0;
    vote.ballot.sync.b32 %r566, p, 0xffffffff;
    @!p not.b32 %r566, %r566;
}

	// end inline asm
	and.b32  	%r579, %r566, %r578;
	clz.b32 	%r580, %r579;
	sub.s32 	%r64, 31, %r580;
	and.b32  	%r581, %r473, %r579;
	popc.b32 	%r65, %r581;
	setp.ne.s32 	%p89, %r152, %r64;
	mov.b32 	%r1279, 0;
	@%p89 bra 	$L__BB16_145;
	atom.shared.add.u32 	%r1279, [%r36], %r65;
$L__BB16_145:
	shfl.sync.idx.b32	%r607|%p90, %r1279, %r64, 31, -1;
	add.s32 	%r68, %r65, %r607;
	shr.u64 	%rd261, %rd609, %r534;
	cvt.u32.u64 	%r609, %rd261;
	and.b32  	%r604, %r609, %r8;
	mov.b32 	%r584, 1;
	// begin inline asm
	{
    .reg .pred p;
    and.b32 %r582, %r604, %r584;    setp.ne.u32 p, %r582, 0;
    vote.ballot.sync.b32 %r582, p, 0xffffffff;
    @!p not.b32 %r582, %r582;
}

	// end inline asm
	mov.b32 	%r587, 2;
	// begin inline asm
	{
    .reg .pred p;
    and.b32 %r585, %r604, %r587;    setp.ne.u32 p, %r585, 0;
    vote.ballot.sync.b32 %r585, p, 0xffffffff;
    @!p not.b32 %r585, %r585;
}

	// end inline asm
	and.b32  	%r610, %r585, %r582;
	mov.b32 	%r590, 4;
	// begin inline asm
	{
    .reg .pred p;
    and.b32 %r588, %r604, %r590;    setp.ne.u32 p, %r588, 0;
    vote.ballot.sync.b32 %r588, p, 0xffffffff;
    @!p not.b32 %r588, %r588;
}

	// end inline asm
	and.b32  	%r611, %r588, %r610;
	mov.b32 	%r593, 8;
	// begin inline asm
	{
    .reg .pred p;
    and.b32 %r591, %r604, %r593;    setp.ne.u32 p, %r591, 0;
    vote.ballot.sync.b32 %r591, p, 0xffffffff;
    @!p not.b32 %r591, %r591;
}

	// end inline asm
	and.b32  	%r612, %r591, %r611;
	mov.b32 	%r596, 16;
	// begin inline asm
	{
    .reg .pred p;
    and.b32 %r594, %r604, %r596;    setp.ne.u32 p, %r594, 0;
    vote.ballot.sync.b32 %r594, p, 0xffffffff;
    @!p not.b32 %r594, %r594;
}

	// end inline asm
	and.b32  	%r613, %r594, %r612;
	mov.b32 	%r599, 32;
	// begin inline asm
	{
    .reg .pred p;
    and.b32 %r597, %r604, %r599;    setp.ne.u32 p, %r597, 0;
    vote.ballot.sync.b32 %r597, p, 0xffffffff;
    @!p not.b32 %r597, %r597;
}

	// end inline asm
	and.b32  	%r614, %r597, %r613;
	mov.b32 	%r602, 64;
	// begin inline asm
	{
    .reg .pred p;
    and.b32 %r600, %r604, %r602;    setp.ne.u32 p, %r600, 0;
    vote.ballot.sync.b32 %r600, p, 0xffffffff;
    @!p not.b32 %r600, %r600;
}

	// end inline asm
	and.b32  	%r615, %r600, %r614;
	mov.b32 	%r605, 128;
	// begin inline asm
	{
    .reg .pred p;
    and.b32 %r603, %r604, %r605;    setp.ne.u32 p, %r603, 0;
    vote.ballot.sync.b32 %r603, p, 0xffffffff;
    @!p not.b32 %r603, %r603;
}

	// end inline asm
	and.b32  	%r616, %r603, %r615;
	clz.b32 	%r617, %r616;
	sub.s32 	%r69, 31, %r617;
	and.b32  	%r618, %r473, %r616;
	popc.b32 	%r70, %r618;
	setp.ne.s32 	%p91, %r152, %r69;
	mov.b32 	%r1280, 0;
	@%p91 bra 	$L__BB16_147;
	shl.b32 	%r619, %r1, 5;
	and.b32  	%r620, %r619, 31744;
	mov.u32 	%r621, _ZZN3cub18CUB_300001_SM_10006detail10radix_sort29DeviceRadixSortOnesweepKernelINS1_5radix10policy_hubIyyyE10Policy1000ELNS0_9SortOrderE0EyyyiiNS1_21identity_decomposer_tEEEvPT5_SB_PT3_PKSC_PT1_PKSG_PT2_PKSK_T4_iiT6_E1s;
	add.s32 	%r622, %r621, %r620;
	shr.u64 	%rd262, %rd609, %r534;
	cvt.u32.u64 	%r624, %rd262;
	and.b32  	%r625, %r624, %r8;
	shl.b32 	%r626, %r625, 2;
	add.s32 	%r627, %r622, %r626;
	atom.shared.add.u32 	%r1280, [%r627], %r70;
$L__BB16_147:
	shfl.sync.idx.b32	%r653|%p92, %r1280, %r69, 31, -1;
	add.s32 	%r73, %r70, %r653;
	shr.u64 	%rd263, %rd608, %r534;
	cvt.u32.u64 	%r655, %rd263;
	and.b32  	%r650, %r655, %r8;
	mov.b32 	%r630, 1;
	// begin inline asm
	{
    .reg .pred p;
    and.b32 %r628, %r650, %r630;    setp.ne.u32 p, %r628, 0;
    vote.ballot.sync.b32 %r628, p, 0xffffffff;
    @!p not.b32 %r628, %r628;
}

	// end inline asm
	mov.b32 	%r633, 2;
	// begin inline asm
	{
    .reg .pred p;
    and.b32 %r631, %r650, %r633;    setp.ne.u32 p, %r631, 0;
    vote.ballot.sync.b32 %r631, p, 0xffffffff;
    @!p not.b32 %r631, %r631;
}

	// end inline asm
	and.b32  	%r656, %r631, %r628;
	mov.b32 	%r636, 4;
	// begin inline asm
	{
    .reg .pred p;
    and.b32 %r634, %r650, %r636;    setp.ne.u32 p, %r634, 0;
    vote.ballot.sync.b32 %r634, p, 0xffffffff;
    @!p not.b32 %r634, %r634;
}

	// end inline asm
	and.b32  	%r657, %r634, %r656;
	mov.b32 	%r639, 8;
	// begin inline asm
	{
    .reg .pred p;
    and.b32 %r637, %r650, %r639;    setp.ne.u32 p, %r637, 0;
    vote.ballot.sync.b32 %r637, p, 0xffffffff;
    @!p not.b32 %r637, %r637;
}

	// end inline asm
	and.b32  	%r658, %r637, %r657;
	mov.b32 	%r642, 16;
	// begin inline asm
	{
    .reg .pred p;
    and.b32 %r640, %r650, %r642;    setp.ne.u32 p, %r640, 0;
    vote.ballot.sync.b32 %r640, p, 0xffffffff;
    @!p not.b32 %r640, %r640;
}

	// end inline asm
	and.b32  	%r659, %r640, %r658;
	mov.b32 	%r645, 32;
	// begin inline asm
	{
    .reg .pred p;
    and.b32 %r643, %r650, %r645;    setp.ne.u32 p, %r643, 0;
    vote.ballot.sync.b32 %r643, p, 0xffffffff;
    @!p not.b32 %r643, %r643;
}

	// end inline asm
	and.b32  	%r660, %r643, %r659;
	mov.b32 	%r648, 64;
	// begin inline asm
	{
    .reg .pred p;
    and.b32 %r646, %r650, %r648;    setp.ne.u32 p, %r646, 0;
    vote.ballot.sync.b32 %r646, p, 0xffffffff;
    @!p not.b32 %r646, %r646;
}

	// end inline asm
	and.b32  	%r661, %r646, %r660;
	mov.b32 	%r651, 128;
	// begin inline asm
	{
    .reg .pred p;
    and.b32 %r649, %r650, %r651;    setp.ne.u32 p, %r649, 0;
    vote.ballot.sync.b32 %r649, p, 0xffffffff;
    @!p not.b32 %r649, %r649;
}

	// end inline asm
	and.b32  	%r662, %r649, %r661;
	clz.b32 	%r663, %r662;
	sub.s32 	%r74, 31, %r663;
	and.b32  	%r664, %r473, %r662;
	popc.b32 	%r75, %r664;
	setp.ne.s32 	%p93, %r152, %r74;
	mov.b32 	%r1281, 0;
	@%p93 bra 	$L__BB16_149;
	shl.b32 	%r665, %r1, 5;
	and.b32  	%r666, %r665, 31744;
	mov.u32 	%r667, _ZZN3cub18CUB_300001_SM_10006detail10radix_sort29DeviceRadixSortOnesweepKernelINS1_5radix10policy_hubIyyyE10Policy1000ELNS0_9SortOrderE0EyyyiiNS1_21identity_decomposer_tEEEvPT5_SB_PT3_PKSC_PT1_PKSG_PT2_PKSK_T4_iiT6_E1s;
	add.s32 	%r668, %r667, %r666;
	shr.u64 	%rd264, %rd608, %r534;
	cvt.u32.u64 	%r670, %rd264;
	and.b32  	%r671, %r670, %r8;
	shl.b32 	%r672, %r671, 2;
	add.s32 	%r673, %r668, %r672;
	atom.shared.add.u32 	%r1281, [%r673], %r75;
$L__BB16_149:
	shfl.sync.idx.b32	%r699|%p94, %r1281, %r74, 31, -1;
	add.s32 	%r78, %r75, %r699;
	shr.u64 	%rd265, %rd607, %r534;
	cvt.u32.u64 	%r701, %rd265;
	and.b32  	%r696, %r701, %r8;
	mov.b32 	%r676, 1;
	// begin inline asm
	{
    .reg .pred p;
    and.b32 %r674, %r696, %r676;    setp.ne.u32 p, %r674, 0;
    vote.ballot.sync.b32 %r674, p, 0xffffffff;
    @!p not.b32 %r674, %r674;
}

	// end inline asm
	mov.b32 	%r679, 2;
	// begin inline asm
	{
    .reg .pred p;
    and.b32 %r677, %r696, %r679;    setp.ne.u32 p, %r677, 0;
    vote.ballot.sync.b32 %r677, p, 0xffffffff;
    @!p not.b32 %r677, %r677;
}

	// end inline asm
	and.b32  	%r702, %r677, %r674;
	mov.b32 	%r682, 4;
	// begin inline asm
	{
    .reg .pred p;
    and.b32 %r680, %r696, %r682;    setp.ne.u32 p, %r680, 0;
    vote.ballot.sync.b32 %r680, p, 0xffffffff;
    @!p not.b32 %r680, %r680;
}

	// end inline asm
	and.b32  	%r703, %r680, %r702;
	mov.b32 	%r685, 8;
	// begin inline asm
	{
    .reg .pred p;
    and.b32 %r683, %r696, %r685;    setp.ne.u32 p, %r683, 0;
    vote.ballot.sync.b32 %r683, p, 0xffffffff;
    @!p not.b32 %r683, %r683;
}

	// end inline asm
	and.b32  	%r704, %r683, %r703;
	mov.b32 	%r688, 16;
	// begin inline asm
	{
    .reg .pred p;
    and.b32 %r686, %r696, %r688;    setp.ne.u32 p, %r686, 0;
    vote.ballot.sync.b32 %r686, p, 0xffffffff;
    @!p not.b32 %r686, %r686;
}

	// end inline asm
	and.b32  	%r705, %r686, %r704;
	mov.b32 	%r691, 32;
	// begin inline asm
	{
    .reg .pred p;
    and.b32 %r689, %r696, %r691;    setp.ne.u32 p, %r689, 0;
    vote.ballot.sync.b32 %r689, p, 0xffffffff;
    @!p not.b32 %r689, %r689;
}

	// end inline asm
	and.b32  	%r706, %r689, %r705;
	mov.b32 	%r694, 64;
	// begin inline asm
	{
    .reg .pred p;
    and.b32 %r692, %r696, %r694;    setp.ne.u32 p, %r692, 0;
    vote.ballot.sync.b32 %r692, p, 0xffffffff;
    @!p not.b32 %r692, %r692;
}

	// end inline asm
	and.b32  	%r707, %r692, %r706;
	mov.b32 	%r697, 128;
	// begin inline asm
	{
    .reg .pred p;
    and.b32 %r695, %r696, %r697;    setp.ne.u32 p, %r695, 0;
    vote.ballot.sync.b32 %r695, p, 0xffffffff;
    @!p not.b32 %r695, %r695;
}

	// end inline asm
	and.b32  	%r708, %r695, %r707;
	clz.b32 	%r709, %r708;
	sub.s32 	%r79, 31, %r709;
	and.b32  	%r710, %r473, %r708;
	popc.b32 	%r80, %r710;
	setp.ne.s32 	%p95, %r152, %r79;
	mov.b32 	%r1282, 0;
	@%p95 bra 	$L__BB16_151;
	shl.b32 	%r711, %r1, 5;
	and.b32  	%r712, %r711, 31744;
	mov.u32 	%r713, _ZZN3cub18CUB_300001_SM_10006detail10radix_sort29DeviceRadixSortOnesweepKernelINS1_5radix10policy_hubIyyyE10Policy1000ELNS0_9SortOrderE0EyyyiiNS1_21identity_decomposer_tEEEvPT5_SB_PT3_PKSC_PT1_PKSG_PT2_PKSK_T4_iiT6_E1s;
	add.s32 	%r714, %r713, %r712;
	shr.u64 	%rd266, %rd607, %r534;
	cvt.u32.u64 	%r716, %rd266;
	and.b32  	%r717, %r716, %r8;
	shl.b32 	%r718, %r717, 2;
	add.s32 	%r719, %r714, %r718;
	atom.shared.add.u32 	%r1282, [%r719], %r80;
$L__BB16_151:
	shfl.sync.idx.b32	%r745|%p96, %r1282, %r79, 31, -1;
	add.s32 	%r83, %r80, %r745;
	shr.u64 	%rd267, %rd606, %r534;
	cvt.u32.u64 	%r747, %rd267;
	and.b32  	%r742, %r747, %r8;
	mov.b32 	%r722, 1;
	// begin inline asm
	{
    .reg .pred p;
    and.b32 %r720, %r742, %r722;    setp.ne.u32 p, %r720, 0;
    vote.ballot.sync.b32 %r720, p, 0xffffffff;
    @!p not.b32 %r720, %r720;
}

	// end inline asm
	mov.b32 	%r725, 2;
	// begin inline asm
	{
    .reg .pred p;
    and.b32 %r723, %r742, %r725;    setp.ne.u32 p, %r723, 0;
    vote.ballot.sync.b32 %r723, p, 0xffffffff;
    @!p not.b32 %r723, %r723;
}

	// end inline asm
	and.b32  	%r748, %r723, %r720;
	mov.b32 	%r728, 4;
	// begin inline asm
	{
    .reg .pred p;
    and.b32 %r726, %r742, %r728;    setp.ne.u32 p, %r726, 0;
    vote.ballot.sync.b32 %r726, p, 0xffffffff;
    @!p not.b32 %r726, %r726;
}

	// end inline asm
	and.b32  	%r749, %r726, %r748;
	mov.b32 	%r731, 8;
	// begin inline asm
	{
    .reg .pred p;
    and.b32 %r729, %r742, %r731;    setp.ne.u32 p, %r729, 0;
    vote.ballot.sync.b32 %r729, p, 0xffffffff;
    @!p not.b32 %r729, %r729;
}

	// end inline asm
	and.b32  	%r750, %r729, %r749;
	mov.b32 	%r734, 16;
	// begin inline asm
	{
    .reg .pred p;
    and.b32 %r732, %r742, %r734;    setp.ne.u32 p, %r732, 0;
    vote.ballot.sync.b32 %r732, p, 0xffffffff;
    @!p not.b32 %r732, %r732;
}

	// end inline asm
	and.b32  	%r751, %r732, %r750;
	mov.b32 	%r737, 32;
	// begin inline asm
	{
    .reg .pred p;
    and.b32 %r735, %r742, %r737;    setp.ne.u32 p, %r735, 0;
    vote.ballot.sync.b32 %r735, p, 0xffffffff;
    @!p not.b32 %r735, %r735;
}

	// end inline asm
	and.b32  	%r752, %r735, %r751;
	mov.b32 	%r740, 64;
	// begin inline asm
	{
    .reg .pred p;
    and.b32 %r738, %r742, %r740;    setp.ne.u32 p, %r738, 0;
    vote.ballot.sync.b32 %r738, p, 0xffffffff;
    @!p not.b32 %r738, %r738;
}

	// end inline asm
	and.b32  	%r753, %r738, %r752;
	mov.b32 	%r743, 128;
	// begin inline asm
	{
    .reg .pred p;
    and.b32 %r741, %r742, %r743;    setp.ne.u32 p, %r741, 0;
    vote.ballot.sync.b32 %r741, p, 0xffffffff;
    @!p not.b32 %r741, %r741;
}

	// end inline asm
	and.b32  	%r754, %r741, %r753;
	clz.b32 	%r755, %r754;
	sub.s32 	%r84, 31, %r755;
	and.b32  	%r756, %r473, %r754;
	popc.b32 	%r85, %r756;
	setp.ne.s32 	%p97, %r152, %r84;
	mov.b32 	%r1283, 0;
	@%p97 bra 	$L__BB16_153;
	shl.b32 	%r757, %r1, 5;
	and.b32  	%r758, %r757, 31744;
	mov.u32 	%r759, _ZZN3cub18CUB_300001_SM_10006detail10radix_sort29DeviceRadixSortOnesweepKernelINS1_5radix10policy_hubIyyyE10Policy1000ELNS0_9SortOrderE0EyyyiiNS1_21identity_decomposer_tEEEvPT5_SB_PT3_PKSC_PT1_PKSG_PT2_PKSK_T4_iiT6_E1s;
	add.s32 	%r760, %r759, %r758;
	shr.u64 	%rd268, %rd606, %r534;
	cvt.u32.u64 	%r762, %rd268;
	and.b32  	%r763, %r762, %r8;
	shl.b32 	%r764, %r763, 2;
	add.s32 	%r765, %r760, %r764;
	atom.shared.add.u32 	%r1283, [%r765], %r85;
$L__BB16_153:
	shfl.sync.idx.b32	%r791|%p98, %r1283, %r84, 31, -1;
	add.s32 	%r88, %r85, %r791;
	shr.u64 	%rd269, %rd605, %r534;
	cvt.u32.u64 	%r793, %rd269;
	and.b32  	%r788, %r793, %r8;
	mov.b32 	%r768, 1;
	// begin inline asm
	{
    .reg .pred p;
    and.b32 %r766, %r788, %r768;    setp.ne.u32 p, %r766, 0;
    vote.ballot.sync.b32 %r766, p, 0xffffffff;
    @!p not.b32 %r766, %r766;
}

	// end inline asm
	mov.b32 	%r771, 2;
	// begin inline asm
	{
    .reg .pred p;
    and.b32 %r769, %r788, %r771;    setp.ne.u32 p, %r769, 0;
    vote.ballot.sync.b32 %r769, p, 0xffffffff;
    @!p not.b32 %r769, %r769;
}

	// end inline asm
	and.b32  	%r794, %r769, %r766;
	mov.b32 	%r774, 4;
	// begin inline asm
	{
    .reg .pred p;
    and.b32 %r772, %r788, %r774;    setp.ne.u32 p, %r772, 0;
    vote.ballot.sync.b32 %r772, p, 0xffffffff;
    @!p not.b32 %r772, %r772;
}

	// end inline asm
	and.b32  	%r795, %r772, %r794;
	mov.b32 	%r777, 8;
	// begin inline asm
	{
    .reg .pred p;
    and.b32 %r775, %r788, %r777;    setp.ne.u32 p, %r775, 0;
    vote.ballot.sync.b32 %r775, p, 0xffffffff;
    @!p not.b32 %r775, %r775;
}

	// end inline asm
	and.b32  	%r796, %r775, %r795;
	mov.b32 	%r780, 16;
	// begin inline asm
	{
    .reg .pred p;
    and.b32 %r778, %r788, %r780;    setp.ne.u32 p, %r778, 0;
    vote.ballot.sync.b32 %r778, p, 0xffffffff;
    @!p not.b32 %r778, %r778;
}

	// end inline asm
	and.b32  	%r797, %r778, %r796;
	mov.b32 	%r783, 32;
	// begin inline asm
	{
    .reg .pred p;
    and.b32 %r781, %r788, %r783;    setp.ne.u32 p, %r781, 0;
    vote.ballot.sync.b32 %r781, p, 0xffffffff;
    @!p not.b32 %r781, %r781;
}

	// end inline asm
	and.b32  	%r798, %r781, %r797;
	mov.b32 	%r786, 64;
	// begin inline asm
	{
    .reg .pred p;
    and.b32 %r784, %r788, %r786;    setp.ne.u32 p, %r784, 0;
    vote.ballot.sync.b32 %r784, p, 0xffffffff;
    @!p not.b32 %r784, %r784;
}

	// end inline asm
	and.b32  	%r799, %r784, %r798;
	mov.b32 	%r789, 128;
	// begin inline asm
	{
    .reg .pred p;
    and.b32 %r787, %r788, %r789;    setp.ne.u32 p, %r787, 0;
    vote.ballot.sync.b32 %r787, p, 0xffffffff;
    @!p not.b32 %r787, %r787;
}

	// end inline asm
	and.b32  	%r800, %r787, %r799;
	clz.b32 	%r801, %r800;
	sub.s32 	%r89, 31, %r801;
	and.b32  	%r802, %r473, %r800;
	popc.b32 	%r90, %r802;
	setp.ne.s32 	%p99, %r152, %r89;
	mov.b32 	%r1284, 0;
	@%p99 bra 	$L__BB16_155;
	shl.b32 	%r803, %r1, 5;
	and.b32  	%r804, %r803, 31744;
	mov.u32 	%r805, _ZZN3cub18CUB_300001_SM_10006detail10radix_sort29DeviceRadixSortOnesweepKernelINS1_5radix10policy_hubIyyyE10Policy1000ELNS0_9SortOrderE0EyyyiiNS1_21identity_decomposer_tEEEvPT5_SB_PT3_PKSC_PT1_PKSG_PT2_PKSK_T4_iiT6_E1s;
	add.s32 	%r806, %r805, %r804;
	shr.u64 	%rd270, %rd605, %r534;
	cvt.u32.u64 	%r808, %rd270;
	and.b32  	%r809, %r808, %r8;
	shl.b32 	%r810, %r809, 2;
	add.s32 	%r811, %r806, %r810;
	atom.shared.add.u32 	%r1284, [%r811], %r90;
$L__BB16_155:
	shfl.sync.idx.b32	%r837|%p100, %r1284, %r89, 31, -1;
	add.s32 	%r93, %r90, %r837;
	shr.u64 	%rd271, %rd604, %r534;
	cvt.u32.u64 	%r839, %rd271;
	and.b32  	%r834, %r839, %r8;
	mov.b32 	%r814, 1;
	// begin inline asm
	{
    .reg .pred p;
    and.b32 %r812, %r834, %r814;    setp.ne.u32 p, %r812, 0;
    vote.ballot.sync.b32 %r812, p, 0xffffffff;
    @!p not.b32 %r812, %r812;
}

	// end inline asm
	mov.b32 	%r817, 2;
	// begin inline asm
	{
    .reg .pred p;
    and.b32 %r815, %r834, %r817;    setp.ne.u32 p, %r815, 0;
    vote.ballot.sync.b32 %r815, p, 0xffffffff;
    @!p not.b32 %r815, %r815;
}

	// end inline asm
	and.b32  	%r840, %r815, %r812;
	mov.b32 	%r820, 4;
	// begin inline asm
	{
    .reg .pred p;
    and.b32 %r818, %r834, %r820;    setp.ne.u32 p, %r818, 0;
    vote.ballot.sync.b32 %r818, p, 0xffffffff;
    @!p not.b32 %r818, %r818;
}

	// end inline asm
	and.b32  	%r841, %r818, %r840;
	mov.b32 	%r823, 8;
	// begin inline asm
	{
    .reg .pred p;
    and.b32 %r821, %r834, %r823;    setp.ne.u32 p, %r821, 0;
    vote.ballot.sync.b32 %r821, p, 0xffffffff;
    @!p not.b32 %r821, %r821;
}

	// end inline asm
	and.b32  	%r842, %r821, %r841;
	mov.b32 	%r826, 16;
	// begin inline asm
	{
    .reg .pred p;
    and.b32 %r824, %r834, %r826;    setp.ne.u32 p, %r824, 0;
    vote.ballot.sync.b32 %r824, p, 0xffffffff;
    @!p not.b32 %r824, %r824;
}

	// end inline asm
	and.b32  	%r843, %r824, %r842;
	mov.b32 	%r829, 32;
	// begin inline asm
	{
    .reg .pred p;
    and.b32 %r827, %r834, %r829;    setp.ne.u32 p, %r827, 0;
    vote.ballot.sync.b32 %r827, p, 0xffffffff;
    @!p not.b32 %r827, %r827;
}

	// end inline asm
	and.b32  	%r844, %r827, %r843;
	mov.b32 	%r832, 64;
	// begin inline asm
	{
    .reg .pred p;
    and.b32 %r830, %r834, %r832;    setp.ne.u32 p, %r830, 0;
    vote.ballot.sync.b32 %r830, p, 0xffffffff;
    @!p not.b32 %r830, %r830;
}

	// end inline asm
	and.b32  	%r845, %r830, %r844;
	mov.b32 	%r835, 128;
	// begin inline asm
	{
    .reg .pred p;
    and.b32 %r833, %r834, %r835;    setp.ne.u32 p, %r833, 0;
    vote.ballot.sync.b32 %r833, p, 0xffffffff;
    @!p not.b32 %r833, %r833;
}

	// end inline asm
	and.b32  	%r846, %r833, %r845;
	clz.b32 	%r847, %r846;
	sub.s32 	%r94, 31, %r847;
	and.b32  	%r848, %r473, %r846;
	popc.b32 	%r95, %r848;
	setp.ne.s32 	%p101, %r152, %r94;
	mov.b32 	%r1285, 0;
	@%p101 bra 	$L__BB16_157;
	shl.b32 	%r849, %r1, 5;
	and.b32  	%r850, %r849, 31744;
	mov.u32 	%r851, _ZZN3cub18CUB_300001_SM_10006detail10radix_sort29DeviceRadixSortOnesweepKernelINS1_5radix10policy_hubIyyyE10Policy1000ELNS0_9SortOrderE0EyyyiiNS1_21identity_decomposer_tEEEvPT5_SB_PT3_PKSC_PT1_PKSG_PT2_PKSK_T4_iiT6_E1s;
	add.s32 	%r852, %r851, %r850;
	shr.u64 	%rd272, %rd604, %r534;
	cvt.u32.u64 	%r854, %rd272;
	and.b32  	%r855, %r854, %r8;
	shl.b32 	%r856, %r855, 2;
	add.s32 	%r857, %r852, %r856;
	atom.shared.add.u32 	%r1285, [%r857], %r95;
$L__BB16_157:
	shfl.sync.idx.b32	%r883|%p102, %r1285, %r94, 31, -1;
	add.s32 	%r98, %r95, %r883;
	shr.u64 	%rd273, %rd603, %r534;
	cvt.u32.u64 	%r885, %rd273;
	and.b32  	%r880, %r885, %r8;
	mov.b32 	%r860, 1;
	// begin inline asm
	{
    .reg .pred p;
    and.b32 %r858, %r880, %r860;    setp.ne.u32 p, %r858, 0;
    vote.ballot.sync.b32 %r858, p, 0xffffffff;
    @!p not.b32 %r858, %r858;
}

	// end inline asm
	mov.b32 	%r863, 2;
	// begin inline asm
	{
    .reg .pred p;
    and.b32 %r861, %r880, %r863;    setp.ne.u32 p, %r861, 0;
    vote.ballot.sync.b32 %r861, p, 0xffffffff;
    @!p not.b32 %r861, %r861;
}

	// end inline asm
	and.b32  	%r886, %r861, %r858;
	mov.b32 	%r866, 4;
	// begin inline asm
	{
    .reg .pred p;
    and.b32 %r864, %r880, %r866;    setp.ne.u32 p, %r864, 0;
    vote.ballot.sync.b32 %r864, p, 0xffffffff;
    @!p not.b32 %r864, %r864;
}

	// end inline asm
	and.b32  	%r887, %r864, %r886;
	mov.b32 	%r869, 8;
	// begin inline asm
	{
    .reg .pred p;
    and.b32 %r867, %r880, %r869;    setp.ne.u32 p, %r867, 0;
    vote.ballot.sync.b32 %r867, p, 0xffffffff;
    @!p not.b32 %r867, %r867;
}

	// end inline asm
	and.b32  	%r888, %r867, %r887;
	mov.b32 	%r872, 16;
	// begin inline asm
	{
    .reg .pred p;
    and.b32 %r870, %r880, %r872;    setp.ne.u32 p, %r870, 0;
    vote.ballot.sync.b32 %r870, p, 0xffffffff;
    @!p not.b32 %r870, %r870;
}

	// end inline asm
	and.b32  	%r889, %r870, %r888;
	mov.b32 	%r875, 32;
	// begin inline asm
	{
    .reg .pred p;
    and.b32 %r873, %r880, %r875;    setp.ne.u32 p, %r873, 0;
    vote.ballot.sync.b32 %r873, p, 0xffffffff;
    @!p not.b32 %r873, %r873;
}

	// end inline asm
	and.b32  	%r890, %r873, %r889;
	mov.b32 	%r878, 64;
	// begin inline asm
	{
    .reg .pred p;
    and.b32 %r876, %r880, %r878;    setp.ne.u32 p, %r876, 0;
    vote.ballot.sync.b32 %r876, p, 0xffffffff;
    @!p not.b32 %r876, %r876;
}

	// end inline asm
	and.b32  	%r891, %r876, %r890;
	mov.b32 	%r881, 128;
	// begin inline asm
	{
    .reg .pred p;
    and.b32 %r879, %r880, %r881;    setp.ne.u32 p, %r879, 0;
    vote.ballot.sync.b32 %r879, p, 0xffffffff;
    @!p not.b32 %r879, %r879;
}

	// end inline asm
	and.b32  	%r892, %r879, %r891;
	clz.b32 	%r893, %r892;
	sub.s32 	%r99, 31, %r893;
	and.b32  	%r894, %r473, %r892;
	popc.b32 	%r100, %r894;
	setp.ne.s32 	%p103, %r152, %r99;
	mov.b32 	%r1286, 0;
	@%p103 bra 	$L__BB16_159;
	shl.b32 	%r895, %r1, 5;
	and.b32  	%r896, %r895, 31744;
	mov.u32 	%r897, _ZZN3cub18CUB_300001_SM_10006detail10radix_sort29DeviceRadixSortOnesweepKernelINS1_5radix10policy_hubIyyyE10Policy1000ELNS0_9SortOrderE0EyyyiiNS1_21identity_decomposer_tEEEvPT5_SB_PT3_PKSC_PT1_PKSG_PT2_PKSK_T4_iiT6_E1s;
	add.s32 	%r898, %r897, %r896;
	shr.u64 	%rd274, %rd603, %r534;
	cvt.u32.u64 	%r900, %rd274;
	and.b32  	%r901, %r900, %r8;
	shl.b32 	%r902, %r901, 2;
	add.s32 	%r903, %r898, %r902;
	atom.shared.add.u32 	%r1286, [%r903], %r100;
$L__BB16_159:
	shfl.sync.idx.b32	%r929|%p104, %r1286, %r99, 31, -1;
	add.s32 	%r103, %r100, %r929;
	shr.u64 	%rd275, %rd602, %r534;
	cvt.u32.u64 	%r931, %rd275;
	and.b32  	%r926, %r931, %r8;
	mov.b32 	%r906, 1;
	// begin inline asm
	{
    .reg .pred p;
    and.b32 %r904, %r926, %r906;    setp.ne.u32 p, %r904, 0;
    vote.ballot.sync.b32 %r904, p, 0xffffffff;
    @!p not.b32 %r904, %r904;
}

	// end inline asm
	mov.b32 	%r909, 2;
	// begin inline asm
	{
    .reg .pred p;
    and.b32 %r907, %r926, %r909;    setp.ne.u32 p, %r907, 0;
    vote.ballot.sync.b32 %r907, p, 0xffffffff;
    @!p not.b32 %r907, %r907;
}

	// end inline asm
	and.b32  	%r932, %r907, %r904;
	mov.b32 	%r912, 4;
	// begin inline asm
	{
    .reg .pred p;
    and.b32 %r910, %r926, %r912;    setp.ne.u32 p, %r910, 0;
    vote.ballot.sync.b32 %r910, p, 0xffffffff;
    @!p not.b32 %r910, %r910;
}

	// end inline asm
	and.b32  	%r933, %r910, %r932;
	mov.b32 	%r915, 8;
	// begin inline asm
	{
    .reg .pred p;
    and.b32 %r913, %r926, %r915;    setp.ne.u32 p, %r913, 0;
    vote.ballot.sync.b32 %r913, p, 0xffffffff;
    @!p not.b32 %r913, %r913;
}

	// end inline asm
	and.b32  	%r934, %r913, %r933;
	mov.b32 	%r918, 16;
	// begin inline asm
	{
    .reg .pred p;
    and.b32 %r916, %r926, %r918;    setp.ne.u32 p, %r916, 0;
    vote.ballot.sync.b32 %r916, p, 0xffffffff;
    @!p not.b32 %r916, %r916;
}

	// end inline asm
	and.b32  	%r935, %r916, %r934;
	mov.b32 	%r921, 32;
	// begin inline asm
	{
    .reg .pred p;
    and.b32 %r919, %r926, %r921;    setp.ne.u32 p, %r919, 0;
    vote.ballot.sync.b32 %r919, p, 0xffffffff;
    @!p not.b32 %r919, %r919;
}

	// end inline asm
	and.b32  	%r936, %r919, %r935;
	mov.b32 	%r924, 64;
	// begin inline asm
	{
    .reg .pred p;
    and.b32 %r922, %r926, %r924;    setp.ne.u32 p, %r922, 0;
    vote.ballot.sync.b32 %r922, p, 0xffffffff;
    @!p not.b32 %r922, %r922;
}

	// end inline asm
	and.b32  	%r937, %r922, %r936;
	mov.b32 	%r927, 128;
	// begin inline asm
	{
    .reg .pred p;
    and.b32 %r925, %r926, %r927;    setp.ne.u32 p, %r925, 0;
    vote.ballot.sync.b32 %r925, p, 0xffffffff;
    @!p not.b32 %r925, %r925;
}

	// end inline asm
	and.b32  	%r938, %r925, %r937;
	clz.b32 	%r939, %r938;
	sub.s32 	%r104, 31, %r939;
	and.b32  	%r940, %r473, %r938;
	popc.b32 	%r105, %r940;
	setp.ne.s32 	%p105, %r152, %r104;
	mov.b32 	%r1287, 0;
	@%p105 bra 	$L__BB16_161;
	shl.b32 	%r941, %r1, 5;
	and.b32  	%r942, %r941, 31744;
	mov.u32 	%r943, _ZZN3cub18CUB_300001_SM_10006detail10radix_sort29DeviceRadixSortOnesweepKernelINS1_5radix10policy_hubIyyyE10Policy1000ELNS0_9SortOrderE0EyyyiiNS1_21identity_decomposer_tEEEvPT5_SB_PT3_PKSC_PT1_PKSG_PT2_PKSK_T4_iiT6_E1s;
	add.s32 	%r944, %r943, %r942;
	shr.u64 	%rd276, %rd602, %r534;
	cvt.u32.u64 	%r946, %rd276;
	and.b32  	%r947, %r946, %r8;
	shl.b32 	%r948, %r947, 2;
	add.s32 	%r949, %r944, %r948;
	atom.shared.add.u32 	%r1287, [%r949], %r105;
$L__BB16_161:
	shfl.sync.idx.b32	%r975|%p106, %r1287, %r104, 31, -1;
	add.s32 	%r108, %r105, %r975;
	shr.u64 	%rd277, %rd601, %r534;
	cvt.u32.u64 	%r977, %rd277;
	and.b32  	%r972, %r977, %r8;
	mov.b32 	%r952, 1;
	// begin inline asm
	{
    .reg .pred p;
    and.b32 %r950, %r972, %r952;    setp.ne.u32 p, %r950, 0;
    vote.ballot.sync.b32 %r950, p, 0xffffffff;
    @!p not.b32 %r950, %r950;
}

	// end inline asm
	mov.b32 	%r955, 2;
	// begin inline asm
	{
    .reg .pred p;
    and.b32 %r953, %r972, %r955;    setp.ne.u32 p, %r953, 0;
    vote.ballot.sync.b32 %r953, p, 0xffffffff;
    @!p not.b32 %r953, %r953;
}

	// end inline asm
	and.b32  	%r978, %r953, %r950;
	mov.b32 	%r958, 4;
	// begin inline asm
	{
    .reg .pred p;
    and.b32 %r956, %r972, %r958;    setp.ne.u32 p, %r956, 0;
    vote.ballot.sync.b32 %r956, p, 0xffffffff;
    @!p not.b32 %r956, %r956;
}

	// end inline asm
	and.b32  	%r979, %r956, %r978;
	mov.b32 	%r961, 8;
	// begin inline asm
	{
    .reg .pred p;
    and.b32 %r959, %r972, %r961;    setp.ne.u32 p, %r959, 0;
    vote.ballot.sync.b32 %r959, p, 0xffffffff;
    @!p not.b32 %r959, %r959;
}

	// end inline asm
	and.b32  	%r980, %r959, %r979;
	mov.b32 	%r964, 16;
	// begin inline asm
	{
    .reg .pred p;
    and.b32 %r962, %r972, %r964;    setp.ne.u32 p, %r962, 0;
    vote.ballot.sync.b32 %r962, p, 0xffffffff;
    @!p not.b32 %r962, %r962;
}

	// end inline asm
	and.b32  	%r981, %r962, %r980;
	mov.b32 	%r967, 32;
	// begin inline asm
	{
    .reg .pred p;
    and.b32 %r965, %r972, %r967;    setp.ne.u32 p, %r965, 0;
    vote.ballot.sync.b32 %r965, p, 0xffffffff;
    @!p not.b32 %r965, %r965;
}

	// end inline asm
	and.b32  	%r982, %r965, %r981;
	mov.b32 	%r970, 64;
	// begin inline asm
	{
    .reg .pred p;
    and.b32 %r968, %r972, %r970;    setp.ne.u32 p, %r968, 0;
    vote.ballot.sync.b32 %r968, p, 0xffffffff;
    @!p not.b32 %r968, %r968;
}

	// end inline asm
	and.b32  	%r983, %r968, %r982;
	mov.b32 	%r973, 128;
	// begin inline asm
	{
    .reg .pred p;
    and.b32 %r971, %r972, %r973;    setp.ne.u32 p, %r971, 0;
    vote.ballot.sync.b32 %r971, p, 0xffffffff;
    @!p not.b32 %r971, %r971;
}

	// end inline asm
	and.b32  	%r984, %r971, %r983;
	clz.b32 	%r985, %r984;
	sub.s32 	%r109, 31, %r985;
	and.b32  	%r986, %r473, %r984;
	popc.b32 	%r110, %r986;
	setp.ne.s32 	%p107, %r152, %r109;
	mov.b32 	%r1288, 0;
	@%p107 bra 	$L__BB16_163;
	shl.b32 	%r987, %r1, 5;
	and.b32  	%r988, %r987, 31744;
	mov.u32 	%r989, _ZZN3cub18CUB_300001_SM_10006detail10radix_sort29DeviceRadixSortOnesweepKernelINS1_5radix10policy_hubIyyyE10Policy1000ELNS0_9SortOrderE0EyyyiiNS1_21identity_decomposer_tEEEvPT5_SB_PT3_PKSC_PT1_PKSG_PT2_PKSK_T4_iiT6_E1s;
	add.s32 	%r990, %r989, %r988;
	shr.u64 	%rd278, %rd601, %r534;
	cvt.u32.u64 	%r992, %rd278;
	and.b32  	%r993, %r992, %r8;
	shl.b32 	%r994, %r993, 2;
	add.s32 	%r995, %r990, %r994;
	atom.shared.add.u32 	%r1288, [%r995], %r110;
$L__BB16_163:
	shfl.sync.idx.b32	%r996|%p109, %r1288, %r109, 31, -1;
	add.s32 	%r997, %r110, %r996;
	bar.sync 	0;
	shl.b32 	%r998, %r58, 3;
	mov.u32 	%r999, _ZZN3cub18CUB_300001_SM_10006detail10radix_sort29DeviceRadixSortOnesweepKernelINS1_5radix10policy_hubIyyyE10Policy1000ELNS0_9SortOrderE0EyyyiiNS1_21identity_decomposer_tEEEvPT5_SB_PT3_PKSC_PT1_PKSG_PT2_PKSK_T4_iiT6_E1s;
	add.s32 	%r113, %r999, %r998;
	st.shared.u64 	[%r113+-8], %rd612;
	shl.b32 	%r1000, %r63, 3;
	add.s32 	%r114, %r999, %r1000;
	st.shared.u64 	[%r114+-8], %rd611;
	shl.b32 	%r1001, %r68, 3;
	add.s32 	%r115, %r999, %r1001;
	st.shared.u64 	[%r115+-8], %rd610;
	shl.b32 	%r1002, %r73, 3;
	add.s32 	%r116, %r999, %r1002;
	st.shared.u64 	[%r116+-8], %rd609;
	shl.b32 	%r1003, %r78, 3;
	add.s32 	%r117, %r999, %r1003;
	st.shared.u64 	[%r117+-8], %rd608;
	shl.b32 	%r1004, %r83, 3;
	add.s32 	%r118, %r999, %r1004;
	st.shared.u64 	[%r118+-8], %rd607;
	shl.b32 	%r1005, %r88, 3;
	add.s32 	%r119, %r999, %r1005;
	st.shared.u64 	[%r119+-8], %rd606;
	shl.b32 	%r1006, %r93, 3;
	add.s32 	%r120, %r999, %r1006;
	st.shared.u64 	[%r120+-8], %rd605;
	shl.b32 	%r1007, %r98, 3;
	add.s32 	%r121, %r999, %r1007;
	st.shared.u64 	[%r121+-8], %rd604;
	shl.b32 	%r1008, %r103, 3;
	add.s32 	%r122, %r999, %r1008;
	st.shared.u64 	[%r122+-8], %rd603;
	shl.b32 	%r1009, %r108, 3;
	add.s32 	%r123, %r999, %r1009;
	st.shared.u64 	[%r123+-8], %rd602;
	shl.b32 	%r1010, %r997, 3;
	add.s32 	%r124, %r999, %r1010;
	st.shared.u64 	[%r124+-8], %rd601;
	shl.b32 	%r1011, %r1, 3;
	add.s32 	%r1012, %r999, %r1011;
	add.s32 	%r125, %r1012, 36864;
	@%p24 bra 	$L__BB16_171;
	ld.param.u64 	%rd588, [_ZN3cub18CUB_300001_SM_10006detail10radix_sort29DeviceRadixSortOnesweepKernelINS1_5radix10policy_hubIyyyE10Policy1000ELNS0_9SortOrderE0EyyyiiNS1_21identity_decomposer_tEEEvPT5_SB_PT3_PKSC_PT1_PKSG_PT2_PKSK_T4_iiT6__param_3];
	cvta.to.global.u64 	%rd279, %rd588;
	shl.b64 	%rd280, %rd58, 3;
	add.s64 	%rd281, %rd279, %rd280;
	ld.global.u64 	%rd282, [%rd281];
	cvt.s64.s32 	%rd283, %r52;
	sub.s64 	%rd637, %rd282, %rd283;
	st.shared.u64 	[%r125], %rd637;
	setp.lt.s32 	%p110, %r4, 1;
	mov.u32 	%r1292, %r1272;
	@%p110 bra 	$L__BB16_170;
	mov.b32 	%r1290, -1;
	mov.u32 	%r1289, %r4;
	mov.u32 	%r1292, %r1272;
$L__BB16_166:
	add.s32 	%r129, %r1289, -1;
	shl.b32 	%r1014, %r129, 8;
	add.s32 	%r1015, %r1014, %r1;
	mul.wide.s32 	%rd284, %r1015, 4;
	add.s64 	%rd114, %rd3, %rd284;
$L__BB16_167:
	membar.cta;
	ld.volatile.global.u32 	%r130, [%rd114];
	setp.eq.s32 	%p111, %r130, 0;
	@%p111 bra 	$L__BB16_167;
	and.b32  	%r1016, %r130, 1073741823;
	add.s32 	%r1292, %r1016, %r1292;
	setp.gt.s32 	%p112, %r130, -1;
	vote.sync.ballot.b32 	%r1290, %p112, %r1290;
	setp.gt.u32 	%p114, %r1289, 1;
	and.pred  	%p115, %p112, %p114;
	mov.u32 	%r1289, %r129;
	@%p115 bra 	$L__BB16_166;
	ld.shared.u64 	%rd637, [%r125];
$L__BB16_170:
	or.b32  	%r1017, %r1292, -2147483648;
	st.volatile.global.u32 	[%rd55], %r1017;
	sub.s32 	%r1018, %r1292, %r1272;
	cvt.s64.s32 	%rd285, %r1018;
	add.s64 	%rd286, %rd637, %rd285;
	st.shared.u64 	[%r125], %rd286;
$L__BB16_171:
	ld.param.u64 	%rd585, [_ZN3cub18CUB_300001_SM_10006detail10radix_sort29DeviceRadixSortOnesweepKernelINS1_5radix10policy_hubIyyyE10Policy1000ELNS0_9SortOrderE0EyyyiiNS1_21identity_decomposer_tEEEvPT5_SB_PT3_PKSC_PT1_PKSG_PT2_PKSK_T4_iiT6__param_2];
	setp.gt.u32 	%p116, %r1, 255;
	setp.lt.s32 	%p117, %r5, %r149;
	setp.eq.s64 	%p118, %rd585, 0;
	or.pred  	%p119, %p118, %p117;
	or.pred  	%p120, %p116, %p119;
	@%p120 bra 	$L__BB16_173;
	ld.param.u64 	%rd586, [_ZN3cub18CUB_300001_SM_10006detail10radix_sort29DeviceRadixSortOnesweepKernelINS1_5radix10policy_hubIyyyE10Policy1000ELNS0_9SortOrderE0EyyyiiNS1_21identity_decomposer_tEEEvPT5_SB_PT3_PKSC_PT1_PKSG_PT2_PKSK_T4_iiT6__param_2];
	ld.shared.u64 	%rd287, [%r125];
	cvt.s64.s32 	%rd288, %r1272;
	cvt.s64.s32 	%rd289, %r52;
	add.s64 	%rd290, %rd289, %rd288;
	add.s64 	%rd291, %rd290, %rd287;
	cvta.to.global.u64 	%rd292, %rd586;
	shl.b64 	%rd293, %rd58, 3;
	add.s64 	%rd294, %rd292, %rd293;
	st.global.u64 	[%rd294], %rd291;
$L__BB16_173:
	setp.gt.s32 	%p121, %r5, %r149;
	bar.sync 	0;
	@%p121 bra 	$L__BB16_175;
	ld.shared.u64 	%rd295, [%r125+-36864];
	shr.u64 	%rd296, %rd295, %r534;
	cvt.u32.u64 	%r1020, %rd296;
	and.b32  	%r1021, %r1020, %r8;
	shl.b32 	%r1022, %r1021, 3;
	add.s32 	%r1024, %r999, 36864;
	add.s32 	%r1025, %r1024, %r1022;
	ld.shared.u64 	%rd297, [%r1025];
	add.s64 	%rd298, %rd297, %rd58;
	shl.b64 	%rd299, %rd298, 3;
	add.s64 	%rd300, %rd2, %rd299;
	st.global.u64 	[%rd300], %rd295;
	bar.warp.sync 	-1;
	ld.shared.u64 	%rd301, [%r125+-33792];
	shr.u64 	%rd302, %rd301, %r534;
	cvt.u32.u64 	%r1026, %rd302;
	and.b32  	%r1027, %r1026, %r8;
	shl.b32 	%r1028, %r1027, 3;
	add.s32 	%r1029, %r1024, %r1028;
	ld.shared.u64 	%rd303, [%r1029];
	add.s64 	%rd304, %rd303, %rd58;
	shl.b64 	%rd305, %rd304, 3;
	add.s64 	%rd306, %rd2, %rd305;
	st.global.u64 	[%rd306+3072], %rd301;
	bar.warp.sync 	-1;
	ld.shared.u64 	%rd307, [%r125+-30720];
	shr.u64 	%rd308, %rd307, %r534;
	cvt.u32.u64 	%r1030, %rd308;
	and.b32  	%r1031, %r1030, %r8;
	shl.b32 	%r1032, %r1031, 3;
	add.s32 	%r1033, %r1024, %r1032;
	ld.shared.u64 	%rd309, [%r1033];
	add.s64 	%rd310, %rd309, %rd58;
	shl.b64 	%rd311, %rd310, 3;
	add.s64 	%rd312, %rd2, %rd311;
	st.global.u64 	[%rd312+6144], %rd307;
	bar.warp.sync 	-1;
	ld.shared.u64 	%rd313, [%r125+-27648];
	shr.u64 	%rd314, %rd313, %r534;
	cvt.u32.u64 	%r1034, %rd314;
	and.b32  	%r1035, %r1034, %r8;
	shl.b32 	%r1036, %r1035, 3;
	add.s32 	%r1037, %r1024, %r1036;
	ld.shared.u64 	%rd315, [%r1037];
	add.s64 	%rd316, %rd315, %rd58;
	shl.b64 	%rd317, %rd316, 3;
	add.s64 	%rd318, %rd2, %rd317;
	st.global.u64 	[%rd318+9216], %rd313;
	bar.warp.sync 	-1;
	ld.shared.u64 	%rd319, [%r125+-24576];
	shr.u64 	%rd320, %rd319, %r534;
	cvt.u32.u64 	%r1038, %rd320;
	and.b32  	%r1039, %r1038, %r8;
	shl.b32 	%r1040, %r1039, 3;
	add.s32 	%r1041, %r1024, %r1040;
	ld.shared.u64 	%rd321, [%r1041];
	add.s64 	%rd322, %rd321, %rd58;
	shl.b64 	%rd323, %rd322, 3;
	add.s64 	%rd324, %rd2, %rd323;
	st.global.u64 	[%rd324+12288], %rd319;
	bar.warp.sync 	-1;
	ld.shared.u64 	%rd325, [%r125+-21504];
	shr.u64 	%rd326, %rd325, %r534;
	cvt.u32.u64 	%r1042, %rd326;
	and.b32  	%r1043, %r1042, %r8;
	shl.b32 	%r1044, %r1043, 3;
	add.s32 	%r1045, %r1024, %r1044;
	ld.shared.u64 	%rd327, [%r1045];
	add.s64 	%rd328, %rd327, %rd58;
	shl.b64 	%rd329, %rd328, 3;
	add.s64 	%rd330, %rd2, %rd329;
	st.global.u64 	[%rd330+15360], %rd325;
	bar.warp.sync 	-1;
	ld.shared.u64 	%rd331, [%r125+-18432];
	shr.u64 	%rd332, %rd331, %r534;
	cvt.u32.u64 	%r1046, %rd332;
	and.b32  	%r1047, %r1046, %r8;
	shl.b32 	%r1048, %r1047, 3;
	add.s32 	%r1049, %r1024, %r1048;
	ld.shared.u64 	%rd333, [%r1049];
	add.s64 	%rd334, %rd333, %rd58;
	shl.b64 	%rd335, %rd334, 3;
	add.s64 	%rd336, %rd2, %rd335;
	st.global.u64 	[%rd336+18432], %rd331;
	bar.warp.sync 	-1;
	ld.shared.u64 	%rd337, [%r125+-15360];
	shr.u64 	%rd338, %rd337, %r534;
	cvt.u32.u64 	%r1050, %rd338;
	and.b32  	%r1051, %r1050, %r8;
	shl.b32 	%r1052, %r1051, 3;
	add.s32 	%r1053, %r1024, %r1052;
	ld.shared.u64 	%rd339, [%r1053];
	add.s64 	%rd340, %rd339, %rd58;
	shl.b64 	%rd341, %rd340, 3;
	add.s64 	%rd342, %rd2, %rd341;
	st.global.u64 	[%rd342+21504], %rd337;
	bar.warp.sync 	-1;
	ld.shared.u64 	%rd343, [%r125+-12288];
	shr.u64 	%rd344, %rd343, %r534;
	cvt.u32.u64 	%r1054, %rd344;
	and.b32  	%r1055, %r1054, %r8;
	shl.b32 	%r1056, %r1055, 3;
	add.s32 	%r1057, %r1024, %r1056;
	ld.shared.u64 	%rd345, [%r1057];
	add.s64 	%rd346, %rd345, %rd58;
	shl.b64 	%rd347, %rd346, 3;
	add.s64 	%rd348, %rd2, %rd347;
	st.global.u64 	[%rd348+24576], %rd343;
	bar.warp.sync 	-1;
	ld.shared.u64 	%rd349, [%r125+-9216];
	shr.u64 	%rd350, %rd349, %r534;
	cvt.u32.u64 	%r1058, %rd350;
	and.b32  	%r1059, %r1058, %r8;
	shl.b32 	%r1060, %r1059, 3;
	add.s32 	%r1061, %r1024, %r1060;
	ld.shared.u64 	%rd351, [%r1061];
	add.s64 	%rd352, %rd351, %rd58;
	shl.b64 	%rd353, %rd352, 3;
	add.s64 	%rd354, %rd2, %rd353;
	st.global.u64 	[%rd354+27648], %rd349;
	bar.warp.sync 	-1;
	ld.shared.u64 	%rd355, [%r125+-6144];
	shr.u64 	%rd356, %rd355, %r534;
	cvt.u32.u64 	%r1062, %rd356;
	and.b32  	%r1063, %r1062, %r8;
	shl.b32 	%r1064, %r1063, 3;
	add.s32 	%r1065, %r1024, %r1064;
	ld.shared.u64 	%rd357, [%r1065];
	add.s64 	%rd358, %rd357, %rd58;
	shl.b64 	%rd359, %rd358, 3;
	add.s64 	%rd360, %rd2, %rd359;
	st.global.u64 	[%rd360+30720], %rd355;
	bar.warp.sync 	-1;
	ld.shared.u64 	%rd361, [%r125+-3072];
	shr.u64 	%rd362, %rd361, %r534;
	cvt.u32.u64 	%r1066, %rd362;
	and.b32  	%r1067, %r1066, %r8;
	shl.b32 	%r1068, %r1067, 3;
	add.s32 	%r1069, %r1024, %r1068;
	ld.shared.u64 	%rd363, [%r1069];
	add.s64 	%rd364, %rd363, %rd58;
	shl.b64 	%rd365, %rd364, 3;
	add.s64 	%rd366, %rd2, %rd365;
	st.global.u64 	[%rd366+33792], %rd361;
	bar.warp.sync 	-1;
	bra.uni 	$L__BB16_200;
$L__BB16_175:
	mad.lo.s32 	%r134, %r4, -4608, %r149;
	setp.ge.s32 	%p122, %r1, %r134;
	@%p122 bra 	$L__BB16_177;
	ld.shared.u64 	%rd367, [%r125+-36864];
	shr.u64 	%rd368, %rd367, %r534;
	cvt.u32.u64 	%r1071, %rd368;
	and.b32  	%r1072, %r1071, %r8;
	shl.b32 	%r1073, %r1072, 3;
	add.s32 	%r1075, %r999, %r1073;
	ld.shared.u64 	%rd369, [%r1075+36864];
	add.s64 	%rd370, %rd369, %rd58;
	shl.b64 	%rd371, %rd370, 3;
	add.s64 	%rd372, %rd2, %rd371;
	st.global.u64 	[%rd372], %rd367;
$L__BB16_177:
	bar.warp.sync 	-1;
	add.s32 	%r1076, %r1, 384;
	setp.ge.s32 	%p123, %r1076, %r134;
	@%p123 bra 	$L__BB16_179;
	ld.shared.u64 	%rd373, [%r125+-33792];
	shr.u64 	%rd374, %rd373, %r534;
	cvt.u32.u64 	%r1078, %rd374;
	and.b32  	%r1079, %r1078, %r8;
	shl.b32 	%r1080, %r1079, 3;
	add.s32 	%r1082, %r999, %r1080;
	ld.shared.u64 	%rd375, [%r1082+36864];
	add.s64 	%rd376, %rd375, %rd58;
	shl.b64 	%rd377, %rd376, 3;
	add.s64 	%rd378, %rd2, %rd377;
	st.global.u64 	[%rd378+3072], %rd373;
$L__BB16_179:
	bar.warp.sync 	-1;
	add.s32 	%r1083, %r1, 768;
	setp.ge.s32 	%p124, %r1083, %r134;
	@%p124 bra 	$L__BB16_181;
	ld.shared.u64 	%rd379, [%r125+-30720];
	shr.u64 	%rd380, %rd379, %r534;
	cvt.u32.u64 	%r1085, %rd380;
	and.b32  	%r1086, %r1085, %r8;
	shl.b32 	%r1087, %r1086, 3;
	add.s32 	%r1089, %r999, %r1087;
	ld.shared.u64 	%rd381, [%r1089+36864];
	add.s64 	%rd382, %rd381, %rd58;
	shl.b64 	%rd383, %rd382, 3;
	add.s64 	%rd384, %rd2, %rd383;
	st.global.u64 	[%rd384+6144], %rd379;
$L__BB16_181:
	bar.warp.sync 	-1;
	add.s32 	%r1090, %r1, 1152;
	setp.ge.s32 	%p125, %r1090, %r134;
	@%p125 bra 	$L__BB16_183;
	ld.shared.u64 	%rd385, [%r125+-27648];
	shr.u64 	%rd386, %rd385, %r534;
	cvt.u32.u64 	%r1092, %rd386;
	and.b32  	%r1093, %r1092, %r8;
	shl.b32 	%r1094, %r1093, 3;
	add.s32 	%r1096, %r999, %r1094;
	ld.shared.u64 	%rd387, [%r1096+36864];
	add.s64 	%rd388, %rd387, %rd58;
	shl.b64 	%rd389, %rd388, 3;
	add.s64 	%rd390, %rd2, %rd389;
	st.global.u64 	[%rd390+9216], %rd385;
$L__BB16_183:
	bar.warp.sync 	-1;
	add.s32 	%r1097, %r1, 1536;
	setp.ge.s32 	%p126, %r1097, %r134;
	@%p126 bra 	$L__BB16_185;
	ld.shared.u64 	%rd391, [%r125+-24576];
	shr.u64 	%rd392, %rd391, %r534;
	cvt.u32.u64 	%r1099, %rd392;
	and.b32  	%r1100, %r1099, %r8;
	shl.b32 	%r1101, %r1100, 3;
	add.s32 	%r1103, %r999, %r1101;
	ld.shared.u64 	%rd393, [%r1103+36864];
	add.s64 	%rd394, %rd393, %rd58;
	shl.b64 	%rd395, %rd394, 3;
	add.s64 	%rd396, %rd2, %rd395;
	st.global.u64 	[%rd396+12288], %rd391;
$L__BB16_185:
	bar.warp.sync 	-1;
	add.s32 	%r1104, %r1, 1920;
	setp.ge.s32 	%p127, %r1104, %r134;
	@%p127 bra 	$L__BB16_187;
	ld.shared.u64 	%rd397, [%r125+-21504];
	shr.u64 	%rd398, %rd397, %r534;
	cvt.u32.u64 	%r1106, %rd398;
	and.b32  	%r1107, %r1106, %r8;
	shl.b32 	%r1108, %r1107, 3;
	add.s32 	%r1110, %r999, %r1108;
	ld.shared.u64 	%rd399, [%r1110+36864];
	add.s64 	%rd400, %rd399, %rd58;
	shl.b64 	%rd401, %rd400, 3;
	add.s64 	%rd402, %rd2, %rd401;
	st.global.u64 	[%rd402+15360], %rd397;
$L__BB16_187:
	bar.warp.sync 	-1;
	add.s32 	%r1111, %r1, 2304;
	setp.ge.s32 	%p128, %r1111, %r134;
	@%p128 bra 	$L__BB16_189;
	ld.shared.u64 	%rd403, [%r125+-18432];
	shr.u64 	%rd404, %rd403, %r534;
	cvt.u32.u64 	%r1113, %rd404;
	and.b32  	%r1114, %r1113, %r8;
	shl.b32 	%r1115, %r1114, 3;
	add.s32 	%r1117, %r999, %r1115;
	ld.shared.u64 	%rd405, [%r1117+36864];
	add.s64 	%rd406, %rd405, %rd58;
	shl.b64 	%rd407, %rd406, 3;
	add.s64 	%rd408, %rd2, %rd407;
	st.global.u64 	[%rd408+18432], %rd403;
$L__BB16_189:
	bar.warp.sync 	-1;
	add.s32 	%r1118, %r1, 2688;
	setp.ge.s32 	%p129, %r1118, %r134;
	@%p129 bra 	$L__BB16_191;
	ld.shared.u64 	%rd409, [%r125+-15360];
	shr.u64 	%rd410, %rd409, %r534;
	cvt.u32.u64 	%r1120, %rd410;
	and.b32  	%r1121, %r1120, %r8;
	shl.b32 	%r1122, %r1121, 3;
	add.s32 	%r1124, %r999, %r1122;
	ld.shared.u64 	%rd411, [%r1124+36864];
	add.s64 	%rd412, %rd411, %rd58;
	shl.b64 	%rd413, %rd412, 3;
	add.s64 	%rd414, %rd2, %rd413;
	st.global.u64 	[%rd414+21504], %rd409;
$L__BB16_191:
	bar.warp.sync 	-1;
	or.b32  	%r1125, %r1, 3072;
	setp.ge.s32 	%p130, %r1125, %r134;
	@%p130 bra 	$L__BB16_193;
	ld.shared.u64 	%rd415, [%r125+-12288];
	shr.u64 	%rd416, %rd415, %r534;
	cvt.u32.u64 	%r1127, %rd416;
	and.b32  	%r1128, %r1127, %r8;
	shl.b32 	%r1129, %r1128, 3;
	add.s32 	%r1131, %r999, %r1129;
	ld.shared.u64 	%rd417, [%r1131+36864];
	add.s64 	%rd418, %rd417, %rd58;
	shl.b64 	%rd419, %rd418, 3;
	add.s64 	%rd420, %rd2, %rd419;
	st.global.u64 	[%rd420+24576], %rd415;
$L__BB16_193:
	bar.warp.sync 	-1;
	add.s32 	%r1132, %r1, 3456;
	setp.ge.s32 	%p131, %r1132, %r134;
	@%p131 bra 	$L__BB16_195;
	ld.shared.u64 	%rd421, [%r125+-9216];
	shr.u64 	%rd422, %rd421, %r534;
	cvt.u32.u64 	%r1134, %rd422;
	and.b32  	%r1135, %r1134, %r8;
	shl.b32 	%r1136, %r1135, 3;
	add.s32 	%r1138, %r999, %r1136;
	ld.shared.u64 	%rd423, [%r1138+36864];
	add.s64 	%rd424, %rd423, %rd58;
	shl.b64 	%rd425, %rd424, 3;
	add.s64 	%rd426, %rd2, %rd425;
	st.global.u64 	[%rd426+27648], %rd421;
$L__BB16_195:
	bar.warp.sync 	-1;
	add.s32 	%r1139, %r1, 3840;
	setp.ge.s32 	%p132, %r1139, %r134;
	@%p132 bra 	$L__BB16_197;
	ld.shared.u64 	%rd427, [%r125+-6144];
	shr.u64 	%rd428, %rd427, %r534;
	cvt.u32.u64 	%r1141, %rd428;
	and.b32  	%r1142, %r1141, %r8;
	shl.b32 	%r1143, %r1142, 3;
	add.s32 	%r1145, %r999, %r1143;
	ld.shared.u64 	%rd429, [%r1145+36864];
	add.s64 	%rd430, %rd429, %rd58;
	shl.b64 	%rd431, %rd430, 3;
	add.s64 	%rd432, %rd2, %rd431;
	st.global.u64 	[%rd432+30720], %rd427;
$L__BB16_197:
	bar.warp.sync 	-1;
	add.s32 	%r1146, %r1, 4224;
	setp.ge.s32 	%p133, %r1146, %r134;
	@%p133 bra 	$L__BB16_199;
	ld.shared.u64 	%rd433, [%r125+-3072];
	shr.u64 	%rd434, %rd433, %r534;
	cvt.u32.u64 	%r1148, %rd434;
	and.b32  	%r1149, %r1148, %r8;
	shl.b32 	%r1150, %r1149, 3;
	add.s32 	%r1152, %r999, %r1150;
	ld.shared.u64 	%rd435, [%r1152+36864];
	add.s64 	%rd436, %rd435, %rd58;
	shl.b64 	%rd437, %rd436, 3;
	add.s64 	%rd438, %rd2, %rd437;
	st.global.u64 	[%rd438+33792], %rd433;
$L__BB16_199:
	bar.warp.sync 	-1;
$L__BB16_200:
	setp.gt.s32 	%p134, %r5, %r149;
	ld.shared.u64 	%rd439, [%r125+-36864];
	shr.u64 	%rd440, %rd439, %r534;
	cvt.u32.u64 	%r1154, %rd440;
	and.b32  	%r135, %r1154, %r8;
	ld.shared.u64 	%rd441, [%r125+-33792];
	shr.u64 	%rd442, %rd441, %r534;
	cvt.u32.u64 	%r1155, %rd442;
	and.b32  	%r136, %r1155, %r8;
	ld.shared.u64 	%rd443, [%r125+-30720];
	shr.u64 	%rd444, %rd443, %r534;
	cvt.u32.u64 	%r1156, %rd444;
	and.b32  	%r137, %r1156, %r8;
	ld.shared.u64 	%rd445, [%r125+-27648];
	shr.u64 	%rd446, %rd445, %r534;
	cvt.u32.u64 	%r1157, %rd446;
	and.b32  	%r138, %r1157, %r8;
	ld.shared.u64 	%rd447, [%r125+-24576];
	shr.u64 	%rd448, %rd447, %r534;
	cvt.u32.u64 	%r1158, %rd448;
	and.b32  	%r139, %r1158, %r8;
	ld.shared.u64 	%rd449, [%r125+-21504];
	shr.u64 	%rd450, %rd449, %r534;
	cvt.u32.u64 	%r1159, %rd450;
	and.b32  	%r140, %r1159, %r8;
	ld.shared.u64 	%rd451, [%r125+-18432];
	shr.u64 	%rd452, %rd451, %r534;
	cvt.u32.u64 	%r1160, %rd452;
	and.b32  	%r141, %r1160, %r8;
	ld.shared.u64 	%rd453, [%r125+-15360];
	shr.u64 	%rd454, %rd453, %r534;
	cvt.u32.u64 	%r1161, %rd454;
	and.b32  	%r142, %r1161, %r8;
	ld.shared.u64 	%rd455, [%r125+-12288];
	shr.u64 	%rd456, %rd455, %r534;
	cvt.u32.u64 	%r1162, %rd456;
	and.b32  	%r143, %r1162, %r8;
	ld.shared.u64 	%rd457, [%r125+-9216];
	shr.u64 	%rd458, %rd457, %r534;
	cvt.u32.u64 	%r1163, %rd458;
	and.b32  	%r144, %r1163, %r8;
	ld.shared.u64 	%rd459, [%r125+-6144];
	shr.u64 	%rd460, %rd459, %r534;
	cvt.u32.u64 	%r1164, %rd460;
	and.b32  	%r145, %r1164, %r8;
	ld.shared.u64 	%rd461, [%r125+-3072];
	shr.u64 	%rd462, %rd461, %r534;
	cvt.u32.u64 	%r1165, %rd462;
	and.b32  	%r146, %r1165, %r8;
	@%p134 bra 	$L__BB16_202;
	ld.global.u64 	%rd649, [%rd57];
	ld.global.u64 	%rd650, [%rd57+256];
	ld.global.u64 	%rd651, [%rd57+512];
	ld.global.u64 	%rd652, [%rd57+768];
	ld.global.u64 	%rd653, [%rd57+1024];
	ld.global.u64 	%rd654, [%rd57+1280];
	ld.global.u64 	%rd655, [%rd57+1536];
	ld.global.u64 	%rd656, [%rd57+1792];
	ld.global.u64 	%rd657, [%rd57+2048];
	ld.global.u64 	%rd658, [%rd57+2304];
	ld.global.u64 	%rd659, [%rd57+2560];
	ld.global.u64 	%rd660, [%rd57+2816];
	bra.uni 	$L__BB16_226;
$L__BB16_202:
	cvt.u32.u64 	%r1166, %rd56;
	mul.lo.s32 	%r1167, %r4, 4608;
	sub.s32 	%r147, %r149, %r1167;
	setp.ge.s32 	%p135, %r1166, %r147;
	@%p135 bra 	$L__BB16_204;
	ld.global.u64 	%rd649, [%rd57];
$L__BB16_204:
	add.s32 	%r1169, %r1166, 32;
	setp.ge.s32 	%p136, %r1169, %r147;
	@%p136 bra 	$L__BB16_206;
	ld.global.u64 	%rd650, [%rd57+256];
$L__BB16_206:
	add.s32 	%r1171, %r1166, 64;
	setp.ge.s32 	%p137, %r1171, %r147;
	@%p137 bra 	$L__BB16_208;
	ld.global.u64 	%rd651, [%rd57+512];
$L__BB16_208:
	add.s32 	%r1173, %r1166, 96;
	setp.ge.s32 	%p138, %r1173, %r147;
	@%p138 bra 	$L__BB16_210;
	ld.global.u64 	%rd652, [%rd57+768];
$L__BB16_210:
	add.s32 	%r1175, %r1166, 128;
	setp.ge.s32 	%p139, %r1175, %r147;
	@%p139 bra 	$L__BB16_212;
	ld.global.u64 	%rd653, [%rd57+1024];
$L__BB16_212:
	add.s32 	%r1177, %r1166, 160;
	setp.ge.s32 	%p140, %r1177, %r147;
	@%p140 bra 	$L__BB16_214;
	ld.global.u64 	%rd654, [%rd57+1280];
$L__BB16_214:
	add.s32 	%r1179, %r1166, 192;
	setp.ge.s32 	%p141, %r1179, %r147;
	@%p141 bra 	$L__BB16_216;
	ld.global.u64 	%rd655, [%rd57+1536];
$L__BB16_216:
	add.s32 	%r1181, %r1166, 224;
	setp.ge.s32 	%p142, %r1181, %r147;
	@%p142 bra 	$L__BB16_218;
	ld.global.u64 	%rd656, [%rd57+1792];
$L__BB16_218:
	cvt.u32.u64 	%r1182, %rd56;
	add.s32 	%r1183, %r1182, 256;
	setp.ge.s32 	%p143, %r1183, %r147;
	@%p143 bra 	$L__BB16_220;
	ld.global.u64 	%rd657, [%rd57+2048];
$L__BB16_220:
	cvt.u32.u64 	%r1184, %rd56;
	add.s32 	%r1185, %r1184, 288;
	setp.ge.s32 	%p144, %r1185, %r147;
	@%p144 bra 	$L__BB16_222;
	ld.global.u64 	%rd658, [%rd57+2304];
$L__BB16_222:
	cvt.u32.u64 	%r1186, %rd56;
	add.s32 	%r1187, %r1186, 320;
	setp.ge.s32 	%p145, %r1187, %r147;
	@%p145 bra 	$L__BB16_224;
	ld.global.u64 	%rd659, [%rd57+2560];
$L__BB16_224:
	cvt.u32.u64 	%r1188, %rd56;
	add.s32 	%r1189, %r1188, 352;
	setp.ge.s32 	%p146, %r1189, %r147;
	@%p146 bra 	$L__BB16_226;
	ld.global.u64 	%rd660, [%rd57+2816];
$L__BB16_226:
	setp.gt.s32 	%p147, %r5, %r149;
	bar.sync 	0;
	st.shared.u64 	[%r113+-8], %rd649;
	st.shared.u64 	[%r114+-8], %rd650;
	st.shared.u64 	[%r115+-8], %rd651;
	st.shared.u64 	[%r116+-8], %rd652;
	st.shared.u64 	[%r117+-8], %rd653;
	st.shared.u64 	[%r118+-8], %rd654;
	st.shared.u64 	[%r119+-8], %rd655;
	st.shared.u64 	[%r120+-8], %rd656;
	st.shared.u64 	[%r121+-8], %rd657;
	st.shared.u64 	[%r122+-8], %rd658;
	st.shared.u64 	[%r123+-8], %rd659;
	st.shared.u64 	[%r124+-8], %rd660;
	bar.sync 	0;
	@%p147 bra 	$L__BB16_228;
	ld.shared.u64 	%rd475, [%r125+-36864];
	shl.b32 	%r1190, %r135, 3;
	mov.u32 	%r1191, _ZZN3cub18CUB_300001_SM_10006detail10radix_sort29DeviceRadixSortOnesweepKernelINS1_5radix10policy_hubIyyyE10Policy1000ELNS0_9SortOrderE0EyyyiiNS1_21identity_decomposer_tEEEvPT5_SB_PT3_PKSC_PT1_PKSG_PT2_PKSK_T4_iiT6_E1s;
	add.s32 	%r1192, %r1191, 36864;
	add.s32 	%r1193, %r1192, %r1190;
	ld.shared.u64 	%rd476, [%r1193];
	add.s64 	%rd477, %rd476, %rd58;
	shl.b64 	%rd478, %rd477, 3;
	add.s64 	%rd479, %rd1, %rd478;
	st.global.u64 	[%rd479], %rd475;
	bar.warp.sync 	-1;
	ld.shared.u64 	%rd480, [%r125+-33792];
	shl.b32 	%r1194, %r136, 3;
	add.s32 	%r1195, %r1192, %r1194;
	ld.shared.u64 	%rd481, [%r1195];
	add.s64 	%rd482, %rd481, %rd58;
	shl.b64 	%rd483, %rd482, 3;
	add.s64 	%rd484, %rd1, %rd483;
	st.global.u64 	[%rd484+3072], %rd480;
	bar.warp.sync 	-1;
	ld.shared.u64 	%rd485, [%r125+-30720];
	shl.b32 	%r1196, %r137, 3;
	add.s32 	%r1197, %r1192, %r1196;
	ld.shared.u64 	%rd486, [%r1197];
	add.s64 	%rd487, %rd486, %rd58;
	shl.b64 	%rd488, %rd487, 3;
	add.s64 	%rd489, %rd1, %rd488;
	st.global.u64 	[%rd489+6144], %rd485;
	bar.warp.sync 	-1;
	ld.shared.u64 	%rd490, [%r125+-27648];
	shl.b32 	%r1198, %r138, 3;
	add.s32 	%r1199, %r1192, %r1198;
	ld.shared.u64 	%rd491, [%r1199];
	add.s64 	%rd492, %rd491, %rd58;
	shl.b64 	%rd493, %rd492, 3;
	add.s64 	%rd494, %rd1, %rd493;
	st.global.u64 	[%rd494+9216], %rd490;
	bar.warp.sync 	-1;
	ld.shared.u64 	%rd495, [%r125+-24576];
	shl.b32 	%r1200, %r139, 3;
	add.s32 	%r1201, %r1192, %r1200;
	ld.shared.u64 	%rd496, [%r1201];
	add.s64 	%rd497, %rd496, %rd58;
	shl.b64 	%rd498, %rd497, 3;
	add.s64 	%rd499, %rd1, %rd498;
	st.global.u64 	[%rd499+12288], %rd495;
	bar.warp.sync 	-1;
	ld.shared.u64 	%rd500, [%r125+-21504];
	shl.b32 	%r1202, %r140, 3;
	add.s32 	%r1203, %r1192, %r1202;
	ld.shared.u64 	%rd501, [%r1203];
	add.s64 	%rd502, %rd501, %rd58;
	shl.b64 	%rd503, %rd502, 3;
	add.s64 	%rd504, %rd1, %rd503;
	st.global.u64 	[%rd504+15360], %rd500;
	bar.warp.sync 	-1;
	ld.shared.u64 	%rd505, [%r125+-18432];
	shl.b32 	%r1204, %r141, 3;
	add.s32 	%r1205, %r1192, %r1204;
	ld.shared.u64 	%rd506, [%r1205];
	add.s64 	%rd507, %rd506, %rd58;
	shl.b64 	%rd508, %rd507, 3;
	add.s64 	%rd509, %rd1, %rd508;
	st.global.u64 	[%rd509+18432], %rd505;
	bar.warp.sync 	-1;
	ld.shared.u64 	%rd510, [%r125+-15360];
	shl.b32 	%r1206, %r142, 3;
	add.s32 	%r1207, %r1192, %r1206;
	ld.shared.u64 	%rd511, [%r1207];
	add.s64 	%rd512, %rd511, %rd58;
	shl.b64 	%rd513, %rd512, 3;
	add.s64 	%rd514, %rd1, %rd513;
	st.global.u64 	[%rd514+21504], %rd510;
	bar.warp.sync 	-1;
	ld.shared.u64 	%rd515, [%r125+-12288];
	shl.b32 	%r1208, %r143, 3;
	add.s32 	%r1209, %r1192, %r1208;
	ld.shared.u64 	%rd516, [%r1209];
	add.s64 	%rd517, %rd516, %rd58;
	shl.b64 	%rd518, %rd517, 3;
	add.s64 	%rd519, %rd1, %rd518;
	st.global.u64 	[%rd519+24576], %rd515;
	bar.warp.sync 	-1;
	ld.shared.u64 	%rd520, [%r125+-9216];
	shl.b32 	%r1210, %r144, 3;
	add.s32 	%r1211, %r1192, %r1210;
	ld.shared.u64 	%rd521, [%r1211];
	add.s64 	%rd522, %rd521, %rd58;
	shl.b64 	%rd523, %rd522, 3;
	add.s64 	%rd524, %rd1, %rd523;
	st.global.u64 	[%rd524+27648], %rd520;
	bar.warp.sync 	-1;
	ld.shared.u64 	%rd525, [%r125+-6144];
	shl.b32 	%r1212, %r145, 3;
	add.s32 	%r1213, %r1192, %r1212;
	ld.shared.u64 	%rd526, [%r1213];
	add.s64 	%rd527, %rd526, %rd58;
	shl.b64 	%rd528, %rd527, 3;
	add.s64 	%rd529, %rd1, %rd528;
	st.global.u64 	[%rd529+30720], %rd525;
	bar.warp.sync 	-1;
	ld.shared.u64 	%rd530, [%r125+-3072];
	shl.b32 	%r1214, %r146, 3;
	add.s32 	%r1215, %r1192, %r1214;
	ld.shared.u64 	%rd531, [%r1215];
	add.s64 	%rd532, %rd531, %rd58;
	shl.b64 	%rd533, %rd532, 3;
	add.s64 	%rd534, %rd1, %rd533;
	st.global.u64 	[%rd534+33792], %rd530;
	bar.warp.sync 	-1;
	bra.uni 	$L__BB16_253;
$L__BB16_228:
	mad.lo.s32 	%r148, %r4, -4608, %r149;
	shl.b32 	%r1216, %r135, 3;
	mov.u32 	%r1217, _ZZN3cub18CUB_300001_SM_10006detail10radix_sort29DeviceRadixSortOnesweepKernelINS1_5radix10policy_hubIyyyE10Policy1000ELNS0_9SortOrderE0EyyyiiNS1_21identity_decomposer_tEEEvPT5_SB_PT3_PKSC_PT1_PKSG_PT2_PKSK_T4_iiT6_E1s;
	add.s32 	%r1218, %r1217, %r1216;
	ld.shared.u64 	%rd164, [%r1218+36864];
	setp.ge.s32 	%p148, %r1, %r148;
	@%p148 bra 	$L__BB16_230;
	ld.shared.u64 	%rd535, [%r125+-36864];
	add.s64 	%rd536, %rd164, %rd58;
	shl.b64 	%rd537, %rd536, 3;
	add.s64 	%rd538, %rd1, %rd537;
	st.global.u64 	[%rd538], %rd535;
$L__BB16_230:
	bar.warp.sync 	-1;
	shl.b32 	%r1219, %r136, 3;
	add.s32 	%r1221, %r1217, %r1219;
	ld.shared.u64 	%rd165, [%r1221+36864];
	add.s32 	%r1222, %r1, 384;
	setp.ge.s32 	%p149, %r1222, %r148;
	@%p149 bra 	$L__BB16_232;
	ld.shared.u64 	%rd539, [%r125+-33792];
	add.s64 	%rd540, %rd165, %rd58;
	shl.b64 	%rd541, %rd540, 3;
	add.s64 	%rd542, %rd1, %rd541;
	st.global.u64 	[%rd542+3072], %rd539;
$L__BB16_232:
	bar.warp.sync 	-1;
	shl.b32 	%r1223, %r137, 3;
	add.s32 	%r1225, %r1217, %r1223;
	ld.shared.u64 	%rd166, [%r1225+36864];
	add.s32 	%r1226, %r1, 768;
	setp.ge.s32 	%p150, %r1226, %r148;
	@%p150 bra 	$L__BB16_234;
	ld.shared.u64 	%rd543, [%r125+-30720];
	add.s64 	%rd544, %rd166, %rd58;
	shl.b64 	%rd545, %rd544, 3;
	add.s64 	%rd546, %rd1, %rd545;
	st.global.u64 	[%rd546+6144], %rd543;
$L__BB16_234:
	bar.warp.sync 	-1;
	shl.b32 	%r1227, %r138, 3;
	add.s32 	%r1229, %r1217, %r1227;
	ld.shared.u64 	%rd167, [%r1229+36864];
	add.s32 	%r1230, %r1, 1152;
	setp.ge.s32 	%p151, %r1230, %r148;
	@%p151 bra 	$L__BB16_236;
	ld.shared.u64 	%rd547, [%r125+-27648];
	add.s64 	%rd548, %rd167, %rd58;
	shl.b64 	%rd549, %rd548, 3;
	add.s64 	%rd550, %rd1, %rd549;
	st.global.u64 	[%rd550+9216], %rd547;
$L__BB16_236:
	bar.warp.sync 	-1;
	shl.b32 	%r1231, %r139, 3;
	add.s32 	%r1233, %r1217, %r1231;
	ld.shared.u64 	%rd168, [%r1233+36864];
	add.s32 	%r1234, %r1, 1536;
	setp.ge.s32 	%p152, %r1234, %r148;
	@%p152 bra 	$L__BB16_238;
	ld.shared.u64 	%rd551, [%r125+-24576];
	add.s64 	%rd552, %rd168, %rd58;
	shl.b64 	%rd553, %rd552, 3;
	add.s64 	%rd554, %rd1, %rd553;
	st.global.u64 	[%rd554+12288], %rd551;
$L__BB16_238:
	bar.warp.sync 	-1;
	shl.b32 	%r1235, %r140, 3;
	add.s32 	%r1237, %r1217, %r1235;
	ld.shared.u64 	%rd169, [%r1237+36864];
	add.s32 	%r1238, %r1, 1920;
	setp.ge.s32 	%p153, %r1238, %r148;
	@%p153 bra 	$L__BB16_240;
	ld.shared.u64 	%rd555, [%r125+-21504];
	add.s64 	%rd556, %rd169, %rd58;
	shl.b64 	%rd557, %rd556, 3;
	add.s64 	%rd558, %rd1, %rd557;
	st.global.u64 	[%rd558+15360], %rd555;
$L__BB16_240:
	bar.warp.sync 	-1;
	shl.b32 	%r1239, %r141, 3;
	add.s32 	%r1241, %r1217, %r1239;
	ld.shared.u64 	%rd170, [%r1241+36864];
	add.s32 	%r1242, %r1, 2304;
	setp.ge.s32 	%p154, %r1242, %r148;
	@%p154 bra 	$L__BB16_242;
	ld.shared.u64 	%rd559, [%r125+-18432];
	add.s64 	%rd560, %rd170, %rd58;
	shl.b64 	%rd561, %rd560, 3;
	add.s64 	%rd562, %rd1, %rd561;
	st.global.u64 	[%rd562+18432], %rd559;
$L__BB16_242:
	bar.warp.sync 	-1;
	shl.b32 	%r1243, %r142, 3;
	add.s32 	%r1245, %r1217, %r1243;
	ld.shared.u64 	%rd171, [%r1245+36864];
	add.s32 	%r1246, %r1, 2688;
	setp.ge.s32 	%p155, %r1246, %r148;
	@%p155 bra 	$L__BB16_244;
	ld.shared.u64 	%rd563, [%r125+-15360];
	add.s64 	%rd564, %rd171, %rd58;
	shl.b64 	%rd565, %rd564, 3;
	add.s64 	%rd566, %rd1, %rd565;
	st.global.u64 	[%rd566+21504], %rd563;
$L__BB16_244:
	bar.warp.sync 	-1;
	shl.b32 	%r1247, %r143, 3;
	add.s32 	%r1249, %r1217, %r1247;
	ld.shared.u64 	%rd172, [%r1249+36864];
	or.b32  	%r1250, %r1, 3072;
	setp.ge.s32 	%p156, %r1250, %r148;
	@%p156 bra 	$L__BB16_246;
	ld.shared.u64 	%rd567, [%r125+-12288];
	add.s64 	%rd568, %rd172, %rd58;
	shl.b64 	%rd569, %rd568, 3;
	add.s64 	%rd570, %rd1, %rd569;
	st.global.u64 	[%rd570+24576], %rd567;
$L__BB16_246:
	bar.warp.sync 	-1;
	shl.b32 	%r1251, %r144, 3;
	add.s32 	%r1253, %r1217, %r1251;
	ld.shared.u64 	%rd173, [%r1253+36864];
	add.s32 	%r1254, %r1, 3456;
	setp.ge.s32 	%p157, %r1254, %r148;
	@%p157 bra 	$L__BB16_248;
	ld.shared.u64 	%rd571, [%r125+-9216];
	add.s64 	%rd572, %rd173, %rd58;
	shl.b64 	%rd573, %rd572, 3;
	add.s64 	%rd574, %rd1, %rd573;
	st.global.u64 	[%rd574+27648], %rd571;
$L__BB16_248:
	bar.warp.sync 	-1;
	shl.b32 	%r1255, %r145, 3;
	add.s32 	%r1257, %r1217, %r1255;
	ld.shared.u64 	%rd174, [%r1257+36864];
	add.s32 	%r1258, %r1, 3840;
	setp.ge.s32 	%p158, %r1258, %r148;
	@%p158 bra 	$L__BB16_250;
	ld.shared.u64 	%rd575, [%r125+-6144];
	add.s64 	%rd576, %rd174, %rd58;
	shl.b64 	%rd577, %rd576, 3;
	add.s64 	%rd578, %rd1, %rd577;
	st.global.u64 	[%rd578+30720], %rd575;
$L__BB16_250:
	bar.warp.sync 	-1;
	shl.b32 	%r1259, %r146, 3;
	add.s32 	%r1261, %r1217, %r1259;
	ld.shared.u64 	%rd579, [%r1261+36864];
	add.s64 	%rd175, %rd579, %rd58;
	add.s32 	%r1262, %r1, 4224;
	setp.ge.s32 	%p159, %r1262, %r148;
	@%p159 bra 	$L__BB16_252;
	ld.shared.u64 	%rd580, [%r125+-3072];
	shl.b64 	%rd581, %rd175, 3;
	add.s64 	%rd582, %rd1, %rd581;
	st.global.u64 	[%rd582+33792], %rd580;
$L__BB16_252:
	bar.warp.sync 	-1;
$L__BB16_253:
	ret;

}
	// .globl	_ZN3cub18CUB_300001_SM_10006detail6reduce28DeviceReduceSingleTileKernelINS2_10policy_hubI11WrapperAABBj9MergeAABBE10Policy1000EN6thrust24THRUST_300001_SM_1000_NS10device_ptrI11WrapperVec3EEPS5_jS6_S5_S5_11PointToAABBEEvT0_T1_T2_T3_T4_T6_
.visible .entry _ZN3cub18CUB_300001_SM_10006detail6reduce28DeviceReduceSingleTileKernelINS2_10policy_hubI11WrapperAABBj9MergeAABBE10Policy1000EN6thrust24THRUST_300001_SM_1000_NS10device_ptrI11WrapperVec3EEPS5_jS6_S5_S5_11PointToAABBEEvT0_T1_T2_T3_T4_T6_(
	.param .align 8 .b8 _ZN3cub18CUB_300001_SM_10006detail6reduce28DeviceReduceSingleTileKernelINS2_10policy_hubI11WrapperAABBj9MergeAABBE10Policy1000EN6thrust24THRUST_300001_SM_1000_NS10device_ptrI11WrapperVec3EEPS5_jS6_S5_S5_11PointToAABBEEvT0_T1_T2_T3_T4_T6__param_0[8],
	.param .u64 .ptr .align 1 _ZN3cub18CUB_300001_SM_10006detail6reduce28DeviceReduceSingleTileKernelINS2_10policy_hubI11WrapperAABBj9MergeAABBE10Policy1000EN6thrust24THRUST_300001_SM_1000_NS10device_ptrI11WrapperVec3EEPS5_jS6_S5_S5_11PointToAABBEEvT0_T1_T2_T3_T4_T6__param_1,
	.param .u32 _ZN3cub18CUB_300001_SM_10006detail6reduce28DeviceReduceSingleTileKernelINS2_10policy_hubI11WrapperAABBj9MergeAABBE10Policy1000EN6thrust24THRUST_300001_SM_1000_NS10device_ptrI11WrapperVec3EEPS5_jS6_S5_S5_11PointToAABBEEvT0_T1_T2_T3_T4_T6__param_2,
	.param .align 1 .b8 _ZN3cub18CUB_300001_SM_10006detail6reduce28DeviceReduceSingleTileKernelINS2_10policy_hubI11WrapperAABBj9MergeAABBE10Policy1000EN6thrust24THRUST_300001_SM_1000_NS10device_ptrI11WrapperVec3EEPS5_jS6_S5_S5_11PointToAABBEEvT0_T1_T2_T3_T4_T6__param_3[1],
	.param .align 8 .b8 _ZN3cub18CUB_300001_SM_10006detail6reduce28DeviceReduceSingleTileKernelINS2_10policy_hubI11WrapperAABBj9MergeAABBE10Policy1000EN6thrust24THRUST_300001_SM_1000_NS10device_ptrI11WrapperVec3EEPS5_jS6_S5_S5_11PointToAABBEEvT0_T1_T2_T3_T4_T6__param_4[48],
	.param .align 1 .b8 _ZN3cub18CUB_300001_SM_10006detail6reduce28DeviceReduceSingleTileKernelINS2_10policy_hubI11WrapperAABBj9MergeAABBE10Policy1000EN6thrust24THRUST_300001_SM_1000_NS10device_ptrI11WrapperVec3EEPS5_jS6_S5_S5_11PointToAABBEEvT0_T1_T2_T3_T4_T6__param_5[1]
)
.maxntid 256
.minnctapersm 1
{
	.reg .pred 	%p<50>;
	.reg .b32 	%r<826>;
	.reg .b64 	%rd<173>;
	.reg .b64 	%fd<947>;
	// demoted variable
	.shared .align 8 .b8 _ZZN3cub18CUB_300001_SM_10006detail6reduce28DeviceReduceSingleTileKernelINS2_10policy_hubI11WrapperAABBj9MergeAABBE10Policy1000EN6thrust24THRUST_300001_SM_1000_NS10device_ptrI11WrapperVec3EEPS5_jS6_S5_S5_11PointToAABBEEvT0_T1_T2_T3_T4_T6_E12temp_storage[440];
	ld.param.f64 	%fd351, [_ZN3cub18CUB_300001_SM_10006detail6reduce28DeviceReduceSingleTileKernelINS2_10policy_hubI11WrapperAABBj9MergeAABBE10Policy1000EN6thrust24THRUST_300001_SM_1000_NS10device_ptrI11WrapperVec3EEPS5_jS6_S5_S5_11PointToAABBEEvT0_T1_T2_T3_T4_T6__param_4+40];
	ld.param.f64 	%fd350, [_ZN3cub18CUB_300001_SM_10006detail6reduce28DeviceReduceSingleTileKernelINS2_10policy_hubI11WrapperAABBj9MergeAABBE10Policy1000EN6thrust24THRUST_300001_SM_1000_NS10device_ptrI11WrapperVec3EEPS5_jS6_S5_S5_11PointToAABBEEvT0_T1_T2_T3_T4_T6__param_4+32];
	ld.param.f64 	%fd349, [_ZN3cub18CUB_300001_SM_10006detail6reduce28DeviceReduceSingleTileKernelINS2_10policy_hubI11WrapperAABBj9MergeAABBE10Policy1000EN6thrust24THRUST_300001_SM_1000_NS10device_ptrI11WrapperVec3EEPS5_jS6_S5_S5_11PointToAABBEEvT0_T1_T2_T3_T4_T6__param_4+24];
	ld.param.f64 	%fd348, [_ZN3cub18CUB_300001_SM_10006detail6reduce28DeviceReduceSingleTileKernelINS2_10policy_hubI11WrapperAABBj9MergeAABBE10Policy1000EN6thrust24THRUST_300001_SM_1000_NS10device_ptrI11WrapperVec3EEPS5_jS6_S5_S5_11PointToAABBEEvT0_T1_T2_T3_T4_T6__param_4+16];
	ld.param.f64 	%fd347, [_ZN3cub18CUB_300001_SM_10006detail6reduce28DeviceReduceSingleTileKernelINS2_10policy_hubI11WrapperAABBj9MergeAABBE10Policy1000EN6thrust24THRUST_300001_SM_1000_NS10device_ptrI11WrapperVec3EEPS5_jS6_S5_S5_11PointToAABBEEvT0_T1_T2_T3_T4_T6__param_4+8];
	ld.param.f64 	%fd346, [_ZN3cub18CUB_300001_SM_10006detail6reduce28DeviceReduceSingleTileKernelINS2_10policy_hubI11WrapperAABBj9MergeAABBE10Policy1000EN6thrust24THRUST_300001_SM_1000_NS10device_ptrI11WrapperVec3EEPS5_jS6_S5_S5_11PointToAABBEEvT0_T1_T2_T3_T4_T6__param_4];
	ld.param.u64 	%rd7, [_ZN3cub18CUB_300001_SM_10006detail6reduce28DeviceReduceSingleTileKernelINS2_10policy_hubI11WrapperAABBj9MergeAABBE10Policy1000EN6thrust24THRUST_300001_SM_1000_NS10device_ptrI11WrapperVec3EEPS5_jS6_S5_S5_11PointToAABBEEvT0_T1_T2_T3_T4_T6__param_0];
	ld.param.u64 	%rd8, [_ZN3cub18CUB_300001_SM_10006detail6reduce28DeviceReduceSingleTileKernelINS2_10policy_hubI11WrapperAABBj9MergeAABBE10Policy1000EN6thrust24THRUST_300001_SM_1000_NS10device_ptrI11WrapperVec3EEPS5_jS6_S5_S5_11PointToAABBEEvT0_T1_T2_T3_T4_T6__param_1];
	ld.param.u32 	%r163, [_ZN3cub18CUB_300001_SM_10006detail6reduce28DeviceReduceSingleTileKernelINS2_10policy_hubI11WrapperAABBj9MergeAABBE10Policy1000EN6thrust24THRUST_300001_SM_1000_NS10device_ptrI11WrapperVec3EEPS5_jS6_S5_S5_11PointToAABBEEvT0_T1_T2_T3_T4_T6__param_2];
	cvta.to.global.u64 	%rd1, %rd8;
	setp.ne.s32 	%p1, %r163, 0;
	@%p1 bra 	$L__BB17_3;
	mov.u32 	%r811, %tid.x;
	setp.ne.s32 	%p49, %r811, 0;
	@%p49 bra 	$L__BB17_70;
	st.global.f64 	[%rd1], %fd346;
	st.global.f64 	[%rd1+8], %fd347;
	st.global.f64 	[%rd1+16], %fd348;
	st.global.f64 	[%rd1+24], %fd349;
	st.global.f64 	[%rd1+32], %fd350;
	st.global.f64 	[%rd1+40], %fd351;
	bra.uni 	$L__BB17_70;
$L__BB17_3:
	cvta.to.global.u64 	%rd2, %rd7;
	setp.gt.u32 	%p2, %r163, 255;
	@%p2 bra 	$L__BB17_38;
	mov.u32 	%r1, %tid.x;
	setp.ge.u32 	%p23, %r1, %r163;
	mov.f64 	%fd815, 0d0000000000000000;
	mov.f64 	%fd816, %fd815;
	mov.f64 	%fd817, %fd815;
	mov.u32 	%r815, %r1;
	@%p23 bra 	$L__BB17_6;
	mul.wide.u32 	%rd102, %r1, 24;
	add.s64 	%rd103, %rd2, %rd102;
	ld.global.f64 	%fd817, [%rd103];
	ld.global.f64 	%fd816, [%rd103+8];
	ld.global.f64 	%fd815, [%rd103+16];
	add.s32 	%r815, %r1, 256;
$L__BB17_6:
	setp.ge.u32 	%p24, %r815, %r163;
	mov.f64 	%fd818, %fd815;
	mov.f64 	%fd819, %fd816;
	mov.f64 	%fd820, %fd817;
	@%p24 bra 	$L__BB17_18;
	not.b32 	%r493, %r815;
	add.s32 	%r4, %r163, %r493;
	shr.u32 	%r494, %r4, 8;
	add.s32 	%r5, %r494, 1;
	and.b32  	%r6, %r5, 7;
	setp.lt.u32 	%p25, %r4, 1792;
	mov.f64 	%fd820, %fd817;
	mov.f64 	%fd819, %fd816;
	mov.f64 	%fd818, %fd815;
	@%p25 bra 	$L__BB17_10;
	and.b32  	%r495, %r5, 33554424;
	neg.s32 	%r813, %r495;
	mul.wide.u32 	%rd104, %r815, 24;
	add.s64 	%rd105, %rd104, %rd2;
	add.s64 	%rd172, %rd105, 24576;
	mov.f64 	%fd820, %fd817;
	mov.f64 	%fd819, %fd816;
	mov.f64 	%fd818, %fd815;
$L__BB17_9:
	.pragma "nounroll";
	ld.global.f64 	%fd579, [%rd172+-24576];
	ld.global.f64 	%fd580, [%rd172+-24568];
	ld.global.f64 	%fd581, [%rd172+-24560];
	min.f64 	%fd582, %fd820, %fd579;
	min.f64 	%fd583, %fd819, %fd580;
	min.f64 	%fd584, %fd818, %fd581;
	max.f64 	%fd585, %fd817, %fd579;
	max.f64 	%fd586, %fd816, %fd580;
	max.f64 	%fd587, %fd815, %fd581;
	ld.global.f64 	%fd588, [%rd172+-18432];
	ld.global.f64 	%fd589, [%rd172+-18424];
	ld.global.f64 	%fd590, [%rd172+-18416];
	min.f64 	%fd591, %fd582, %fd588;
	min.f64 	%fd592, %fd583, %fd589;
	min.f64 	%fd593, %fd584, %fd590;
	max.f64 	%fd594, %fd585, %fd588;
	max.f64 	%fd595, %fd586, %fd589;
	max.f64 	%fd596, %fd587, %fd590;
	ld.global.f64 	%fd597, [%rd172+-12288];
	ld.global.f64 	%fd598, [%rd172+-12280];
	ld.global.f64 	%fd599, [%rd172+-12272];
	min.f64 	%fd600, %fd591, %fd597;
	min.f64 	%fd601, %fd592, %fd598;
	min.f64 	%fd602, %fd593, %fd599;
	max.f64 	%fd603, %fd594, %fd597;
	max.f64 	%fd604, %fd595, %fd598;
	max.f64 	%fd605, %fd596, %fd599;
	ld.global.f64 	%fd606, [%rd172+-6144];
	ld.global.f64 	%fd607, [%rd172+-6136];
	ld.global.f64 	%fd608, [%rd172+-6128];
	min.f64 	%fd609, %fd600, %fd606;
	min.f64 	%fd610, %fd601, %fd607;
	min.f64 	%fd611, %fd602, %fd608;
	max.f64 	%fd612, %fd603, %fd606;
	max.f64 	%fd613, %fd604, %fd607;
	max.f64 	%fd614, %fd605, %fd608;
	ld.global.f64 	%fd615, [%rd172];
	ld.global.f64 	%fd616, [%rd172+8];
	ld.global.f64 	%fd617, [%rd172+16];
	min.f64 	%fd618, %fd609, %fd615;
	min.f64 	%fd619, %fd610, %fd616;
	min.f64 	%fd620, %fd611, %fd617;
	max.f64 	%fd621, %fd612, %fd615;
	max.f64 	%fd622, %fd613, %fd616;
	max.f64 	%fd623, %fd614, %fd617;
	ld.global.f64 	%fd624, [%rd172+6144];
	ld.global.f64 	%fd625, [%rd172+6152];
	ld.global.f64 	%fd626, [%rd172+6160];
	min.f64 	%fd627, %fd618, %fd624;
	min.f64 	%fd628, %fd619, %fd625;
	min.f64 	%fd629, %fd620, %fd626;
	max.f64 	%fd630, %fd621, %fd624;
	max.f64 	%fd631, %fd622, %fd625;
	max.f64 	%fd632, %fd623, %fd626;
	ld.global.f64 	%fd633, [%rd172+12288];
	ld.global.f64 	%fd634, [%rd172+12296];
	ld.global.f64 	%fd635, [%rd172+12304];
	min.f64 	%fd636, %fd627, %fd633;
	min.f64 	%fd637, %fd628, %fd634;
	min.f64 	%fd638, %fd629, %fd635;
	max.f64 	%fd639, %fd630, %fd633;
	max.f64 	%fd640, %fd631, %fd634;
	max.f64 	%fd641, %fd632, %fd635;
	ld.global.f64 	%fd642, [%rd172+18432];
	ld.global.f64 	%fd643, [%rd172+18440];
	ld.global.f64 	%fd644, [%rd172+18448];
	min.f64 	%fd820, %fd636, %fd642;
	min.f64 	%fd819, %fd637, %fd643;
	min.f64 	%fd818, %fd638, %fd644;
	max.f64 	%fd817, %fd639, %fd642;
	max.f64 	%fd816, %fd640, %fd643;
	max.f64 	%fd815, %fd641, %fd644;
	add.s32 	%r815, %r815, 2048;
	add.s32 	%r813, %r813, 8;
	add.s64 	%rd172, %rd172, 49152;
	setp.ne.s32 	%p26, %r813, 0;
	@%p26 bra 	$L__BB17_9;
$L__BB17_10:
	setp.eq.s32 	%p27, %r6, 0;
	@%p27 bra 	$L__BB17_18;
	setp.lt.u32 	%p28, %r6, 4;
	@%p28 bra 	$L__BB17_13;
	mul.wide.u32 	%rd106, %r815, 24;
	add.s64 	%rd107, %rd2, %rd106;
	ld.global.f64 	%fd646, [%rd107];
	ld.global.f64 	%fd647, [%rd107+8];
	ld.global.f64 	%fd648, [%rd107+16];
	min.f64 	%fd649, %fd820, %fd646;
	min.f64 	%fd650, %fd819, %fd647;
	min.f64 	%fd651, %fd818, %fd648;
	max.f64 	%fd652, %fd817, %fd646;
	max.f64 	%fd653, %fd816, %fd647;
	max.f64 	%fd654, %fd815, %fd648;
	ld.global.f64 	%fd655, [%rd107+6144];
	ld.global.f64 	%fd656, [%rd107+6152];
	ld.global.f64 	%fd657, [%rd107+6160];
	min.f64 	%fd658, %fd649, %fd655;
	min.f64 	%fd659, %fd650, %fd656;
	min.f64 	%fd660, %fd651, %fd657;
	max.f64 	%fd661, %fd652, %fd655;
	max.f64 	%fd662, %fd653, %fd656;
	max.f64 	%fd663, %fd654, %fd657;
	ld.global.f64 	%fd664, [%rd107+12288];
	ld.global.f64 	%fd665, [%rd107+12296];
	ld.global.f64 	%fd666, [%rd107+12304];
	min.f64 	%fd667, %fd658, %fd664;
	min.f64 	%fd668, %fd659, %fd665;
	min.f64 	%fd669, %fd660, %fd666;
	max.f64 	%fd670, %fd661, %fd664;
	max.f64 	%fd671, %fd662, %fd665;
	max.f64 	%fd672, %fd663, %fd666;
	ld.global.f64 	%fd673, [%rd107+18432];
	ld.global.f64 	%fd674, [%rd107+18440];
	ld.global.f64 	%fd675, [%rd107+18448];
	min.f64 	%fd820, %fd667, %fd673;
	min.f64 	%fd819, %fd668, %fd674;
	min.f64 	%fd818, %fd669, %fd675;
	max.f64 	%fd817, %fd670, %fd673;
	max.f64 	%fd816, %fd671, %fd674;
	max.f64 	%fd815, %fd672, %fd675;
	add.s32 	%r815, %r815, 1024;
$L__BB17_13:
	and.b32  	%r496, %r5, 3;
	setp.eq.s32 	%p29, %r496, 0;
	@%p29 bra 	$L__BB17_18;
	setp.eq.s32 	%p30, %r496, 1;
	@%p30 bra 	$L__BB17_16;
	mul.wide.u32 	%rd108, %r815, 24;
	add.s64 	%rd109, %rd2, %rd108;
	ld.global.f64 	%fd677, [%rd109];
	ld.global.f64 	%fd678, [%rd109+8];
	ld.global.f64 	%fd679, [%rd109+16];
	min.f64 	%fd680, %fd820, %fd677;
	min.f64 	%fd681, %fd819, %fd678;
	min.f64 	%fd682, %fd818, %fd679;
	max.f64 	%fd683, %fd817, %fd677;
	max.f64 	%fd684, %fd816, %fd678;
	max.f64 	%fd685, %fd815, %fd679;
	ld.global.f64 	%fd686, [%rd109+6144];
	ld.global.f64 	%fd687, [%rd109+6152];
	ld.global.f64 	%fd688, [%rd109+6160];
	min.f64 	%fd820, %fd680, %fd686;
	min.f64 	%fd819, %fd681, %fd687;
	min.f64 	%fd818, %fd682, %fd688;
	max.f64 	%fd817, %fd683, %fd686;
	max.f64 	%fd816, %fd684, %fd687;
	max.f64 	%fd815, %fd685, %fd688;
	add.s32 	%r815, %r815, 512;
$L__BB17_16:
	and.b32  	%r497, %r4, 256;
	setp.ne.s32 	%p31, %r497, 0;
	@%p31 bra 	$L__BB17_18;
	mul.wide.u32 	%rd110, %r815, 24;
	add.s64 	%rd111, %rd2, %rd110;
	ld.global.f64 	%fd689, [%rd111];
	ld.global.f64 	%fd690, [%rd111+8];
	ld.global.f64 	%fd691, [%rd111+16];
	min.f64 	%fd820, %fd820, %fd689;
	min.f64 	%fd819, %fd819, %fd690;
	min.f64 	%fd818, %fd818, %fd691;
	max.f64 	%fd817, %fd817, %fd689;
	max.f64 	%fd816, %fd816, %fd690;
	max.f64 	%fd815, %fd815, %fd691;
$L__BB17_18:
	// begin inline asm
	mov.u32 %r498, %laneid;
	// end inline asm
	and.b32  	%r559, %r1, 992;
	add.s32 	%r560, %r559, 32;
	setp.gt.u32 	%p32, %r560, %r163;
	not.b32 	%r561, %r559;
	add.s32 	%r562, %r163, %r561;
	selp.b32 	%r557, %r562, 31, %p32;
	mov.b64 	%rd112, %fd820;
	mov.b64 	{%r500, %r505}, %rd112;
	mov.b32 	%r556, 1;
	mov.b32 	%r558, -1;
	// begin inline asm
	shfl.sync.down.b32 %r499, %r500, %r556, %r557, %r558;
	// end inline asm
	// begin inline asm
	shfl.sync.down.b32 %r504, %r505, %r556, %r557, %r558;
	// end inline asm
	mov.b64 	%rd113, %fd819;
	mov.b64 	{%r510, %r515}, %rd113;
	// begin inline asm
	shfl.sync.down.b32 %r509, %r510, %r556, %r557, %r558;
	// end inline asm
	// begin inline asm
	shfl.sync.down.b32 %r514, %r515, %r556, %r557, %r558;
	// end inline asm
	mov.b64 	%rd114, %fd818;
	mov.b64 	{%r520, %r525}, %rd114;
	// begin inline asm
	shfl.sync.down.b32 %r519, %r520, %r556, %r557, %r558;
	// end inline asm
	// begin inline asm
	shfl.sync.down.b32 %r524, %r525, %r556, %r557, %r558;
	// end inline asm
	mov.b64 	%rd115, %fd817;
	mov.b64 	{%r530, %r535}, %rd115;
	// begin inline asm
	shfl.sync.down.b32 %r529, %r530, %r556, %r557, %r558;
	// end inline asm
	// begin inline asm
	shfl.sync.down.b32 %r534, %r535, %r556, %r557, %r558;
	// end inline asm
	mov.b64 	%rd116, %fd816;
	mov.b64 	{%r540, %r545}, %rd116;
	// begin inline asm
	shfl.sync.down.b32 %r539, %r540, %r556, %r557, %r558;
	// end inline asm
	// begin inline asm
	shfl.sync.down.b32 %r544, %r545, %r556, %r557, %r558;
	// end inline asm
	mov.b64 	%rd117, %fd815;
	mov.b64 	{%r550, %r555}, %rd117;
	// begin inline asm
	shfl.sync.down.b32 %r549, %r550, %r556, %r557, %r558;
	// end inline asm
	// begin inline asm
	shfl.sync.down.b32 %r554, %r555, %r556, %r557, %r558;
	// end inline asm
	setp.ge.s32 	%p33, %r498, %r557;
	@%p33 bra 	$L__BB17_20;
	mov.b64 	%rd118, {%r549, %r554};
	mov.b64 	%fd692, %rd118;
	mov.b64 	%rd119, {%r539, %r544};
	mov.b64 	%fd693, %rd119;
	mov.b64 	%rd120, {%r529, %r534};
	mov.b64 	%fd694, %rd120;
	mov.b64 	%rd121, {%r519, %r524};
	mov.b64 	%fd695, %rd121;
	mov.b64 	%rd122, {%r509, %r514};
	mov.b64 	%fd696, %rd122;
	mov.b64 	%rd123, {%r499, %r504};
	mov.b64 	%fd697, %rd123;
	min.f64 	%fd820, %fd820, %fd697;
	min.f64 	%fd819, %fd819, %fd696;
	min.f64 	%fd818, %fd818, %fd695;
	max.f64 	%fd817, %fd817, %fd694;
	max.f64 	%fd816, %fd816, %fd693;
	max.f64 	%fd815, %fd815, %fd692;
$L__BB17_20:
	mov.b64 	%rd124, %fd820;
	mov.b64 	{%r564, %r569}, %rd124;
	mov.b32 	%r620, 2;
	mov.b32 	%r622, -1;
	// begin inline asm
	shfl.sync.down.b32 %r563, %r564, %r620, %r557, %r622;
	// end inline asm
	// begin inline asm
	shfl.sync.down.b32 %r568, %r569, %r620, %r557, %r622;
	// end inline asm
	mov.b64 	%rd125, %fd819;
	mov.b64 	{%r574, %r579}, %rd125;
	// begin inline asm
	shfl.sync.down.b32 %r573, %r574, %r620, %r557, %r622;
	// end inline asm
	// begin inline asm
	shfl.sync.down.b32 %r578, %r579, %r620, %r557, %r622;
	// end inline asm
	mov.b64 	%rd126, %fd818;
	mov.b64 	{%r584, %r589}, %rd126;
	// begin inline asm
	shfl.sync.down.b32 %r583, %r584, %r620, %r557, %r622;
	// end inline asm
	// begin inline asm
	shfl.sync.down.b32 %r588, %r589, %r620, %r557, %r622;
	// end inline asm
	mov.b64 	%rd127, %fd817;
	mov.b64 	{%r594, %r599}, %rd127;
	// begin inline asm
	shfl.sync.down.b32 %r593, %r594, %r620, %r557, %r622;
	// end inline asm
	// begin inline asm
	shfl.sync.down.b32 %r598, %r599, %r620, %r557, %r622;
	// end inline asm
	mov.b64 	%rd128, %fd816;
	mov.b64 	{%r604, %r609}, %rd128;
	// begin inline asm
	shfl.sync.down.b32 %r603, %r604, %r620, %r557, %r622;
	// end inline asm
	// begin inline asm
	shfl.sync.down.b32 %r608, %r609, %r620, %r557, %r622;
	// end inline asm
	mov.b64 	%rd129, %fd815;
	mov.b64 	{%r614, %r619}, %rd129;
	// begin inline asm
	shfl.sync.down.b32 %r613, %r614, %r620, %r557, %r622;
	// end inline asm
	// begin inline asm
	shfl.sync.down.b32 %r618, %r619, %r620, %r557, %r622;
	// end inline asm
	add.s32 	%r623, %r498, 2;
	setp.gt.s32 	%p34, %r623, %r557;
	@%p34 bra 	$L__BB17_22;
	mov.b64 	%rd130, {%r613, %r618};
	mov.b64 	%fd698, %rd130;
	mov.b64 	%rd131, {%r603, %r608};
	mov.b64 	%fd699, %rd131;
	mov.b64 	%rd132, {%r593, %r598};
	mov.b64 	%fd700, %rd132;
	mov.b64 	%rd133, {%r583, %r588};
	mov.b64 	%fd701, %rd133;
	mov.b64 	%rd134, {%r573, %r578};
	mov.b64 	%fd702, %rd134;
	mov.b64 	%rd135, {%r563, %r568};
	mov.b64 	%fd703, %rd135;
	min.f64 	%fd820, %fd820, %fd703;
	min.f64 	%fd819, %fd819, %fd702;
	min.f64 	%fd818, %fd818, %fd701;
	max.f64 	%fd817, %fd817, %fd700;
	max.f64 	%fd816, %fd816, %fd699;
	max.f64 	%fd815, %fd815, %fd698;
$L__BB17_22:
	mov.b64 	%rd136, %fd820;
	mov.b64 	{%r625, %r630}, %rd136;
	mov.b32 	%r681, 4;
	mov.b32 	%r683, -1;
	// begin inline asm
	shfl.sync.down.b32 %r624, %r625, %r681, %r557, %r683;
	// end inline asm
	// begin inline asm
	shfl.sync.down.b32 %r629, %r630, %r681, %r557, %r683;
	// end inline asm
	mov.b64 	%rd137, %fd819;
	mov.b64 	{%r635, %r640}, %rd137;
	// begin inline asm
	shfl.sync.down.b32 %r634, %r635, %r681, %r557, %r683;
	// end inline asm
	// begin inline asm
	shfl.sync.down.b32 %r639, %r640, %r681, %r557, %r683;
	// end inline asm
	mov.b64 	%rd138, %fd818;
	mov.b64 	{%r645, %r650}, %rd138;
	// begin inline asm
	shfl.sync.down.b32 %r644, %r645, %r681, %r557, %r683;
	// end inline asm
	// begin inline asm
	shfl.sync.down.b32 %r649, %r650, %r681, %r557, %r683;
	// end inline asm
	mov.b64 	%rd139, %fd817;
	mov.b64 	{%r655, %r660}, %rd139;
	// begin inline asm
	shfl.sync.down.b32 %r654, %r655, %r681, %r557, %r683;
	// end inline asm
	// begin inline asm
	shfl.sync.down.b32 %r659, %r660, %r681, %r557, %r683;
	// end inline asm
	mov.b64 	%rd140, %fd816;
	mov.b64 	{%r665, %r670}, %rd140;
	// begin inline asm
	shfl.sync.down.b32 %r664, %r665, %r681, %r557, %r683;
	// end inline asm
	// begin inline asm
	shfl.sync.down.b32 %r669, %r670, %r681, %r557, %r683;
	// end inline asm
	mov.b64 	%rd141, %fd815;
	mov.b64 	{%r675, %r680}, %rd141;
	// begin inline asm
	shfl.sync.down.b32 %r674, %r675, %r681, %r557, %r683;
	// end inline asm
	// begin inline asm
	shfl.sync.down.b32 %r679, %r680, %r681, %r557, %r683;
	// end inline asm
	add.s32 	%r684, %r498, 4;
	setp.gt.s32 	%p35, %r684, %r557;
	@%p35 bra 	$L__BB17_24;
	mov.b64 	%rd142, {%r674, %r679};
	mov.b64 	%fd704, %rd142;
	mov.b64 	%rd143, {%r664, %r669};
	mov.b64 	%fd705, %rd143;
	mov.b64 	%rd144, {%r654, %r659};
	mov.b64 	%fd706, %rd144;
	mov.b64 	%rd145, {%r644, %r649};
	mov.b64 	%fd707, %rd145;
	mov.b64 	%rd146, {%r634, %r639};
	mov.b64 	%fd708, %rd146;
	mov.b64 	%rd147, {%r624, %r629};
	mov.b64 	%fd709, %rd147;
	min.f64 	%fd820, %fd820, %fd709;
	min.f64 	%fd819, %fd819, %fd708;
	min.f64 	%fd818, %fd818, %fd707;
	max.f64 	%fd817, %fd817, %fd706;
	max.f64 	%fd816, %fd816, %fd705;
	max.f64 	%fd815, %fd815, %fd704;
$L__BB17_24:
	mov.b64 	%rd148, %fd820;
	mov.b64 	{%r686, %r691}, %rd148;
	mov.b32 	%r742, 8;
	mov.b32 	%r744, -1;
	// begin inline asm
	shfl.sync.down.b32 %r685, %r686, %r742, %r557, %r744;
	// end inline asm
	// begin inline asm
	shfl.sync.down.b32 %r690, %r691, %r742, %r557, %r744;
	// end inline asm
	mov.b64 	%rd149, %fd819;
	mov.b64 	{%r696, %r701}, %rd149;
	// begin inline asm
	shfl.sync.down.b32 %r695, %r696, %r742, %r557, %r744;
	// end inline asm
	// begin inline asm
	shfl.sync.down.b32 %r700, %r701, %r742, %r557, %r744;
	// end inline asm
	mov.b64 	%rd150, %fd818;
	mov.b64 	{%r706, %r711}, %rd150;
	// begin inline asm
	shfl.sync.down.b32 %r705, %r706, %r742, %r557, %r744;
	// end inline asm
	// begin inline asm
	shfl.sync.down.b32 %r710, %r711, %r742, %r557, %r744;
	// end inline asm
	mov.b64 	%rd151, %fd817;
	mov.b64 	{%r716, %r721}, %rd151;
	// begin inline asm
	shfl.sync.down.b32 %r715, %r716, %r742, %r557, %r744;
	// end inline asm
	// begin inline asm
	shfl.sync.down.b32 %r720, %r721, %r742, %r557, %r744;
	// end inline asm
	mov.b64 	%rd152, %fd816;
	mov.b64 	{%r726, %r731}, %rd152;
	// begin inline asm
	shfl.sync.down.b32 %r725, %r726, %r742, %r557, %r744;
	// end inline asm
	// begin inline asm
	shfl.sync.down.b32 %r730, %r731, %r742, %r557, %r744;
	// end inline asm
	mov.b64 	%rd153, %fd815;
	mov.b64 	{%r736, %r741}, %rd153;
	// begin inline asm
	shfl.sync.down.b32 %r735, %r736, %r742, %r557, %r744;
	// end inline asm
	// begin inline asm
	shfl.sync.down.b32 %r740, %r741, %r742, %r557, %r744;
	// end inline asm
	add.s32 	%r745, %r498, 8;
	setp.gt.s32 	%p36, %r745, %r557;
	@%p36 bra 	$L__BB17_26;
	mov.b64 	%rd154, {%r735, %r740};
	mov.b64 	%fd710, %rd154;
	mov.b64 	%rd155, {%r725, %r730};
	mov.b64 	%fd711, %rd155;
	mov.b64 	%rd156, {%r715, %r720};
	mov.b64 	%fd712, %rd156;
	mov.b64 	%rd157, {%r705, %r710};
	mov.b64 	%fd713, %rd157;
	mov.b64 	%rd158, {%r695, %r700};
	mov.b64 	%fd714, %rd158;
	mov.b64 	%rd159, {%r685, %r690};
	mov.b64 	%fd715, %rd159;
	min.f64 	%fd820, %fd820, %fd715;
	min.f64 	%fd819, %fd819, %fd714;
	min.f64 	%fd818, %fd818, %fd713;
	max.f64 	%fd817, %fd817, %fd712;
	max.f64 	%fd816, %fd816, %fd711;
	max.f64 	%fd815, %fd815, %fd710;
$L__BB17_26:
	mov.b64 	%rd160, %fd820;
	mov.b64 	{%r747, %r752}, %rd160;
	mov.b32 	%r803, 16;
	mov.b32 	%r805, -1;
	// begin inline asm
	shfl.sync.down.b32 %r746, %r747, %r803, %r557, %r805;
	// end inline asm
	// begin inline asm
	shfl.sync.down.b32 %r751, %r752, %r803, %r557, %r805;
	// end inline asm
	mov.b64 	%rd161, %fd819;
	mov.b64 	{%r757, %r762}, %rd161;
	// begin inline asm
	shfl.sync.down.b32 %r756, %r757, %r803, %r557, %r805;
	// end inline asm
	// begin inline asm
	shfl.sync.down.b32 %r761, %r762, %r803, %r557, %r805;
	// end inline asm
	mov.b64 	%rd162, %fd818;
	mov.b64 	{%r767, %r772}, %rd162;
	// begin inline asm
	shfl.sync.down.b32 %r766, %r767, %r803, %r557, %r805;
	// end inline asm
	// begin inline asm
	shfl.sync.down.b32 %r771, %r772, %r803, %r557, %r805;
	// end inline asm
	mov.b64 	%rd163, %fd817;
	mov.b64 	{%r777, %r782}, %rd163;
	// begin inline asm
	shfl.sync.down.b32 %r776, %r777, %r803, %r557, %r805;
	// end inline asm
	// begin inline asm
	shfl.sync.down.b32 %r781, %r782, %r803, %r557, %r805;
	// end inline asm
	mov.b64 	%rd164, %fd816;
	mov.b64 	{%r787, %r792}, %rd164;
	// begin inline asm
	shfl.sync.down.b32 %r786, %r787, %r803, %r557, %r805;
	// end inline asm
	// begin inline asm
	shfl.sync.down.b32 %r791, %r792, %r803, %r557, %r805;
	// end inline asm
	mov.b64 	%rd165, %fd815;
	mov.b64 	{%r797, %r802}, %rd165;
	// begin inline asm
	shfl.sync.down.b32 %r796, %r797, %r803, %r557, %r805;
	// end inline asm
	// begin inline asm
	shfl.sync.down.b32 %r801, %r802, %r803, %r557, %r805;
	// end inline asm
	add.s32 	%r806, %r498, 16;
	setp.gt.s32 	%p37, %r806, %r557;
	@%p37 bra 	$L__BB17_28;
	mov.b64 	%rd166, {%r796, %r801};
	mov.b64 	%fd716, %rd166;
	mov.b64 	%rd167, {%r786, %r791};
	mov.b64 	%fd717, %rd167;
	mov.b64 	%rd168, {%r776, %r781};
	mov.b64 	%fd718, %rd168;
	mov.b64 	%rd169, {%r766, %r771};
	mov.b64 	%fd719, %rd169;
	mov.b64 	%rd170, {%r756, %r761};
	mov.b64 	%fd720, %rd170;
	mov.b64 	%rd171, {%r746, %r751};
	mov.b64 	%fd721, %rd171;
	min.f64 	%fd820, %fd820, %fd721;
	min.f64 	%fd819, %fd819, %fd720;
	min.f64 	%fd818, %fd818, %fd719;
	max.f64 	%fd817, %fd817, %fd718;
	max.f64 	%fd816, %fd816, %fd717;
	max.f64 	%fd815, %fd815, %fd716;
$L__BB17_28:
	setp.ne.s32 	%p38, %r498, 0;
	@%p38 bra 	$L__BB17_30;
	shr.u32 	%r807, %r1, 5;
	mov.u32 	%r808, _ZZN3cub18CUB_300001_SM_10006detail6reduce28DeviceReduceSingleTileKernelINS2_10policy_hubI11WrapperAABBj9MergeAABBE10Policy1000EN6thrust24THRUST_300001_SM_1000_NS10device_ptrI11WrapperVec3EEPS5_jS6_S5_S5_11PointToAABBEEvT0_T1_T2_T3_T4_T6_E12temp_storage;
	mad.lo.s32 	%r809, %r807, 48, %r808;
	st.shared.f64 	[%r809+8], %fd820;
	st.shared.f64 	[%r809+16], %fd819;
	st.shared.f64 	[%r809+24], %fd818;
	st.shared.f64 	[%r809+32], %fd817;
	st.shared.f64 	[%r809+40], %fd816;
	st.shared.f64 	[%r809+48], %fd815;
$L__BB17_30:
	bar.sync 	0;
	setp.ne.s32 	%p39, %r1, 0;
	setp.lt.u32 	%p40, %r163, 33;
	or.pred  	%p41, %p39, %p40;
	@%p41 bra 	$L__BB17_68;
	ld.shared.f64 	%fd722, [_ZZN3cub18CUB_300001_SM_10006detail6reduce28DeviceReduceSingleTileKernelINS2_10policy_hubI11WrapperAABBj9MergeAABBE10Policy1000EN6thrust24THRUST_300001_SM_1000_NS10device_ptrI11WrapperVec3EEPS5_jS6_S5_S5_11PointToAABBEEvT0_T1_T2_T3_T4_T6_E12temp_storage+56];
	ld.shared.f64 	%fd723, [_ZZN3cub18CUB_300001_SM_10006detail6reduce28DeviceReduceSingleTileKernelINS2_10policy_hubI11WrapperAABBj9MergeAABBE10Policy1000EN6thrust24THRUST_300001_SM_1000_NS10device_ptrI11WrapperVec3EEPS5_jS6_S5_S5_11PointToAABBEEvT0_T1_T2_T3_T4_T6_E12temp_storage+64];
	ld.shared.f64 	%fd724, [_ZZN3cub18CUB_300001_SM_10006detail6reduce28DeviceReduceSingleTileKernelINS2_10policy_hubI11WrapperAABBj9MergeAABBE10Policy1000EN6thrust24THRUST_300001_SM_1000_NS10device_ptrI11WrapperVec3EEPS5_jS6_S5_S5_11PointToAABBEEvT0_T1_T2_T3_T4_T6_E12temp_storage+72];
	ld.shared.f64 	%fd725, [_ZZN3cub18CUB_300001_SM_10006detail6reduce28DeviceReduceSingleTileKernelINS2_10policy_hubI11WrapperAABBj9MergeAABBE10Policy1000EN6thrust24THRUST_300001_SM_1000_NS10device_ptrI11WrapperVec3EEPS5_jS6_S5_S5_11PointToAABBEEvT0_T1_T2_T3_T4_T6_E12temp_storage+80];
	ld.shared.f64 	%fd726, [_ZZN3cub18CUB_300001_SM_10006detail6reduce28DeviceReduceSingleTileKernelINS2_10policy_hubI11WrapperAABBj9MergeAABBE10Policy1000EN6thrust24THRUST_300001_SM_1000_NS10device_ptrI11WrapperVec3EEPS5_jS6_S5_S5_11PointToAABBEEvT0_T1_T2_T3_T4_T6_E12temp_storage+88];
	ld.shared.f64 	%fd727, [_ZZN3cub18CUB_300001_SM_10006detail6reduce28DeviceReduceSingleTileKernelINS2_10policy_hubI11WrapperAABBj9MergeAABBE10Policy1000EN6thrust24THRUST_300001_SM_1000_NS10device_ptrI11WrapperVec3EEPS5_jS6_S5_S5_11PointToAABBEEvT0_T1_T2_T3_T4_T6_E12temp_storage+96];
	min.f64 	%fd820, %fd820, %fd722;
	min.f64 	%fd819, %fd819, %fd723;
	min.f64 	%fd818, %fd818, %fd724;
	max.f64 	%fd817, %fd817, %fd725;
	max.f64 	%fd816, %fd816, %fd726;
	max.f64 	%fd815, %fd815, %fd727;
	setp.lt.u32 	%p42, %r163, 65;
	@%p42 bra 	$L__BB17_68;
	ld.shared.f64 	%fd728, [_ZZN3cub18CUB_300001_SM_10006detail6reduce28DeviceReduceSingleTileKernelINS2_10policy_hubI11WrapperAABBj9MergeAABBE10Policy1000EN6thrust24THRUST_300001_SM_1000_NS10device_ptrI11WrapperVec3EEPS5_jS6_S5_S5_11PointToAABBEEvT0_T1_T2_T3_T4_T6_E12temp_storage+104];
	ld.shared.f64 	%fd729, [_ZZN3cub18CUB_300001_SM_10006detail6reduce28DeviceReduceSingleTileKernelINS2_10policy_hubI11WrapperAABBj9MergeAABBE10Policy1000EN6thrust24THRUST_300001_SM_1000_NS10device_ptrI11WrapperVec3EEPS5_jS6_S5_S5_11PointToAABBEEvT0_T1_T2_T3_T4_T6_E12temp_storage+112];
	ld.shared.f64 	%fd730, [_ZZN3cub18CUB_300001_SM_10006detail6reduce28DeviceReduceSingleTileKernelINS2_10policy_hubI11WrapperAABBj9MergeAABBE10Policy1000EN6thrust24THRUST_300001_SM_1000_NS10device_ptrI11WrapperVec3EEPS5_jS6_S5_S5_11PointToAABBEEvT0_T1_T2_T3_T4_T6_E12temp_storage+120];
	ld.shared.f64 	%fd731, [_ZZN3cub18CUB_300001_SM_10006detail6reduce28DeviceReduceSingleTileKernelINS2_10policy_hubI11WrapperAABBj9MergeAABBE10Policy1000EN6thrust24THRUST_300001_SM_1000_NS10device_ptrI11WrapperVec3EEPS5_jS6_S5_S5_11PointToAABBEEvT0_T1_T2_T3_T4_T6_E12temp_storage+128];
	ld.shared.f64 	%fd732, [_ZZN3cub18CUB_300001_SM_10006detail6reduce28DeviceReduceSingleTileKernelINS2_10policy_hubI11WrapperAABBj9MergeAABBE10Policy1000EN6thrust24THRUST_300001_SM_1000_NS10device_ptrI11WrapperVec3EEPS5_jS6_S5_S5_11PointToAABBEEvT0_T1_T2_T3_T4_T6_E12temp_storage+136];
	ld.shared.f64 	%fd733, [_ZZN3cub18CUB_300001_SM_10006detail6reduce28DeviceReduceSingleTileKernelINS2_10policy_hubI11WrapperAABBj9MergeAABBE10Policy1000EN6thrust24THRUST_300001_SM_1000_NS10device_ptrI11WrapperVec3EEPS5_jS6_S5_S5_11PointToAABBEEvT0_T1_T2_T3_T4_T6_E12temp_storage+144];
	min.f64 	%fd820, %fd820, %fd728;
	min.f64 	%fd819, %fd819, %fd729;
	min.f64 	%fd818, %fd818, %fd730;
	max.f64 	%fd817, %fd817, %fd731;
	max.f64 	%fd816, %fd816, %fd732;
	max.f64 	%fd815, %fd815, %fd733;
	setp.lt.u32 	%p43, %r163, 97;
	@%p43 bra 	$L__BB17_68;
	ld.shared.f64 	%fd734, [_ZZN3cub18CUB_300001_SM_10006detail6reduce28DeviceReduceSingleTileKernelINS2_10policy_hubI11WrapperAABBj9MergeAABBE10Policy1000EN6thrust24THRUST_300001_SM_1000_NS10device_ptrI11WrapperVec3EEPS5_jS6_S5_S5_11PointToAABBEEvT0_T1_T2_T3_T4_T6_E12temp_storage+152];
	ld.shared.f64 	%fd735, [_ZZN3cub18CUB_300001_SM_10006detail6reduce28DeviceReduceSingleTileKernelINS2_10policy_hubI11WrapperAABBj9MergeAABBE10Policy1000EN6thrust24THRUST_300001_SM_1000_NS10device_ptrI11WrapperVec3EEPS5_jS6_S5_S5_11PointToAABBEEvT0_T1_T2_T3_T4_T6_E12temp_storage+160];
	ld.shared.f64 	%fd736, [_ZZN3cub18CUB_300001_SM_10006detail6reduce28DeviceReduceSingleTileKernelINS2_10policy_hubI11WrapperAABBj9MergeAABBE10Policy1000EN6thrust24THRUST_300001_SM_1000_NS10device_ptrI11WrapperVec3EEPS5_jS6_S5_S5_11PointToAABBEEvT0_T1_T2_T3_T4_T6_E12temp_storage+168];
	ld.shared.f64 	%fd737, [_ZZN3cub18CUB_300001_SM_10006detail6reduce28DeviceReduceSingleTileKernelINS2_10policy_hubI11WrapperAABBj9MergeAABBE10Policy1000EN6thrust24THRUST_300001_SM_1000_NS10device_ptrI11WrapperVec3EEPS5_jS6_S5_S5_11PointToAABBEEvT0_T1_T2_T3_T4_T6_E12temp_storage+176];
	ld.shared.f64 	%fd738, [_ZZN3cub18CUB_300001_SM_10006detail6reduce28DeviceReduceSingleTileKernelINS2_10policy_hubI11WrapperAABBj9MergeAABBE10Policy1000EN6thrust24THRUST_300001_SM_1000_NS10device_ptrI11WrapperVec3EEPS5_jS6_S5_S5_11PointToAABBEEvT0_T1_T2_T3_T4_T6_E12temp_storage+184];
	ld.shared.f64 	%fd739, [_ZZN3cub18CUB_300001_SM_10006detail6reduce28DeviceReduceSingleTileKernelINS2_10policy_hubI11WrapperAABBj9MergeAABBE10Policy1000EN6thrust24THRUST_300001_SM_1000_NS10device_ptrI11WrapperVec3EEPS5_jS6_S5_S5_11PointToAABBEEvT0_T1_T2_T3_T4_T6_E12temp_storage+192];
	min.f64 	%fd820, %fd820, %fd734;
	min.f64 	%fd819, %fd819, %fd735;
	min.f64 	%fd818, %fd818, %fd736;
	max.f64 	%fd817, %fd817, %fd737;
	max.f64 	%fd816, %fd816, %fd738;
	max.f64 	%fd815, %fd815, %fd739;
	setp.lt.u32 	%p44, %r163, 129;
	@%p44 bra 	$L__BB17_68;
	ld.shared.f64 	%fd740, [_ZZN3cub18CUB_300001_SM_10006detail6reduce28DeviceReduceSingleTileKernelINS2_10policy_hubI11WrapperAABBj9MergeAABBE10Policy1000EN6thrust24THRUST_300001_SM_1000_NS10device_ptrI11WrapperVec3EEPS5_jS6_S5_S5_11PointToAABBEEvT0_T1_T2_T3_T4_T6_E12temp_storage+200];
	ld.shared.f64 	%fd741, [_ZZN3cub18CUB_300001_SM_10006detail6reduce28DeviceReduceSingleTileKernelINS2_10policy_hubI11WrapperAABBj9MergeAABBE10Policy1000EN6thrust24THRUST_300001_SM_1000_NS10device_ptrI11WrapperVec3EEPS5_jS6_S5_S5_11PointToAABBEEvT0_T1_T2_T3_T4_T6_E12temp_storage+208];
	ld.shared.f64 	%fd742, [_ZZN3cub18CUB_300001_SM_10006detail6reduce28DeviceReduceSingleTileKernelINS2_10policy_hubI11WrapperAABBj9MergeAABBE10Policy1000EN6thrust24THRUST_300001_SM_1000_NS10device_ptrI11WrapperVec3EEPS5_jS6_S5_S5_11PointToAABBEEvT0_T1_T2_T3_T4_T6_E12temp_storage+216];
	ld.shared.f64 	%fd743, [_ZZN3cub18CUB_300001_SM_10006detail6reduce28DeviceReduceSingleTileKernelINS2_10policy_hubI11WrapperAABBj9MergeAABBE10Policy1000EN6thrust24THRUST_300001_SM_1000_NS10device_ptrI11WrapperVec3EEPS5_jS6_S5_S5_11PointToAABBEEvT0_T1_T2_T3_T4_T6_E12temp_storage+224];
	ld.shared.f64 	%fd744, [_ZZN3cub18CUB_300001_SM_10006detail6reduce28DeviceReduceSingleTileKernelINS2_10policy_hubI11WrapperAABBj9MergeAABBE10Policy1000EN6thrust24THRUST_300001_SM_1000_NS10device_ptrI11WrapperVec3EEPS5_jS6_S5_S5_11PointToAABBEEvT0_T1_T2_T3_T4_T6_E12temp_storage+232];
	ld.shared.f64 	%fd745, [_ZZN3cub18CUB_300001_SM_10006detail6reduce28DeviceReduceSingleTileKernelINS2_10policy_hubI11WrapperAABBj9MergeAABBE10Policy1000EN6thrust24THRUST_300001_SM_1000_NS10device_ptrI11WrapperVec3EEPS5_jS6_S5_S5_11PointToAABBEEvT0_T1_T2_T3_T4_T6_E12temp_storage+240];
	min.f64 	%fd820, %fd820, %fd740;
	min.f64 	%fd819, %fd819, %fd741;
	min.f64 	%fd818, %fd818, %fd742;
	max.f64 	%fd817, %fd817, %fd743;
	max.f64 	%fd816, %fd816, %fd744;
	max.f64 	%fd815, %fd815, %fd745;
	setp.lt.u32 	%p45, %r163, 161;
	@%p45 bra 	$L__BB17_68;
	ld.shared.f64 	%fd746, [_ZZN3cub18CUB_300001_SM_10006detail6reduce28DeviceReduceSingleTileKernelINS2_10policy_hubI11WrapperAABBj9MergeAABBE10Policy1000EN6thrust24THRUST_300001_SM_1000_NS10device_ptrI11WrapperVec3EEPS5_jS6_S5_S5_11PointToAABBEEvT0_T1_T2_T3_T4_T6_E12temp_storage+248];
	ld.shared.f64 	%fd747, [_ZZN3cub18CUB_300001_SM_10006detail6reduce28DeviceReduceSingleTileKernelINS2_10policy_hubI11WrapperAABBj9MergeAABBE10Policy1000EN6thrust24THRUST_300001_SM_1000_NS10device_ptrI11WrapperVec3EEPS5_jS6_S5_S5_11PointToAABBEEvT0_T1_T2_T3_T4_T6_E12temp_storage+256];
	ld.shared.f64 	%fd748, [_ZZN3cub18CUB_300001_SM_10006detail6reduce28DeviceReduceSingleTileKernelINS2_10policy_hubI11WrapperAABBj9MergeAABBE10Policy1000EN6thrust24THRUST_300001_SM_1000_NS10device_ptrI11WrapperVec3EEPS5_jS6_S5_S5_11PointToAABBEEvT0_T1_T2_T3_T4_T6_E12temp_storage+264];
	ld.shared.f64 	%fd749, [_ZZN3cub18CUB_300001_SM_10006detail6reduce28DeviceReduceSingleTileKernelINS2_10policy_hubI11WrapperAABBj9MergeAABBE10Policy1000EN6thrust24THRUST_300001_SM_1000_NS10device_ptrI11WrapperVec3EEPS5_jS6_S5_S5_11PointToAABBEEvT0_T1_T2_T3_T4_T6_E12temp_storage+272];
	ld.shared.f64 	%fd750, [_ZZN3cub18CUB_300001_SM_10006detail6reduce28DeviceReduceSingleTileKernelINS2_10policy_hubI11WrapperAABBj9MergeAABBE10Policy1000EN6thrust24THRUST_300001_SM_1000_NS10device_ptrI11WrapperVec3EEPS5_jS6_S5_S5_11PointToAABBEEvT0_T1_T2_T3_T4_T6_E12temp_storage+280];
	ld.shared.f64 	%fd751, [_ZZN3cub18CUB_300001_SM_10006detail6reduce28DeviceReduceSingleTileKernelINS2_10policy_hubI11WrapperAABBj9MergeAABBE10Policy1000EN6thrust24THRUST_300001_SM_1000_NS10device_ptrI11WrapperVec3EEPS5_jS6_S5_S5_11PointToAABBEEvT0_T1_T2_T3_T4_T6_E12temp_storage+288];
	min.f64 	%fd820, %fd820, %fd746;
	min.f64 	%fd819, %fd819, %fd747;
	min.f64 	%fd818, %fd818, %fd748;
	max.f64 	%fd817, %fd817, %fd749;
	max.f64 	%fd816, %fd816, %fd750;
	max.f64 	%fd815, %fd815, %fd751;
	setp.lt.u32 	%p46, %r163, 193;
	@%p46 bra 	$L__BB17_68;
	ld.shared.f64 	%fd752, [_ZZN3cub18CUB_300001_SM_10006detail6reduce28DeviceReduceSingleTileKernelINS2_10policy_hubI11WrapperAABBj9MergeAABBE10Policy1000EN6thrust24THRUST_300001_SM_1000_NS10device_ptrI11WrapperVec3EEPS5_jS6_S5_S5_11PointToAABBEEvT0_T1_T2_T3_T4_T6_E12temp_storage+296];
	ld.shared.f64 	%fd753, [_ZZN3cub18CUB_300001_SM_10006detail6reduce28DeviceReduceSingleTileKernelINS2_10policy_hubI11WrapperAABBj9MergeAABBE10Policy1000EN6thrust24THRUST_300001_SM_1000_NS10device_ptrI11WrapperVec3EEPS5_jS6_S5_S5_11PointToAABBEEvT0_T1_T2_T3_T4_T6_E12temp_storage+304];
	ld.shared.f64 	%fd754, [_ZZN3cub18CUB_300001_SM_10006detail6reduce28DeviceReduceSingleTileKernelINS2_10policy_hubI11WrapperAABBj9MergeAABBE10Policy1000EN6thrust24THRUST_300001_SM_1000_NS10device_ptrI11WrapperVec3EEPS5_jS6_S5_S5_11PointToAABBEEvT0_T1_T2_T3_T4_T6_E12temp_storage+312];
	ld.shared.f64 	%fd755, [_ZZN3cub18CUB_300001_SM_10006detail6reduce28DeviceReduceSingleTileKernelINS2_10policy_hubI11WrapperAABBj9MergeAABBE10Policy1000EN6thrust24THRUST_300001_SM_1000_NS10device_ptrI11WrapperVec3EEPS5_jS6_S5_S5_11PointToAABBEEvT0_T1_T2_T3_T4_T6_E12temp_storage+320];
	ld.shared.f64 	%fd756, [_ZZN3cub18CUB_300001_SM_10006detail6reduce28DeviceReduceSingleTileKernelINS2_10policy_hubI11WrapperAABBj9MergeAABBE10Policy1000EN6thrust24THRUST_300001_SM_1000_NS10device_ptrI11WrapperVec3EEPS5_jS6_S5_S5_11PointToAABBEEvT0_T1_T2_T3_T4_T6_E12temp_storage+328];
	ld.shared.f64 	%fd757, [_ZZN3cub18CUB_300001_SM_10006detail6reduce28DeviceReduceSingleTileKernelINS2_10policy_hubI11WrapperAABBj9MergeAABBE10Policy1000EN6thrust24THRUST_300001_SM_1000_NS10device_ptrI11WrapperVec3EEPS5_jS6_S5_S5_11PointToAABBEEvT0_T1_T2_T3_T4_T6_E12temp_storage+336];
	min.f64 	%fd820, %fd820, %fd752;
	min.f64 	%fd819, %fd819, %fd753;
	min.f64 	%fd818, %fd818, %fd754;
	max.f64 	%fd817, %fd817, %fd755;
	max.f64 	%fd816, %fd816, %fd756;
	max.f64 	%fd815, %fd815, %fd757;
	setp.lt.u32 	%p47, %r163, 225;
	@%p47 bra 	$L__BB17_68;
	ld.shared.f64 	%fd758, [_ZZN3cub18CUB_300001_SM_10006detail6reduce28DeviceReduceSingleTileKernelINS2_10policy_hubI11WrapperAABBj9MergeAABBE10Policy1000EN6thrust24THRUST_300001_SM_1000_NS10device_ptrI11WrapperVec3EEPS5_jS6_S5_S5_11PointToAABBEEvT0_T1_T2_T3_T4_T6_E12temp_storage+344];
	ld.shared.f64 	%fd759, [_ZZN3cub18CUB_300001_SM_10006detail6reduce28DeviceReduceSingleTileKernelINS2_10policy_hubI11WrapperAABBj9MergeAABBE10Policy1000EN6thrust24THRUST_300001_SM_1000_NS10device_ptrI11WrapperVec3EEPS5_jS6_S5_S5_11PointToAABBEEvT0_T1_T2_T3_T4_T6_E12temp_storage+352];
	ld.shared.f64 	%fd760, [_ZZN3cub18CUB_300001_SM_10006detail6reduce28DeviceReduceSingleTileKernelINS2_10policy_hubI11WrapperAABBj9MergeAABBE10Policy1000EN6thrust24THRUST_300001_SM_1000_NS10device_ptrI11WrapperVec3EEPS5_jS6_S5_S5_11PointToAABBEEvT0_T1_T2_T3_T4_T6_E12temp_storage+360];
	ld.shared.f64 	%fd761, [_ZZN3cub18CUB_300001_SM_10006detail6reduce28DeviceReduceSingleTileKernelINS2_10policy_hubI11WrapperAABBj9MergeAABBE10Policy1000EN6thrust24THRUST_300001_SM_1000_NS10device_ptrI11WrapperVec3EEPS5_jS6_S5_S5_11PointToAABBEEvT0_T1_T2_T3_T4_T6_E12temp_storage+368];
	ld.shared.f64 	%fd762, [_ZZN3cub18CUB_300001_SM_10006detail6reduce28DeviceReduceSingleTileKernelINS2_10policy_hubI11WrapperAABBj9MergeAABBE10Policy1000EN6thrust24THRUST_300001_SM_1000_NS10device_ptrI11WrapperVec3EEPS5_jS6_S5_S5_11PointToAABBEEvT0_T1_T2_T3_T4_T6_E12temp_storage+376];
	ld.shared.f64 	%fd763, [_ZZN3cub18CUB_300001_SM_10006detail6reduce28DeviceReduceSingleTileKernelINS2_10policy_hubI11WrapperAABBj9MergeAABBE10Policy1000EN6thrust24THRUST_300001_SM_1000_NS10device_ptrI11WrapperVec3EEPS5_jS6_S5_S5_11PointToAABBEEvT0_T1_T2_T3_T4_T6_E12temp_storage+384];
	min.f64 	%fd820, %fd820, %fd758;
	min.f64 	%fd819, %fd819, %fd759;
	min.f64 	%fd818, %fd818, %fd760;
	max.f64 	%fd817, %fd817, %fd761;
	max.f64 	%fd816, %fd816, %fd762;
	max.f64 	%fd815, %fd815, %fd763;
	bra.uni 	$L__BB17_68;
$L__BB17_38:
	mov.u32 	%r79, %tid.x;
	mul.wide.u32 	%rd9, %r79, 24;
	add.s64 	%rd6, %rd2, %rd9;
	ld.global.f64 	%fd817, [%rd6];
	ld.global.f64 	%fd816, [%rd6+8];
	ld.global.f64 	%fd815, [%rd6+16];
	add.s32 	%r80, %r163, -256;
	setp.lt.u32 	%p3, %r80, 256;
	mov.b32 	%r819, 256;
	mov.f64 	%fd818, %fd815;
	mov.f64 	%fd819, %fd816;
	mov.f64 	%fd820, %fd817;
	@%p3 bra 	$L__BB17_42;
	mov.b32 	%r819, 256;
	mov.f64 	%fd820, %fd817;
	mov.f64 	%fd819, %fd816;
	mov.f64 	%fd818, %fd815;
$L__BB17_40:
	mul.wide.u32 	%rd10, %r819, 24;
	add.s64 	%rd11, %rd6, %rd10;
	ld.global.f64 	%fd352, [%rd11];
	ld.global.f64 	%fd353, [%rd11+8];
	ld.global.f64 	%fd354, [%rd11+16];
	min.f64 	%fd820, %fd820, %fd352;
	min.f64 	%fd819, %fd819, %fd353;
	min.f64 	%fd818, %fd818, %fd354;
	max.f64 	%fd817, %fd817, %fd352;
	max.f64 	%fd816, %fd816, %fd353;
	max.f64 	%fd815, %fd815, %fd354;
	sub.s32 	%r166, %r163, %r819;
	setp.lt.u32 	%p4, %r166, 256;
	@%p4 bra 	$L__BB17_55;
	add.s32 	%r819, %r819, 256;
	setp.le.u32 	%p5, %r819, %r80;
	@%p5 bra 	$L__BB17_40;
$L__BB17_42:
	setp.le.u32 	%p6, %r163, %r819;
	sub.s32 	%r167, %r163, %r819;
	setp.ge.s32 	%p7, %r79, %r167;
	or.pred  	%p8, %p6, %p7;
	@%p8 bra 	$L__BB17_55;
	not.b32 	%r169, %r79;
	add.s32 	%r170, %r163, %r169;
	sub.s32 	%r84, %r170, %r819;
	shr.u32 	%r171, %r84, 8;
	add.s32 	%r85, %r171, 1;
	and.b32  	%r86, %r85, 7;
	setp.lt.u32 	%p9, %r84, 1792;
	mov.u32 	%r824, %r79;
	@%p9 bra 	$L__BB17_47;
	or.b32  	%r822, %r79, 1024;
	add.s32 	%r821, %r79, %r819;
	and.b32  	%r172, %r85, 33554424;
	neg.s32 	%r820, %r172;
$L__BB17_45:
	.pragma "nounroll";
	mul.wide.u32 	%rd12, %r821, 24;
	add.s64 	%rd13, %rd2, %rd12;
	ld.global.f64 	%fd356, [%rd13];
	ld.global.f64 	%fd357, [%rd13+8];
	ld.global.f64 	%fd358, [%rd13+16];
	min.f64 	%fd359, %fd820, %fd356;
	min.f64 	%fd360, %fd819, %fd357;
	min.f64 	%fd361, %fd818, %fd358;
	max.f64 	%fd362, %fd817, %fd356;
	max.f64 	%fd363, %fd816, %fd357;
	max.f64 	%fd364, %fd815, %fd358;
	add.s32 	%r173, %r821, 256;
	mul.wide.u32 	%rd14, %r173, 24;
	add.s64 	%rd15, %rd2, %rd14;
	ld.global.f64 	%fd365, [%rd15];
	ld.global.f64 	%fd366, [%rd15+8];
	ld.global.f64 	%fd367, [%rd15+16];
	min.f64 	%fd368, %fd359, %fd365;
	min.f64 	%fd369, %fd360, %fd366;
	min.f64 	%fd370, %fd361, %fd367;
	max.f64 	%fd371, %fd362, %fd365;
	max.f64 	%fd372, %fd363, %fd366;
	max.f64 	%fd373, %fd364, %fd367;
	add.s32 	%r174, %r821, 512;
	mul.wide.u32 	%rd16, %r174, 24;
	add.s64 	%rd17, %rd2, %rd16;
	ld.global.f64 	%fd374, [%rd17];
	ld.global.f64 	%fd375, [%rd17+8];
	ld.global.f64 	%fd376, [%rd17+16];
	min.f64 	%fd377, %fd368, %fd374;
	min.f64 	%fd378, %fd369, %fd375;
	min.f64 	%fd379, %fd370, %fd376;
	max.f64 	%fd380, %fd371, %fd374;
	max.f64 	%fd381, %fd372, %fd375;
	max.f64 	%fd382, %fd373, %fd376;
	add.s32 	%r175, %r821, 768;
	mul.wide.u32 	%rd18, %r175, 24;
	add.s64 	%rd19, %rd2, %rd18;
	ld.global.f64 	%fd383, [%rd19];
	ld.global.f64 	%fd384, [%rd19+8];
	ld.global.f64 	%fd385, [%rd19+16];
	min.f64 	%fd386, %fd377, %fd383;
	min.f64 	%fd387, %fd378, %fd384;
	min.f64 	%fd388, %fd379, %fd385;
	max.f64 	%fd389, %fd380, %fd383;
	max.f64 	%fd390, %fd381, %fd384;
	max.f64 	%fd391, %fd382, %fd385;
	add.s32 	%r176, %r821, 1024;
	mul.wide.u32 	%rd20, %r176, 24;
	add.s64 	%rd21, %rd2, %rd20;
	ld.global.f64 	%fd392, [%rd21];
	ld.global.f64 	%fd393, [%rd21+8];
	ld.global.f64 	%fd394, [%rd21+16];
	min.f64 	%fd395, %fd386, %fd392;
	min.f64 	%fd396, %fd387, %fd393;
	min.f64 	%fd397, %fd388, %fd394;
	max.f64 	%fd398, %fd389, %fd392;
	max.f64 	%fd399, %fd390, %fd393;
	max.f64 	%fd400, %fd391, %fd394;
	add.s32 	%r177, %r821, 1280;
	mul.wide.u32 	%rd22, %r177, 24;
	add.s64 	%rd23, %rd2, %rd22;
	ld.global.f64 	%fd401, [%rd23];
	ld.global.f64 	%fd402, [%rd23+8];
	ld.global.f64 	%fd403, [%rd23+16];
	min.f64 	%fd404, %fd395, %fd401;
	min.f64 	%fd405, %fd396, %fd402;
	min.f64 	%fd406, %fd397, %fd403;
	max.f64 	%fd407, %fd398, %fd401;
	max.f64 	%fd408, %fd399, %fd402;
	max.f64 	%fd409, %fd400, %fd403;
	add.s32 	%r178, %r821, 1536;
	mul.wide.u32 	%rd24, %r178, 24;
	add.s64 	%rd25, %rd2, %rd24;
	ld.global.f64 	%fd410, [%rd25];
	ld.global.f64 	%fd411, [%rd25+8];
	ld.global.f64 	%fd412, [%rd25+16];
	min.f64 	%fd413, %fd404, %fd410;
	min.f64 	%fd414, %fd405, %fd411;
	min.f64 	%fd415, %fd406, %fd412;
	max.f64 	%fd416, %fd407, %fd410;
	max.f64 	%fd417, %fd408, %fd411;
	max.f64 	%fd418, %fd409, %fd412;
	add.s32 	%r179, %r821, 1792;
	mul.wide.u32 	%rd26, %r179, 24;
	add.s64 	%rd27, %rd2, %rd26;
	ld.global.f64 	%fd419, [%rd27];
	ld.global.f64 	%fd420, [%rd27+8];
	ld.global.f64 	%fd421, [%rd27+16];
	min.f64 	%fd820, %fd413, %fd419;
	min.f64 	%fd819, %fd414, %fd420;
	min.f64 	%fd818, %fd415, %fd421;
	max.f64 	%fd817, %fd416, %fd419;
	max.f64 	%fd816, %fd417, %fd420;
	max.f64 	%fd815, %fd418, %fd421;
	add.s32 	%r822, %r822, 2048;
	add.s32 	%r821, %r821, 2048;
	add.s32 	%r820, %r820, 8;
	setp.ne.s32 	%p10, %r820, 0;
	@%p10 bra 	$L__BB17_45;
	add.s32 	%r824, %r822, -1024;
$L__BB17_47:
	setp.eq.s32 	%p11, %r86, 0;
	@%p11 bra 	$L__BB17_55;
	setp.lt.u32 	%p12, %r86, 4;
	@%p12 bra 	$L__BB17_50;
	add.s32 	%r180, %r824, %r819;
	mul.wide.u32 	%rd28, %r180, 24;
	add.s64 	%rd29, %rd2, %rd28;
	ld.global.f64 	%fd423, [%rd29];
	ld.global.f64 	%fd424, [%rd29+8];
	ld.global.f64 	%fd425, [%rd29+16];
	min.f64 	%fd426, %fd820, %fd423;
	min.f64 	%fd427, %fd819, %fd424;
	min.f64 	%fd428, %fd818, %fd425;
	max.f64 	%fd429, %fd817, %fd423;
	max.f64 	%fd430, %fd816, %fd424;
	max.f64 	%fd431, %fd815, %fd425;
	add.s32 	%r181, %r180, 256;
	mul.wide.u32 	%rd30, %r181, 24;
	add.s64 	%rd31, %rd2, %rd30;
	ld.global.f64 	%fd432, [%rd31];
	ld.global.f64 	%fd433, [%rd31+8];
	ld.global.f64 	%fd434, [%rd31+16];
	min.f64 	%fd435, %fd426, %fd432;
	min.f64 	%fd436, %fd427, %fd433;
	min.f64 	%fd437, %fd428, %fd434;
	max.f64 	%fd438, %fd429, %fd432;
	max.f64 	%fd439, %fd430, %fd433;
	max.f64 	%fd440, %fd431, %fd434;
	add.s32 	%r182, %r180, 512;
	mul.wide.u32 	%rd32, %r182, 24;
	add.s64 	%rd33, %rd2, %rd32;
	ld.global.f64 	%fd441, [%rd33];
	ld.global.f64 	%fd442, [%rd33+8];
	ld.global.f64 	%fd443, [%rd33+16];
	min.f64 	%fd444, %fd435, %fd441;
	min.f64 	%fd445, %fd436, %fd442;
	min.f64 	%fd446, %fd437, %fd443;
	max.f64 	%fd447, %fd438, %fd441;
	max.f64 	%fd448, %fd439, %fd442;
	max.f64 	%fd449, %fd440, %fd443;
	add.s32 	%r183, %r180, 768;
	mul.wide.u32 	%rd34, %r183, 24;
	add.s64 	%rd35, %rd2, %rd34;
	ld.global.f64 	%fd450, [%rd35];
	ld.global.f64 	%fd451, [%rd35+8];
	ld.global.f64 	%fd452, [%rd35+16];
	min.f64 	%fd820, %fd444, %fd450;
	min.f64 	%fd819, %fd445, %fd451;
	min.f64 	%fd818, %fd446, %fd452;
	max.f64 	%fd817, %fd447, %fd450;
	max.f64 	%fd816, %fd448, %fd451;
	max.f64 	%fd815, %fd449, %fd452;
	add.s32 	%r824, %r824, 1024;
$L__BB17_50:
	and.b32  	%r184, %r85, 3;
	setp.eq.s32 	%p13, %r184, 0;
	@%p13 bra 	$L__BB17_55;
	setp.eq.s32 	%p14, %r184, 1;
	@%p14 bra 	$L__BB17_53;
	add.s32 	%r185, %r824, %r819;
	mul.wide.u32 	%rd36, %r185, 24;
	add.s64 	%rd37, %rd2, %rd36;
	ld.global.f64 	%fd454, [%rd37];
	ld.global.f64 	%fd455, [%rd37+8];
	ld.global.f64 	%fd456, [%rd37+16];
	min.f64 	%fd457, %fd820, %fd454;
	min.f64 	%fd458, %fd819, %fd455;
	min.f64 	%fd459, %fd818, %fd456;
	max.f64 	%fd460, %fd817, %fd454;
	max.f64 	%fd461, %fd816, %fd455;
	max.f64 	%fd462, %fd815, %fd456;
	add.s32 	%r186, %r185, 256;
	mul.wide.u32 	%rd38, %r186, 24;
	add.s64 	%rd39, %rd2, %rd38;
	ld.global.f64 	%fd463, [%rd39];
	ld.global.f64 	%fd464, [%rd39+8];
	ld.global.f64 	%fd465, [%rd39+16];
	min.f64 	%fd820, %fd457, %fd463;
	min.f64 	%fd819, %fd458, %fd464;
	min.f64 	%fd818, %fd459, %fd465;
	max.f64 	%fd817, %fd460, %fd463;
	max.f64 	%fd816, %fd461, %fd464;
	max.f64 	%fd815, %fd462, %fd465;
	add.s32 	%r824, %r824, 512;
$L__BB17_53:
	and.b32  	%r187, %r84, 256;
	setp.ne.s32 	%p15, %r187, 0;
	@%p15 bra 	$L__BB17_55;
	add.s32 	%r188, %r824, %r819;
	mul.wide.u32 	%rd40, %r188, 24;
	add.s64 	%rd41, %rd2, %rd40;
	ld.global.f64 	%fd466, [%rd41];
	ld.global.f64 	%fd467, [%rd41+8];
	ld.global.f64 	%fd468, [%rd41+16];
	min.f64 	%fd820, %fd820, %fd466;
	min.f64 	%fd819, %fd819, %fd467;
	min.f64 	%fd818, %fd818, %fd468;
	max.f64 	%fd817, %fd817, %fd466;
	max.f64 	%fd816, %fd816, %fd467;
	max.f64 	%fd815, %fd815, %fd468;
$L__BB17_55:
	// begin inline asm
	mov.u32 %r189, %laneid;
	// end inline asm
	mov.b64 	%rd42, %fd820;
	mov.b64 	{%r191, %r196}, %rd42;
	mov.b32 	%r247, 1;
	mov.b32 	%r248, 31;
	mov.b32 	%r249, -1;
	// begin inline asm
	shfl.sync.down.b32 %r190, %r191, %r247, %r248, %r249;
	// end inline asm
	// begin inline asm
	shfl.sync.down.b32 %r195, %r196, %r247, %r248, %r249;
	// end inline asm
	mov.b64 	%rd43, %fd819;
	mov.b64 	{%r201, %r206}, %rd43;
	// begin inline asm
	shfl.sync.down.b32 %r200, %r201, %r247, %r248, %r249;
	// end inline asm
	// begin inline asm
	shfl.sync.down.b32 %r205, %r206, %r247, %r248, %r249;
	// end inline asm
	mov.b64 	%rd44, %fd818;
	mov.b64 	{%r211, %r216}, %rd44;
	// begin inline asm
	shfl.sync.down.b32 %r210, %r211, %r247, %r248, %r249;
	// end inline asm
	// begin inline asm
	shfl.sync.down.b32 %r215, %r216, %r247, %r248, %r249;
	// end inline asm
	mov.b64 	%rd45, %fd817;
	mov.b64 	{%r221, %r226}, %rd45;
	// begin inline asm
	shfl.sync.down.b32 %r220, %r221, %r247, %r248, %r249;
	// end inline asm
	// begin inline asm
	shfl.sync.down.b32 %r225, %r226, %r247, %r248, %r249;
	// end inline asm
	mov.b64 	%rd46, %fd816;
	mov.b64 	{%r231, %r236}, %rd46;
	// begin inline asm
	shfl.sync.down.b32 %r230, %r231, %r247, %r248, %r249;
	// end inline asm
	// begin inline asm
	shfl.sync.down.b32 %r235, %r236, %r247, %r248, %r249;
	// end inline asm
	mov.b64 	%rd47, %fd815;
	mov.b64 	{%r241, %r246}, %rd47;
	// begin inline asm
	shfl.sync.down.b32 %r240, %r241, %r247, %r248, %r249;
	// end inline asm
	// begin inline asm
	shfl.sync.down.b32 %r245, %r246, %r247, %r248, %r249;
	// end inline asm
	setp.gt.s32 	%p16, %r189, 30;
	@%p16 bra 	$L__BB17_57;
	mov.b64 	%rd48, {%r240, %r245};
	mov.b64 	%fd469, %rd48;
	mov.b64 	%rd49, {%r230, %r235};
	mov.b64 	%fd470, %rd49;
	mov.b64 	%rd50, {%r220, %r225};
	mov.b64 	%fd471, %rd50;
	mov.b64 	%rd51, {%r210, %r215};
	mov.b64 	%fd472, %rd51;
	mov.b64 	%rd52, {%r200, %r205};
	mov.b64 	%fd473, %rd52;
	mov.b64 	%rd53, {%r190, %r195};
	mov.b64 	%fd474, %rd53;
	min.f64 	%fd820, %fd820, %fd474;
	min.f64 	%fd819, %fd819, %fd473;
	min.f64 	%fd818, %fd818, %fd472;
	max.f64 	%fd817, %fd817, %fd471;
	max.f64 	%fd816, %fd816, %fd470;
	max.f64 	%fd815, %fd815, %fd469;
$L__BB17_57:
	mov.b64 	%rd54, %fd820;
	mov.b64 	{%r251, %r256}, %rd54;
	mov.b32 	%r307, 2;
	mov.b32 	%r308, 31;
	mov.b32 	%r309, -1;
	// begin inline asm
	shfl.sync.down.b32 %r250, %r251, %r307, %r308, %r309;
	// end inline asm
	// begin inline asm
	shfl.sync.down.b32 %r255, %r256, %r307, %r308, %r309;
	// end inline asm
	mov.b64 	%rd55, %fd819;
	mov.b64 	{%r261, %r266}, %rd55;
	// begin inline asm
	shfl.sync.down.b32 %r260, %r261, %r307, %r308, %r309;
	// end inline asm
	// begin inline asm
	shfl.sync.down.b32 %r265, %r266, %r307, %r308, %r309;
	// end inline asm
	mov.b64 	%rd56, %fd818;
	mov.b64 	{%r271, %r276}, %rd56;
	// begin inline asm
	shfl.sync.down.b32 %r270, %r271, %r307, %r308, %r309;
	// end inline asm
	// begin inline asm
	shfl.sync.down.b32 %r275, %r276, %r307, %r308, %r309;
	// end inline asm
	mov.b64 	%rd57, %fd817;
	mov.b64 	{%r281, %r286}, %rd57;
	// begin inline asm
	shfl.sync.down.b32 %r280, %r281, %r307, %r308, %r309;
	// end inline asm
	// begin inline asm
	shfl.sync.down.b32 %r285, %r286, %r307, %r308, %r309;
	// end inline asm
	mov.b64 	%rd58, %fd816;
	mov.b64 	{%r291, %r296}, %rd58;
	// begin inline asm
	shfl.sync.down.b32 %r290, %r291, %r307, %r308, %r309;
	// end inline asm
	// begin inline asm
	shfl.sync.down.b32 %r295, %r296, %r307, %r308, %r309;
	// end inline asm
	mov.b64 	%rd59, %fd815;
	mov.b64 	{%r301, %r306}, %rd59;
	// begin inline asm
	shfl.sync.down.b32 %r300, %r301, %r307, %r308, %r309;
	// end inline asm
	// begin inline asm
	shfl.sync.down.b32 %r305, %r306, %r307, %r308, %r309;
	// end inline asm
	setp.gt.s32 	%p17, %r189, 29;
	@%p17 bra 	$L__BB17_59;
	mov.b64 	%rd60, {%r300, %r305};
	mov.b64 	%fd475, %rd60;
	mov.b64 	%rd61, {%r290, %r295};
	mov.b64 	%fd476, %rd61;
	mov.b64 	%rd62, {%r280, %r285};
	mov.b64 	%fd477, %rd62;
	mov.b64 	%rd63, {%r270, %r275};
	mov.b64 	%fd478, %rd63;
	mov.b64 	%rd64, {%r260, %r265};
	mov.b64 	%fd479, %rd64;
	mov.b64 	%rd65, {%r250, %r255};
	mov.b64 	%fd480, %rd65;
	min.f64 	%fd820, %fd820, %fd480;
	min.f64 	%fd819, %fd819, %fd479;
	min.f64 	%fd818, %fd818, %fd478;
	max.f64 	%fd817, %fd817, %fd477;
	max.f64 	%fd816, %fd816, %fd476;
	max.f64 	%fd815, %fd815, %fd475;
$L__BB17_59:
	mov.b64 	%rd66, %fd820;
	mov.b64 	{%r311, %r316}, %rd66;
	mov.b32 	%r367, 4;
	mov.b32 	%r368, 31;
	mov.b32 	%r369, -1;
	// begin inline asm
	shfl.sync.down.b32 %r310, %r311, %r367, %r368, %r369;
	// end inline asm
	// begin inline asm
	shfl.sync.down.b32 %r315, %r316, %r367, %r368, %r369;
	// end inline asm
	mov.b64 	%rd67, %fd819;
	mov.b64 	{%r321, %r326}, %rd67;
	// begin inline asm
	shfl.sync.down.b32 %r320, %r321, %r367, %r368, %r369;
	// end inline asm
	// begin inline asm
	shfl.sync.down.b32 %r325, %r326, %r367, %r368, %r369;
	// end inline asm
	mov.b64 	%rd68, %fd818;
	mov.b64 	{%r331, %r336}, %rd68;
	// begin inline asm
	shfl.sync.down.b32 %r330, %r331, %r367, %r368, %r369;
	// end inline asm
	// begin inline asm
	shfl.sync.down.b32 %r335, %r336, %r367, %r368, %r369;
	// end inline asm
	mov.b64 	%rd69, %fd817;
	mov.b64 	{%r341, %r346}, %rd69;
	// begin inline asm
	shfl.sync.down.b32 %r340, %r341, %r367, %r368, %r369;
	// end inline asm
	// begin inline asm
	shfl.sync.down.b32 %r345, %r346, %r367, %r368, %r369;
	// end inline asm
	mov.b64 	%rd70, %fd816;
	mov.b64 	{%r351, %r356}, %rd70;
	// begin inline asm
	shfl.sync.down.b32 %r350, %r351, %r367, %r368, %r369;
	// end inline asm
	// begin inline asm
	shfl.sync.down.b32 %r355, %r356, %r367, %r368, %r369;
	// end inline asm
	mov.b64 	%rd71, %fd815;
	mov.b64 	{%r361, %r366}, %rd71;
	// begin inline asm
	shfl.sync.down.b32 %r360, %r361, %r367, %r368, %r369;
	// end inline asm
	// begin inline asm
	shfl.sync.down.b32 %r365, %r366, %r367, %r368, %r369;
	// end inline asm
	setp.gt.s32 	%p18, %r189, 27;
	@%p18 bra 	$L__BB17_61;
	mov.b64 	%rd72, {%r360, %r365};
	mov.b64 	%fd481, %rd72;
	mov.b64 	%rd73, {%r350, %r355};
	mov.b64 	%fd482, %rd73;
	mov.b64 	%rd74, {%r340, %r345};
	mov.b64 	%fd483, %rd74;
	mov.b64 	%rd75, {%r330, %r335};
	mov.b64 	%fd484, %rd75;
	mov.b64 	%rd76, {%r320, %r325};
	mov.b64 	%fd485, %rd76;
	mov.b64 	%rd77, {%r310, %r315};
	mov.b64 	%fd486, %rd77;
	min.f64 	%fd820, %fd820, %fd486;
	min.f64 	%fd819, %fd819, %fd485;
	min.f64 	%fd818, %fd818, %fd484;
	max.f64 	%fd817, %fd817, %fd483;
	max.f64 	%fd816, %fd816, %fd482;
	max.f64 	%fd815, %fd815, %fd481;
$L__BB17_61:
	mov.b64 	%rd78, %fd820;
	mov.b64 	{%r371, %r376}, %rd78;
	mov.b32 	%r427, 8;
	mov.b32 	%r428, 31;
	mov.b32 	%r429, -1;
	// begin inline asm
	shfl.sync.down.b32 %r370, %r371, %r427, %r428, %r429;
	// end inline asm
	// begin inline asm
	shfl.sync.down.b32 %r375, %r376, %r427, %r428, %r429;
	// end inline asm
	mov.b64 	%rd79, %fd819;
	mov.b64 	{%r381, %r386}, %rd79;
	// begin inline asm
	shfl.sync.down.b32 %r380, %r381, %r427, %r428, %r429;
	// end inline asm
	// begin inline asm
	shfl.sync.down.b32 %r385, %r386, %r427, %r428, %r429;
	// end inline asm
	mov.b64 	%rd80, %fd818;
	mov.b64 	{%r391, %r396}, %rd80;
	// begin inline asm
	shfl.sync.down.b32 %r390, %r391, %r427, %r428, %r429;
	// end inline asm
	// begin inline asm
	shfl.sync.down.b32 %r395, %r396, %r427, %r428, %r429;
	// end inline asm
	mov.b64 	%rd81, %fd817;
	mov.b64 	{%r401, %r406}, %rd81;
	// begin inline asm
	shfl.sync.down.b32 %r400, %r401, %r427, %r428, %r429;
	// end inline asm
	// begin inline asm
	shfl.sync.down.b32 %r405, %r406, %r427, %r428, %r429;
	// end inline asm
	mov.b64 	%rd82, %fd816;
	mov.b64 	{%r411, %r416}, %rd82;
	// begin inline asm
	shfl.sync.down.b32 %r410, %r411, %r427, %r428, %r429;
	// end inline asm
	// begin inline asm
	shfl.sync.down.b32 %r415, %r416, %r427, %r428, %r429;
	// end inline asm
	mov.b64 	%rd83, %fd815;
	mov.b64 	{%r421, %r426}, %rd83;
	// begin inline asm
	shfl.sync.down.b32 %r420, %r421, %r427, %r428, %r429;
	// end inline asm
	// begin inline asm
	shfl.sync.down.b32 %r425, %r426, %r427, %r428, %r429;
	// end inline asm
	setp.gt.s32 	%p19, %r189, 23;
	@%p19 bra 	$L__BB17_63;
	mov.b64 	%rd84, {%r420, %r425};
	mov.b64 	%fd487, %rd84;
	mov.b64 	%rd85, {%r410, %r415};
	mov.b64 	%fd488, %rd85;
	mov.b64 	%rd86, {%r400, %r405};
	mov.b64 	%fd489, %rd86;
	mov.b64 	%rd87, {%r390, %r395};
	mov.b64 	%fd490, %rd87;
	mov.b64 	%rd88, {%r380, %r385};
	mov.b64 	%fd491, %rd88;
	mov.b64 	%rd89, {%r370, %r375};
	mov.b64 	%fd492, %rd89;
	min.f64 	%fd820, %fd820, %fd492;
	min.f64 	%fd819, %fd819, %fd491;
	min.f64 	%fd818, %fd818, %fd490;
	max.f64 	%fd817, %fd817, %fd489;
	max.f64 	%fd816, %fd816, %fd488;
	max.f64 	%fd815, %fd815, %fd487;
$L__BB17_63:
	mov.b64 	%rd90, %fd820;
	mov.b64 	{%r431, %r436}, %rd90;
	mov.b32 	%r487, 16;
	mov.b32 	%r488, 31;
	mov.b32 	%r489, -1;
	// begin inline asm
	shfl.sync.down.b32 %r430, %r431, %r487, %r488, %r489;
	// end inline asm
	// begin inline asm
	shfl.sync.down.b32 %r435, %r436, %r487, %r488, %r489;
	// end inline asm
	mov.b64 	%rd91, %fd819;
	mov.b64 	{%r441, %r446}, %rd91;
	// begin inline asm
	shfl.sync.down.b32 %r440, %r441, %r487, %r488, %r489;
	// end inline asm
	// begin inline asm
	shfl.sync.down.b32 %r445, %r446, %r487, %r488, %r489;
	// end inline asm
	mov.b64 	%rd92, %fd818;
	mov.b64 	{%r451, %r456}, %rd92;
	// begin inline asm
	shfl.sync.down.b32 %r450, %r451, %r487, %r488, %r489;
	// end inline asm
	// begin inline asm
	shfl.sync.down.b32 %r455, %r456, %r487, %r488, %r489;
	// end inline asm
	mov.b64 	%rd93, %fd817;
	mov.b64 	{%r461, %r466}, %rd93;
	// begin inline asm
	shfl.sync.down.b32 %r460, %r461, %r487, %r488, %r489;
	// end inline asm
	// begin inline asm
	shfl.sync.down.b32 %r465, %r466, %r487, %r488, %r489;
	// end inline asm
	mov.b64 	%rd94, %fd816;
	mov.b64 	{%r471, %r476}, %rd94;
	// begin inline asm
	shfl.sync.down.b32 %r470, %r471, %r487, %r488, %r489;
	// end inline asm
	// begin inline asm
	shfl.sync.down.b32 %r475, %r476, %r487, %r488, %r489;
	// end inline asm
	mov.b64 	%rd95, %fd815;
	mov.b64 	{%r481, %r486}, %rd95;
	// begin inline asm
	shfl.sync.down.b32 %r480, %r481, %r487, %r488, %r489;
	// end inline asm
	// begin inline asm
	shfl.sync.down.b32 %r485, %r486, %r487, %r488, %r489;
	// end inline asm
	setp.gt.s32 	%p20, %r189, 15;
	@%p20 bra 	$L__BB17_66;
	mov.b64 	%rd96, {%r480, %r485};
	mov.b64 	%fd493, %rd96;
	mov.b64 	%rd97, {%r470, %r475};
	mov.b64 	%fd494, %rd97;
	mov.b64 	%rd98, {%r460, %r465};
	mov.b64 	%fd495, %rd98;
	mov.b64 	%rd99, {%r450, %r455};
	mov.b64 	%fd496, %rd99;
	mov.b64 	%rd100, {%r440, %r445};
	mov.b64 	%fd497, %rd100;
	mov.b64 	%rd101, {%r430, %r435};
	mov.b64 	%fd498, %rd101;
	min.f64 	%fd820, %fd820, %fd498;
	min.f64 	%fd819, %fd819, %fd497;
	min.f64 	%fd818, %fd818, %fd496;
	max.f64 	%fd817, %fd817, %fd495;
	max.f64 	%fd816, %fd816, %fd494;
	max.f64 	%fd815, %fd815, %fd493;
	setp.ne.s32 	%p21, %r189, 0;
	@%p21 bra 	$L__BB17_66;
	shr.u32 	%r490, %r79, 5;
	mov.u32 	%r491, _ZZN3cub18CUB_300001_SM_10006detail6reduce28DeviceReduceSingleTileKernelINS2_10policy_hubI11WrapperAABBj9MergeAABBE10Policy1000EN6thrust24THRUST_300001_SM_1000_NS10device_ptrI11WrapperVec3EEPS5_jS6_S5_S5_11PointToAABBEEvT0_T1_T2_T3_T4_T6_E12temp_storage;
	mad.lo.s32 	%r492, %r490, 48, %r491;
	st.shared.f64 	[%r492+8], %fd820;
	st.shared.f64 	[%r492+16], %fd819;
	st.shared.f64 	[%r492+24], %fd818;
	st.shared.f64 	[%r492+32], %fd817;
	st.shared.f64 	[%r492+40], %fd816;
	st.shared.f64 	[%r492+48], %fd815;
$L__BB17_66:
	bar.sync 	0;
	setp.ne.s32 	%p22, %r79, 0;
	@%p22 bra 	$L__BB17_68;
	ld.shared.f64 	%fd499, [_ZZN3cub18CUB_300001_SM_10006detail6reduce28DeviceReduceSingleTileKernelINS2_10policy_hubI11WrapperAABBj9MergeAABBE10Policy1000EN6thrust24THRUST_300001_SM_1000_NS10device_ptrI11WrapperVec3EEPS5_jS6_S5_S5_11PointToAABBEEvT0_T1_T2_T3_T4_T6_E12temp_storage+56];
	ld.shared.f64 	%fd500, [_ZZN3cub18CUB_300001_SM_10006detail6reduce28DeviceReduceSingleTileKernelINS2_10policy_hubI11WrapperAABBj9MergeAABBE10Policy1000EN6thrust24THRUST_300001_SM_1000_NS10device_ptrI11WrapperVec3EEPS5_jS6_S5_S5_11PointToAABBEEvT0_T1_T2_T3_T4_T6_E12temp_storage+64];
	ld.shared.f64 	%fd501, [_ZZN3cub18CUB_300001_SM_10006detail6reduce28DeviceReduceSingleTileKernelINS2_10policy_hubI11WrapperAABBj9MergeAABBE10Policy1000EN6thrust24THRUST_300001_SM_1000_NS10device_ptrI11WrapperVec3EEPS5_jS6_S5_S5_11PointToAABBEEvT0_T1_T2_T3_T4_T6_E12temp_storage+72];
	ld.shared.f64 	%fd502, [_ZZN3cub18CUB_300001_SM_10006detail6reduce28DeviceReduceSingleTileKernelINS2_10policy_hubI11WrapperAABBj9MergeAABBE10Policy1000EN6thrust24THRUST_300001_SM_1000_NS10device_ptrI11WrapperVec3EEPS5_jS6_S5_S5_11PointToAABBEEvT0_T1_T2_T3_T4_T6_E12temp_storage+80];
	ld.shared.f64 	%fd503, [_ZZN3cub18CUB_300001_SM_10006detail6reduce28DeviceReduceSingleTileKernelINS2_10policy_hubI11WrapperAABBj9MergeAABBE10Policy1000EN6thrust24THRUST_300001_SM_1000_NS10device_ptrI11WrapperVec3EEPS5_jS6_S5_S5_11PointToAABBEEvT0_T1_T2_T3_T4_T6_E12temp_storage+88];
	ld.shared.f64 	%fd504, [_ZZN3cub18CUB_300001_SM_10006detail6reduce28DeviceReduceSingleTileKernelINS2_10policy_hubI11WrapperAABBj9MergeAABBE10Policy1000EN6thrust24THRUST_300001_SM_1000_NS10device_ptrI11WrapperVec3EEPS5_jS6_S5_S5_11PointToAABBEEvT0_T1_T2_T3_T4_T6_E12temp_storage+96];
	min.f64 	%fd505, %fd820, %fd499;
	min.f64 	%fd506, %fd819, %fd500;
	min.f64 	%fd507, %fd818, %fd501;
	max.f64 	%fd508, %fd817, %fd502;
	max.f64 	%fd509, %fd816, %fd503;
	max.f64 	%fd510, %fd815, %fd504;
	ld.shared.f64 	%fd511, [_ZZN3cub18CUB_300001_SM_10006detail6reduce28DeviceReduceSingleTileKernelINS2_10policy_hubI11WrapperAABBj9MergeAABBE10Policy1000EN6thrust24THRUST_300001_SM_1000_NS10device_ptrI11WrapperVec3EEPS5_jS6_S5_S5_11PointToAABBEEvT0_T1_T2_T3_T4_T6_E12temp_storage+104];
	ld.shared.f64 	%fd512, [_ZZN3cub18CUB_300001_SM_10006detail6reduce28DeviceReduceSingleTileKernelINS2_10policy_hubI11WrapperAABBj9MergeAABBE10Policy1000EN6thrust24THRUST_300001_SM_1000_NS10device_ptrI11WrapperVec3EEPS5_jS6_S5_S5_11PointToAABBEEvT0_T1_T2_T3_T4_T6_E12temp_storage+112];
	ld.shared.f64 	%fd513, [_ZZN3cub18CUB_300001_SM_10006detail6reduce28DeviceReduceSingleTileKernelINS2_10policy_hubI11WrapperAABBj9MergeAABBE10Policy1000EN6thrust24THRUST_300001_SM_1000_NS10device_ptrI11WrapperVec3EEPS5_jS6_S5_S5_11PointToAABBEEvT0_T1_T2_T3_T4_T6_E12temp_storage+120];
	ld.shared.f64 	%fd514, [_ZZN3cub18CUB_300001_SM_10006detail6reduce28DeviceReduceSingleTileKernelINS2_10policy_hubI11WrapperAABBj9MergeAABBE10Policy1000EN6thrust24THRUST_300001_SM_1000_NS10device_ptrI11WrapperVec3EEPS5_jS6_S5_S5_11PointToAABBEEvT0_T1_T2_T3_T4_T6_E12temp_storage+128];
	ld.shared.f64 	%fd515, [_ZZN3cub18CUB_300001_SM_10006detail6reduce28DeviceReduceSingleTileKernelINS2_10policy_hubI11WrapperAABBj9MergeAABBE10Policy1000EN6thrust24THRUST_300001_SM_1000_NS10device_ptrI11WrapperVec3EEPS5_jS6_S5_S5_11PointToAABBEEvT0_T1_T2_T3_T4_T6_E12temp_storage+136];
	ld.shared.f64 	%fd516, [_ZZN3cub18CUB_300001_SM_10006detail6reduce28DeviceReduceSingleTileKernelINS2_10policy_hubI11WrapperAABBj9MergeAABBE10Policy1000EN6thrust24THRUST_300001_SM_1000_NS10device_ptrI11WrapperVec3EEPS5_jS6_S5_S5_11PointToAABBEEvT0_T1_T2_T3_T4_T6_E12temp_storage+144];
	min.f64 	%fd517, %fd505, %fd511;
	min.f64 	%fd518, %fd506, %fd512;
	min.f64 	%fd519, %fd507, %fd513;
	max.f64 	%fd520, %fd508, %fd514;
	max.f64 	%fd521, %fd509, %fd515;
	max.f64 	%fd522, %fd510, %fd516;
	ld.shared.f64 	%fd523, [_ZZN3cub18CUB_300001_SM_10006detail6reduce28DeviceReduceSingleTileKernelINS2_10policy_hubI11WrapperAABBj9MergeAABBE10Policy1000EN6thrust24THRUST_300001_SM_1000_NS10device_ptrI11WrapperVec3EEPS5_jS6_S5_S5_11PointToAABBEEvT0_T1_T2_T3_T4_T6_E12temp_storage+152];
	ld.shared.f64 	%fd524, [_ZZN3cub18CUB_300001_SM_10006detail6reduce28DeviceReduceSingleTileKernelINS2_10policy_hubI11WrapperAABBj9MergeAABBE10Policy1000EN6thrust24THRUST_300001_SM_1000_NS10device_ptrI11WrapperVec3EEPS5_jS6_S5_S5_11PointToAABBEEvT0_T1_T2_T3_T4_T6_E12temp_storage+160];
	ld.shared.f64 	%fd525, [_ZZN3cub18CUB_300001_SM_10006detail6reduce28DeviceReduceSingleTileKernelINS2_10policy_hubI11WrapperAABBj9MergeAABBE10Policy1000EN6thrust24THRUST_300001_SM_1000_NS10device_ptrI11WrapperVec3EEPS5_jS6_S5_S5_11PointToAABBEEvT0_T1_T2_T3_T4_T6_E12temp_storage+168];
	ld.shared.f64 	%fd526, [_ZZN3cub18CUB_300001_SM_10006detail6reduce28DeviceReduceSingleTileKernelINS2_10policy_hubI11WrapperAABBj9MergeAABBE10Policy1000EN6thrust24THRUST_300001_SM_1000_NS10device_ptrI11WrapperVec3EEPS5_jS6_S5_S5_11PointToAABBEEvT0_T1_T2_T3_T4_T6_E12temp_storage+176];
	ld.shared.f64 	%fd527, [_ZZN3cub18CUB_300001_SM_10006detail6reduce28DeviceReduceSingleTileKernelINS2_10policy_hubI11WrapperAABBj9MergeAABBE10Policy1000EN6thrust24THRUST_300001_SM_1000_NS10device_ptrI11WrapperVec3EEPS5_jS6_S5_S5_11PointToAABBEEvT0_T1_T2_T3_T4_T6_E12temp_storage+184];
	ld.shared.f64 	%fd528, [_ZZN3cub18CUB_300001_SM_10006detail6reduce28DeviceReduceSingleTileKernelINS2_10policy_hubI11WrapperAABBj9MergeAABBE10Policy1000EN6thrust24THRUST_300001_SM_1000_NS10device_ptrI11WrapperVec3EEPS5_jS6_S5_S5_11PointToAABBEEvT0_T1_T2_T3_T4_T6_E12temp_storage+192];
	min.f64 	%fd529, %fd517, %fd523;
	min.f64 	%fd530, %fd518, %fd524;
	min.f64 	%fd531, %fd519, %fd525;
	max.f64 	%fd532, %fd520, %fd526;
	max.f64 	%fd533, %fd521, %fd527;
	max.f64 	%fd534, %fd522, %fd528;
	ld.shared.f64 	%fd535, [_ZZN3cub18CUB_300001_SM_10006detail6reduce28DeviceReduceSingleTileKernelINS2_10policy_hubI11WrapperAABBj9MergeAABBE10Policy1000EN6thrust24THRUST_300001_SM_1000_NS10device_ptrI11WrapperVec3EEPS5_jS6_S5_S5_11PointToAABBEEvT0_T1_T2_T3_T4_T6_E12temp_storage+200];
	ld.shared.f64 	%fd536, [_ZZN3cub18CUB_300001_SM_10006detail6reduce28DeviceReduceSingleTileKernelINS2_10policy_hubI11WrapperAABBj9MergeAABBE10Policy1000EN6thrust24THRUST_300001_SM_1000_NS10device_ptrI11WrapperVec3EEPS5_jS6_S5_S5_11PointToAABBEEvT0_T1_T2_T3_T4_T6_E12temp_storage+208];
	ld.shared.f64 	%fd537, [_ZZN3cub18CUB_300001_SM_10006detail6reduce28DeviceReduceSingleTileKernelINS2_10policy_hubI11WrapperAABBj9MergeAABBE10Policy1000EN6thrust24THRUST_300001_SM_1000_NS10device_ptrI11WrapperVec3EEPS5_jS6_S5_S5_11PointToAABBEEvT0_T1_T2_T3_T4_T6_E12temp_storage+216];
	ld.shared.f64 	%fd538, [_ZZN3cub18CUB_300001_SM_10006detail6reduce28DeviceReduceSingleTileKernelINS2_10policy_hubI11WrapperAABBj9MergeAABBE10Policy1000EN6thrust24THRUST_300001_SM_1000_NS10device_ptrI11WrapperVec3EEPS5_jS6_S5_S5_11PointToAABBEEvT0_T1_T2_T3_T4_T6_E12temp_storage+224];
	ld.shared.f64 	%fd539, [_ZZN3cub18CUB_300001_SM_10006detail6reduce28DeviceReduceSingleTileKernelINS2_10policy_hubI11WrapperAABBj9MergeAABBE10Policy1000EN6thrust24THRUST_300001_SM_1000_NS10device_ptrI11WrapperVec3EEPS5_jS6_S5_S5_11PointToAABBEEvT0_T1_T2_T3_T4_T6_E12temp_storage+232];
	ld.shared.f64 	%fd540, [_ZZN3cub18CUB_300001_SM_10006detail6reduce28DeviceReduceSingleTileKernelINS2_10policy_hubI11WrapperAABBj9MergeAABBE10Policy1000EN6thrust24THRUST_300001_SM_1000_NS10device_ptrI11WrapperVec3EEPS5_jS6_S5_S5_11PointToAABBEEvT0_T1_T2_T3_T4_T6_E12temp_storage+240];
	min.f64 	%fd541, %fd529, %fd535;
	min.f64 	%fd542, %fd530, %fd536;
	min.f64 	%fd543, %fd531, %fd537;
	max.f64 	%fd544, %fd532, %fd538;
	max.f64 	%fd545, %fd533, %fd539;
	max.f64 	%fd546, %fd534, %fd540;
	ld.shared.f64 	%fd547, [_ZZN3cub18CUB_300001_SM_10006detail6reduce28DeviceReduceSingleTileKernelINS2_10policy_hubI11WrapperAABBj9MergeAABBE10Policy1000EN6thrust24THRUST_300001_SM_1000_NS10device_ptrI11WrapperVec3EEPS5_jS6_S5_S5_11PointToAABBEEvT0_T1_T2_T3_T4_T6_E12temp_storage+248];
	ld.shared.f64 	%fd548, [_ZZN3cub18CUB_300001_SM_10006detail6reduce28DeviceReduceSingleTileKernelINS2_10policy_hubI11WrapperAABBj9MergeAABBE10Policy1000EN6thrust24THRUST_300001_SM_1000_NS10device_ptrI11WrapperVec3EEPS5_jS6_S5_S5_11PointToAABBEEvT0_T1_T2_T3_T4_T6_E12temp_storage+256];
	ld.shared.f64 	%fd549, [_ZZN3cub18CUB_300001_SM_10006detail6reduce28DeviceReduceSingleTileKernelINS2_10policy_hubI11WrapperAABBj9MergeAABBE10Policy1000EN6thrust24THRUST_300001_SM_1000_NS10device_ptrI11WrapperVec3EEPS5_jS6_S5_S5_11PointToAABBEEvT0_T1_T2_T3_T4_T6_E12temp_storage+264];
	ld.shared.f64 	%fd550, [_ZZN3cub18CUB_300001_SM_10006detail6reduce28DeviceReduceSingleTileKernelINS2_10policy_hubI11WrapperAABBj9MergeAABBE10Policy1000EN6thrust24THRUST_300001_SM_1000_NS10device_ptrI11WrapperVec3EEPS5_jS6_S5_S5_11PointToAABBEEvT0_T1_T2_T3_T4_T6_E12temp_storage+272];
	ld.shared.f64 	%fd551, [_ZZN3cub18CUB_300001_SM_10006detail6reduce28DeviceReduceSingleTileKernelINS2_10policy_hubI11WrapperAABBj9MergeAABBE10Policy1000EN6thrust24THRUST_300001_SM_1000_NS10device_ptrI11WrapperVec3EEPS5_jS6_S5_S5_11PointToAABBEEvT0_T1_T2_T3_T4_T6_E12temp_storage+280];
	ld.shared.f64 	%fd552, [_ZZN3cub18CUB_300001_SM_10006detail6reduce28DeviceReduceSingleTileKernelINS2_10policy_hubI11WrapperAABBj9MergeAABBE10Policy1000EN6thrust24THRUST_300001_SM_1000_NS10device_ptrI11WrapperVec3EEPS5_jS6_S5_S5_11PointToAABBEEvT0_T1_T2_T3_T4_T6_E12temp_storage+288];
	min.f64 	%fd553, %fd541, %fd547;
	min.f64 	%fd554, %fd542, %fd548;
	min.f64 	%fd555, %fd543, %fd549;
	max.f64 	%fd556, %fd544, %fd550;
	max.f64 	%fd557, %fd545, %fd551;
	max.f64 	%fd558, %fd546, %fd552;
	ld.shared.f64 	%fd559, [_ZZN3cub18CUB_300001_SM_10006detail6reduce28DeviceReduceSingleTileKernelINS2_10policy_hubI11WrapperAABBj9MergeAABBE10Policy1000EN6thrust24THRUST_300001_SM_1000_NS10device_ptrI11WrapperVec3EEPS5_jS6_S5_S5_11PointToAABBEEvT0_T1_T2_T3_T4_T6_E12temp_storage+296];
	ld.shared.f64 	%fd560, [_ZZN3cub18CUB_300001_SM_10006detail6reduce28DeviceReduceSingleTileKernelINS2_10policy_hubI11WrapperAABBj9MergeAABBE10Policy1000EN6thrust24THRUST_300001_SM_1000_NS10device_ptrI11WrapperVec3EEPS5_jS6_S5_S5_11PointToAABBEEvT0_T1_T2_T3_T4_T6_E12temp_storage+304];
	ld.shared.f64 	%fd561, [_ZZN3cub18CUB_300001_SM_10006detail6reduce28DeviceReduceSingleTileKernelINS2_10policy_hubI11WrapperAABBj9MergeAABBE10Policy1000EN6thrust24THRUST_300001_SM_1000_NS10device_ptrI11WrapperVec3EEPS5_jS6_S5_S5_11PointToAABBEEvT0_T1_T2_T3_T4_T6_E12temp_storage+312];
	ld.shared.f64 	%fd562, [_ZZN3cub18CUB_300001_SM_10006detail6reduce28DeviceReduceSingleTileKernelINS2_10policy_hubI11WrapperAABBj9MergeAABBE10Policy1000EN6thrust24THRUST_300001_SM_1000_NS10device_ptrI11WrapperVec3EEPS5_jS6_S5_S5_11PointToAABBEEvT0_T1_T2_T3_T4_T6_E12temp_storage+320];
	ld.shared.f64 	%fd563, [_ZZN3cub18CUB_300001_SM_10006detail6reduce28DeviceReduceSingleTileKernelINS2_10policy_hubI11WrapperAABBj9MergeAABBE10Policy1000EN6thrust24THRUST_300001_SM_1000_NS10device_ptrI11WrapperVec3EEPS5_jS6_S5_S5_11PointToAABBEEvT0_T1_T2_T3_T4_T6_E12temp_storage+328];
	ld.shared.f64 	%fd564, [_ZZN3cub18CUB_300001_SM_10006detail6reduce28DeviceReduceSingleTileKernelINS2_10policy_hubI11WrapperAABBj9MergeAABBE10Policy1000EN6thrust24THRUST_300001_SM_1000_NS10device_ptrI11WrapperVec3EEPS5_jS6_S5_S5_11PointToAABBEEvT0_T1_T2_T3_T4_T6_E12temp_storage+336];
	min.f64 	%fd565, %fd553, %fd559;
	min.f64 	%fd566, %fd554, %fd560;
	min.f64 	%fd567, %fd555, %fd561;
	max.f64 	%fd568, %fd556, %fd562;
	max.f64 	%fd569, %fd557, %fd563;
	max.f64 	%fd570, %fd558, %fd564;
	ld.shared.f64 	%fd571, [_ZZN3cub18CUB_300001_SM_10006detail6reduce28DeviceReduceSingleTileKernelINS2_10policy_hubI11WrapperAABBj9MergeAABBE10Policy1000EN6thrust24THRUST_300001_SM_1000_NS10device_ptrI11WrapperVec3EEPS5_jS6_S5_S5_11PointToAABBEEvT0_T1_T2_T3_T4_T6_E12temp_storage+344];
	ld.shared.f64 	%fd572, [_ZZN3cub18CUB_300001_SM_10006detail6reduce28DeviceReduceSingleTileKernelINS2_10policy_hubI11WrapperAABBj9MergeAABBE10Policy1000EN6thrust24THRUST_300001_SM_1000_NS10device_ptrI11WrapperVec3EEPS5_jS6_S5_S5_11PointToAABBEEvT0_T1_T2_T3_T4_T6_E12temp_storage+352];
	ld.shared.f64 	%fd573, [_ZZN3cub18CUB_300001_SM_10006detail6reduce28DeviceReduceSingleTileKernelINS2_10policy_hubI11WrapperAABBj9MergeAABBE10Policy1000EN6thrust24THRUST_300001_SM_1000_NS10device_ptrI11WrapperVec3EEPS5_jS6_S5_S5_11PointToAABBEEvT0_T1_T2_T3_T4_T6_E12temp_storage+360];
	ld.shared.f64 	%fd574, [_ZZN3cub18CUB_300001_SM_10006detail6reduce28DeviceReduceSingleTileKernelINS2_10policy_hubI11WrapperAABBj9MergeAABBE10Policy1000EN6thrust24THRUST_300001_SM_1000_NS10device_ptrI11WrapperVec3EEPS5_jS6_S5_S5_11PointToAABBEEvT0_T1_T2_T3_T4_T6_E12temp_storage+368];
	ld.shared.f64 	%fd575, [_ZZN3cub18CUB_300001_SM_10006detail6reduce28DeviceReduceSingleTileKernelINS2_10policy_hubI11WrapperAABBj9MergeAABBE10Policy1000EN6thrust24THRUST_300001_SM_1000_NS10device_ptrI11WrapperVec3EEPS5_jS6_S5_S5_11PointToAABBEEvT0_T1_T2_T3_T4_T6_E12temp_storage+376];
	ld.shared.f64 	%fd576, [_ZZN3cub18CUB_300001_SM_10006detail6reduce28DeviceReduceSingleTileKernelINS2_10policy_hubI11WrapperAABBj9MergeAABBE10Policy1000EN6thrust24THRUST_300001_SM_1000_NS10device_ptrI11WrapperVec3EEPS5_jS6_S5_S5_11PointToAABBEEvT0_T1_T2_T3_T4_T6_E12temp_storage+384];
	min.f64 	%fd820, %fd565, %fd571;
	min.f64 	%fd819, %fd566, %fd572;
	min.f64 	%fd818, %fd567, %fd573;
	max.f64 	%fd817, %fd568, %fd574;
	max.f64 	%fd816, %fd569, %fd575;
	max.f64 	%fd815, %fd570, %fd576;
$L__BB17_68:
	mov.u32 	%r810, %tid.x;
	setp.ne.s32 	%p48, %r810, 0;
	@%p48 bra 	$L__BB17_70;
	min.f64 	%fd764, %fd346, %fd820;
	min.f64 	%fd765, %fd347, %fd819;
	min.f64 	%fd766, %fd348, %fd818;
	max.f64 	%fd767, %fd349, %fd817;
	max.f64 	%fd768, %fd350, %fd816;
	max.f64 	%fd769, %fd351, %fd815;
	st.global.f64 	[%rd1], %fd764;
	st.global.f64 	[%rd1+8], %fd765;
	st.global.f64 	[%rd1+16], %fd766;
	st.global.f64 	[%rd1+24], %fd767;
	st.global.f64 	[%rd1+32], %fd768;
	st.global.f64 	[%rd1+40], %fd769;
$L__BB17_70:
	ret;

}
	// .globl	_ZN3cub18CUB_300001_SM_10006detail6reduce18DeviceReduceKernelINS2_10policy_hubI11WrapperAABBj9MergeAABBE10Policy1000EN6thrust24THRUST_300001_SM_1000_NS10device_ptrI11WrapperVec3EEjS6_S5_11PointToAABBEEvT0_PT3_T1_NS0_13GridEvenShareISI_EET2_T4_
.visible .entry _ZN3cub18CUB_300001_SM_10006detail6reduce18DeviceReduceKernelINS2_10policy_hubI11WrapperAABBj9MergeAABBE10Policy1000EN6thrust24THRUST_300001_SM_1000_NS10device_ptrI11WrapperVec3EEjS6_S5_11PointToAABBEEvT0_PT3_T1_NS0_13GridEvenShareISI_EET2_T4_(
	.param .align 8 .b8 _ZN3cub18CUB_300001_SM_10006detail6reduce18DeviceReduceKernelINS2_10policy_hubI11WrapperAABBj9MergeAABBE10Policy1000EN6thrust24THRUST_300001_SM_1000_NS10device_ptrI11WrapperVec3EEjS6_S5_11PointToAABBEEvT0_PT3_T1_NS0_13GridEvenShareISI_EET2_T4__param_0[8],
	.param .u64 .ptr .align 1 _ZN3cub18CUB_300001_SM_10006detail6reduce18DeviceReduceKernelINS2_10policy_hubI11WrapperAABBj9MergeAABBE10Policy1000EN6thrust24THRUST_300001_SM_1000_NS10device_ptrI11WrapperVec3EEjS6_S5_11PointToAABBEEvT0_PT3_T1_NS0_13GridEvenShareISI_EET2_T4__param_1,
	.param .u32 _ZN3cub18CUB_300001_SM_10006detail6reduce18DeviceReduceKernelINS2_10policy_hubI11WrapperAABBj9MergeAABBE10Policy1000EN6thrust24THRUST_300001_SM_1000_NS10device_ptrI11WrapperVec3EEjS6_S5_11PointToAABBEEvT0_PT3_T1_NS0_13GridEvenShareISI_EET2_T4__param_2,
	.param .align 4 .b8 _ZN3cub18CUB_300001_SM_10006detail6reduce18DeviceReduceKernelINS2_10policy_hubI11WrapperAABBj9MergeAABBE10Policy1000EN6thrust24THRUST_300001_SM_1000_NS10device_ptrI11WrapperVec3EEjS6_S5_11PointToAABBEEvT0_PT3_T1_NS0_13GridEvenShareISI_EET2_T4__param_3[40],
	.param .align 1 .b8 _ZN3cub18CUB_300001_SM_10006detail6reduce18DeviceReduceKernelINS2_10policy_hubI11WrapperAABBj9MergeAABBE10Policy1000EN6thrust24THRUST_300001_SM_1000_NS10device_ptrI11WrapperVec3EEjS6_S5_11PointToAABBEEvT0_PT3_T1_NS0_13GridEvenShareISI_EET2_T4__param_4[1],
	.param .align 1 .b8 _ZN3cub18CUB_300001_SM_10006detail6reduce18DeviceReduceKernelINS2_10policy_hubI11WrapperAABBj9MergeAABBE10Policy1000EN6thrust24THRUST_300001_SM_1000_NS10device_ptrI11WrapperVec3EEjS6_S5_11PointToAABBEEvT0_PT3_T1_NS0_13GridEvenShareISI_EET2_T4__param_5[1]
)
.maxntid 256
{
	.reg .pred 	%p<48>;
	.reg .b32 	%r<890>;
	.reg .b64 	%rd<196>;
	.reg .b64 	%fd<923>;
	// demoted variable
	.shared .align 8 .b8 _ZZN3cub18CUB_300001_SM_10006detail6reduce18DeviceReduceKernelINS2_10policy_hubI11WrapperAABBj9MergeAABBE10Policy1000EN6thrust24THRUST_300001_SM_1000_NS10device_ptrI11WrapperVec3EEjS6_S5_11PointToAABBEEvT0_PT3_T1_NS0_13GridEvenShareISI_EET2_T4_E12temp_storage[440];
	ld.param.u32 	%r183, [_ZN3cub18CUB_300001_SM_10006detail6reduce18DeviceReduceKernelINS2_10policy_hubI11WrapperAABBj9MergeAABBE10Policy1000EN6thrust24THRUST_300001_SM_1000_NS10device_ptrI11WrapperVec3EEjS6_S5_11PointToAABBEEvT0_PT3_T1_NS0_13GridEvenShareISI_EET2_T4__param_3+20];
	ld.param.u32 	%r184, [_ZN3cub18CUB_300001_SM_10006detail6reduce18DeviceReduceKernelINS2_10policy_hubI11WrapperAABBj9MergeAABBE10Policy1000EN6thrust24THRUST_300001_SM_1000_NS10device_ptrI11WrapperVec3EEjS6_S5_11PointToAABBEEvT0_PT3_T1_NS0_13GridEvenShareISI_EET2_T4__param_3+24];
	ld.param.u64 	%rd3, [_ZN3cub18CUB_300001_SM_10006detail6reduce18DeviceReduceKernelINS2_10policy_hubI11WrapperAABBj9MergeAABBE10Policy1000EN6thrust24THRUST_300001_SM_1000_NS10device_ptrI11WrapperVec3EEjS6_S5_11PointToAABBEEvT0_PT3_T1_NS0_13GridEvenShareISI_EET2_T4__param_0];
	cvta.to.global.u64 	%rd1, %rd3;
	mov.u32 	%r188, %ctaid.x;
	shl.b32 	%r2, %r184, 8;
	shl.b32 	%r3, %r188, 8;
	sub.s32 	%r4, %r183, %r3;
	setp.gt.u32 	%p1, %r4, 255;
	@%p1 bra 	$L__BB18_36;
	mov.u32 	%r5, %tid.x;
	setp.ge.u32 	%p22, %r5, %r4;
	mov.f64 	%fd797, 0d0000000000000000;
	mov.f64 	%fd798, %fd797;
	mov.f64 	%fd799, %fd797;
	mov.u32 	%r877, %r5;
	@%p22 bra 	$L__BB18_3;
	add.s32 	%r534, %r3, %r5;
	mul.wide.u32 	%rd100, %r534, 24;
	add.s64 	%rd101, %rd1, %rd100;
	ld.global.f64 	%fd799, [%rd101];
	ld.global.f64 	%fd798, [%rd101+8];
	ld.global.f64 	%fd797, [%rd101+16];
	add.s32 	%r877, %r5, 256;
$L__BB18_3:
	setp.ge.u32 	%p23, %r877, %r4;
	mov.f64 	%fd800, %fd797;
	mov.f64 	%fd801, %fd798;
	mov.f64 	%fd802, %fd799;
	@%p23 bra 	$L__BB18_16;
	not.b32 	%r535, %r877;
	add.s32 	%r536, %r183, %r535;
	sub.s32 	%r8, %r536, %r3;
	shr.u32 	%r537, %r8, 8;
	add.s32 	%r9, %r537, 1;
	setp.lt.u32 	%p24, %r8, 1792;
	mov.f64 	%fd802, %fd799;
	mov.f64 	%fd801, %fd798;
	mov.f64 	%fd800, %fd797;
	@%p24 bra 	$L__BB18_8;
	add.s32 	%r876, %r877, 1024;
	add.s32 	%r875, %r877, %r3;
	and.b32  	%r538, %r9, 33554424;
	neg.s32 	%r874, %r538;
	mov.f64 	%fd802, %fd799;
	mov.f64 	%fd801, %fd798;
	mov.f64 	%fd800, %fd797;
$L__BB18_6:
	.pragma "nounroll";
	mul.wide.u32 	%rd102, %r875, 24;
	add.s64 	%rd103, %rd1, %rd102;
	ld.global.f64 	%fd567, [%rd103];
	ld.global.f64 	%fd568, [%rd103+8];
	ld.global.f64 	%fd569, [%rd103+16];
	min.f64 	%fd570, %fd802, %fd567;
	min.f64 	%fd571, %fd801, %fd568;
	min.f64 	%fd572, %fd800, %fd569;
	max.f64 	%fd573, %fd799, %fd567;
	max.f64 	%fd574, %fd798, %fd568;
	max.f64 	%fd575, %fd797, %fd569;
	add.s32 	%r539, %r875, 256;
	mul.wide.u32 	%rd104, %r539, 24;
	add.s64 	%rd105, %rd1, %rd104;
	ld.global.f64 	%fd576, [%rd105];
	ld.global.f64 	%fd577, [%rd105+8];
	ld.global.f64 	%fd578, [%rd105+16];
	min.f64 	%fd579, %fd570, %fd576;
	min.f64 	%fd580, %fd571, %fd577;
	min.f64 	%fd581, %fd572, %fd578;
	max.f64 	%fd582, %fd573, %fd576;
	max.f64 	%fd583, %fd574, %fd577;
	max.f64 	%fd584, %fd575, %fd578;
	add.s32 	%r540, %r875, 512;
	mul.wide.u32 	%rd106, %r540, 24;
	add.s64 	%rd107, %rd1, %rd106;
	ld.global.f64 	%fd585, [%rd107];
	ld.global.f64 	%fd586, [%rd107+8];
	ld.global.f64 	%fd587, [%rd107+16];
	min.f64 	%fd588, %fd579, %fd585;
	min.f64 	%fd589, %fd580, %fd586;
	min.f64 	%fd590, %fd581, %fd587;
	max.f64 	%fd591, %fd582, %fd585;
	max.f64 	%fd592, %fd583, %fd586;
	max.f64 	%fd593, %fd584, %fd587;
	add.s32 	%r541, %r875, 768;
	mul.wide.u32 	%rd108, %r541, 24;
	add.s64 	%rd109, %rd1, %rd108;
	ld.global.f64 	%fd594, [%rd109];
	ld.global.f64 	%fd595, [%rd109+8];
	ld.global.f64 	%fd596, [%rd109+16];
	min.f64 	%fd597, %fd588, %fd594;
	min.f64 	%fd598, %fd589, %fd595;
	min.f64 	%fd599, %fd590, %fd596;
	max.f64 	%fd600, %fd591, %fd594;
	max.f64 	%fd601, %fd592, %fd595;
	max.f64 	%fd602, %fd593, %fd596;
	add.s32 	%r542, %r875, 1024;
	mul.wide.u32 	%rd110, %r542, 24;
	add.s64 	%rd111, %rd1, %rd110;
	ld.global.f64 	%fd603, [%rd111];
	ld.global.f64 	%fd604, [%rd111+8];
	ld.global.f64 	%fd605, [%rd111+16];
	min.f64 	%fd606, %fd597, %fd603;
	min.f64 	%fd607, %fd598, %fd604;
	min.f64 	%fd608, %fd599, %fd605;
	max.f64 	%fd609, %fd600, %fd603;
	max.f64 	%fd610, %fd601, %fd604;
	max.f64 	%fd611, %fd602, %fd605;
	add.s32 	%r543, %r875, 1280;
	mul.wide.u32 	%rd112, %r543, 24;
	add.s64 	%rd113, %rd1, %rd112;
	ld.global.f64 	%fd612, [%rd113];
	ld.global.f64 	%fd613, [%rd113+8];
	ld.global.f64 	%fd614, [%rd113+16];
	min.f64 	%fd615, %fd606, %fd612;
	min.f64 	%fd616, %fd607, %fd613;
	min.f64 	%fd617, %fd608, %fd614;
	max.f64 	%fd618, %fd609, %fd612;
	max.f64 	%fd619, %fd610, %fd613;
	max.f64 	%fd620, %fd611, %fd614;
	add.s32 	%r544, %r875, 1536;
	mul.wide.u32 	%rd114, %r544, 24;
	add.s64 	%rd115, %rd1, %rd114;
	ld.global.f64 	%fd621, [%rd115];
	ld.global.f64 	%fd622, [%rd115+8];
	ld.global.f64 	%fd623, [%rd115+16];
	min.f64 	%fd624, %fd615, %fd621;
	min.f64 	%fd625, %fd616, %fd622;
	min.f64 	%fd626, %fd617, %fd623;
	max.f64 	%fd627, %fd618, %fd621;
	max.f64 	%fd628, %fd619, %fd622;
	max.f64 	%fd629, %fd620, %fd623;
	add.s32 	%r545, %r875, 1792;
	mul.wide.u32 	%rd116, %r545, 24;
	add.s64 	%rd117, %rd1, %rd116;
	ld.global.f64 	%fd630, [%rd117];
	ld.global.f64 	%fd631, [%rd117+8];
	ld.global.f64 	%fd632, [%rd117+16];
	min.f64 	%fd802, %fd624, %fd630;
	min.f64 	%fd801, %fd625, %fd631;
	min.f64 	%fd800, %fd626, %fd632;
	max.f64 	%fd799, %fd627, %fd630;
	max.f64 	%fd798, %fd628, %fd631;
	max.f64 	%fd797, %fd629, %fd632;
	add.s32 	%r876, %r876, 2048;
	add.s32 	%r875, %r875, 2048;
	add.s32 	%r874, %r874, 8;
	setp.ne.s32 	%p25, %r874, 0;
	@%p25 bra 	$L__BB18_6;
	add.s32 	%r877, %r876, -1024;
$L__BB18_8:
	shr.u32 	%r546, %r8, 8;
	add.s32 	%r547, %r546, 1;
	and.b32  	%r21, %r547, 7;
	setp.eq.s32 	%p26, %r21, 0;
	@%p26 bra 	$L__BB18_16;
	setp.lt.u32 	%p27, %r21, 4;
	@%p27 bra 	$L__BB18_11;
	add.s32 	%r548, %r3, %r877;
	mul.wide.u32 	%rd118, %r548, 24;
	add.s64 	%rd119, %rd1, %rd118;
	ld.global.f64 	%fd634, [%rd119];
	ld.global.f64 	%fd635, [%rd119+8];
	ld.global.f64 	%fd636, [%rd119+16];
	min.f64 	%fd637, %fd802, %fd634;
	min.f64 	%fd638, %fd801, %fd635;
	min.f64 	%fd639, %fd800, %fd636;
	max.f64 	%fd640, %fd799, %fd634;
	max.f64 	%fd641, %fd798, %fd635;
	max.f64 	%fd642, %fd797, %fd636;
	add.s32 	%r549, %r548, 256;
	mul.wide.u32 	%rd120, %r549, 24;
	add.s64 	%rd121, %rd1, %rd120;
	ld.global.f64 	%fd643, [%rd121];
	ld.global.f64 	%fd644, [%rd121+8];
	ld.global.f64 	%fd645, [%rd121+16];
	min.f64 	%fd646, %fd637, %fd643;
	min.f64 	%fd647, %fd638, %fd644;
	min.f64 	%fd648, %fd639, %fd645;
	max.f64 	%fd649, %fd640, %fd643;
	max.f64 	%fd650, %fd641, %fd644;
	max.f64 	%fd651, %fd642, %fd645;
	add.s32 	%r550, %r548, 512;
	mul.wide.u32 	%rd122, %r550, 24;
	add.s64 	%rd123, %rd1, %rd122;
	ld.global.f64 	%fd652, [%rd123];
	ld.global.f64 	%fd653, [%rd123+8];
	ld.global.f64 	%fd654, [%rd123+16];
	min.f64 	%fd655, %fd646, %fd652;
	min.f64 	%fd656, %fd647, %fd653;
	min.f64 	%fd657, %fd648, %fd654;
	max.f64 	%fd658, %fd649, %fd652;
	max.f64 	%fd659, %fd650, %fd653;
	max.f64 	%fd660, %fd651, %fd654;
	add.s32 	%r551, %r548, 768;
	mul.wide.u32 	%rd124, %r551, 24;
	add.s64 	%rd125, %rd1, %rd124;
	ld.global.f64 	%fd661, [%rd125];
	ld.global.f64 	%fd662, [%rd125+8];
	ld.global.f64 	%fd663, [%rd125+16];
	min.f64 	%fd802, %fd655, %fd661;
	min.f64 	%fd801, %fd656, %fd662;
	min.f64 	%fd800, %fd657, %fd663;
	max.f64 	%fd799, %fd658, %fd661;
	max.f64 	%fd798, %fd659, %fd662;
	max.f64 	%fd797, %fd660, %fd663;
	add.s32 	%r877, %r877, 1024;
$L__BB18_11:
	shr.u32 	%r553, %r8, 8;
	add.s32 	%r554, %r553, 1;
	and.b32  	%r552, %r554, 3;
	setp.eq.s32 	%p28, %r552, 0;
	@%p28 bra 	$L__BB18_16;
	setp.eq.s32 	%p29, %r552, 1;
	@%p29 bra 	$L__BB18_14;
	add.s32 	%r555, %r3, %r877;
	mul.wide.u32 	%rd126, %r555, 24;
	add.s64 	%rd127, %rd1, %rd126;
	ld.global.f64 	%fd665, [%rd127];
	ld.global.f64 	%fd666, [%rd127+8];
	ld.global.f64 	%fd667, [%rd127+16];
	min.f64 	%fd668, %fd802, %fd665;
	min.f64 	%fd669, %fd801, %fd666;
	min.f64 	%fd670, %fd800, %fd667;
	max.f64 	%fd671, %fd799, %fd665;
	max.f64 	%fd672, %fd798, %fd666;
	max.f64 	%fd673, %fd797, %fd667;
	add.s32 	%r556, %r555, 256;
	mul.wide.u32 	%rd128, %r556, 24;
	add.s64 	%rd129, %rd1, %rd128;
	ld.global.f64 	%fd674, [%rd129];
	ld.global.f64 	%fd675, [%rd129+8];
	ld.global.f64 	%fd676, [%rd129+16];
	min.f64 	%fd802, %fd668, %fd674;
	min.f64 	%fd801, %fd669, %fd675;
	min.f64 	%fd800, %fd670, %fd676;
	max.f64 	%fd799, %fd671, %fd674;
	max.f64 	%fd798, %fd672, %fd675;
	max.f64 	%fd797, %fd673, %fd676;
	add.s32 	%r877, %r877, 512;
$L__BB18_14:
	and.b32  	%r557, %r8, 256;
	setp.ne.s32 	%p30, %r557, 0;
	@%p30 bra 	$L__BB18_16;
	add.s32 	%r558, %r3, %r877;
	mul.wide.u32 	%rd130, %r558, 24;
	add.s64 	%rd131, %rd1, %rd130;
	ld.global.f64 	%fd677, [%rd131];
	ld.global.f64 	%fd678, [%rd131+8];
	ld.global.f64 	%fd679, [%rd131+16];
	min.f64 	%fd802, %fd802, %fd677;
	min.f64 	%fd801, %fd801, %fd678;
	min.f64 	%fd800, %fd800, %fd679;
	max.f64 	%fd799, %fd799, %fd677;
	max.f64 	%fd798, %fd798, %fd678;
	max.f64 	%fd797, %fd797, %fd679;
$L__BB18_16:
	// begin inline asm
	mov.u32 %r559, %laneid;
	// end inline asm
	and.b32  	%r620, %r5, 992;
	add.s32 	%r621, %r620, 32;
	setp.gt.u32 	%p31, %r621, %r4;
	not.b32 	%r622, %r620;
	add.s32 	%r623, %r4, %r622;
	selp.b32 	%r618, %r623, 31, %p31;
	mov.b64 	%rd132, %fd802;
	mov.b64 	{%r561, %r566}, %rd132;
	mov.b32 	%r617, 1;
	mov.b32 	%r619, -1;
	// begin inline asm
	shfl.sync.down.b32 %r560, %r561, %r617, %r618, %r619;
	// end inline asm
	// begin inline asm
	shfl.sync.down.b32 %r565, %r566, %r617, %r618, %r619;
	// end inline asm
	mov.b64 	%rd133, %fd801;
	mov.b64 	{%r571, %r576}, %rd133;
	// begin inline asm
	shfl.sync.down.b32 %r570, %r571, %r617, %r618, %r619;
	// end inline asm
	// begin inline asm
	shfl.sync.down.b32 %r575, %r576, %r617, %r618, %r619;
	// end inline asm
	mov.b64 	%rd134, %fd800;
	mov.b64 	{%r581, %r586}, %rd134;
	// begin inline asm
	shfl.sync.down.b32 %r580, %r581, %r617, %r618, %r619;
	// end inline asm
	// begin inline asm
	shfl.sync.down.b32 %r585, %r586, %r617, %r618, %r619;
	// end inline asm
	mov.b64 	%rd135, %fd799;
	mov.b64 	{%r591, %r596}, %rd135;
	// begin inline asm
	shfl.sync.down.b32 %r590, %r591, %r617, %r618, %r619;
	// end inline asm
	// begin inline asm
	shfl.sync.down.b32 %r595, %r596, %r617, %r618, %r619;
	// end inline asm
	mov.b64 	%rd136, %fd798;
	mov.b64 	{%r601, %r606}, %rd136;
	// begin inline asm
	shfl.sync.down.b32 %r600, %r601, %r617, %r618, %r619;
	// end inline asm
	// begin inline asm
	shfl.sync.down.b32 %r605, %r606, %r617, %r618, %r619;
	// end inline asm
	mov.b64 	%rd137, %fd797;
	mov.b64 	{%r611, %r616}, %rd137;
	// begin inline asm
	shfl.sync.down.b32 %r610, %r611, %r617, %r618, %r619;
	// end inline asm
	// begin inline asm
	shfl.sync.down.b32 %r615, %r616, %r617, %r618, %r619;
	// end inline asm
	setp.ge.s32 	%p32, %r559, %r618;
	@%p32 bra 	$L__BB18_18;
	mov.b64 	%rd138, {%r610, %r615};
	mov.b64 	%fd680, %rd138;
	mov.b64 	%rd139, {%r600, %r605};
	mov.b64 	%fd681, %rd139;
	mov.b64 	%rd140, {%r590, %r595};
	mov.b64 	%fd682, %rd140;
	mov.b64 	%rd141, {%r580, %r585};
	mov.b64 	%fd683, %rd141;
	mov.b64 	%rd142, {%r570, %r575};
	mov.b64 	%fd684, %rd142;
	mov.b64 	%rd143, {%r560, %r565};
	mov.b64 	%fd685, %rd143;
	min.f64 	%fd802, %fd802, %fd685;
	min.f64 	%fd801, %fd801, %fd684;
	min.f64 	%fd800, %fd800, %fd683;
	max.f64 	%fd799, %fd799, %fd682;
	max.f64 	%fd798, %fd798, %fd681;
	max.f64 	%fd797, %fd797, %fd680;
$L__BB18_18:
	mov.b64 	%rd144, %fd802;
	mov.b64 	{%r625, %r630}, %rd144;
	mov.b32 	%r681, 2;
	mov.b32 	%r683, -1;
	// begin inline asm
	shfl.sync.down.b32 %r624, %r625, %r681, %r618, %r683;
	// end inline asm
	// begin inline asm
	shfl.sync.down.b32 %r629, %r630, %r681, %r618, %r683;
	// end inline asm
	mov.b64 	%rd145, %fd801;
	mov.b64 	{%r635, %r640}, %rd145;
	// begin inline asm
	shfl.sync.down.b32 %r634, %r635, %r681, %r618, %r683;
	// end inline asm
	// begin inline asm
	shfl.sync.down.b32 %r639, %r640, %r681, %r618, %r683;
	// end inline asm
	mov.b64 	%rd146, %fd800;
	mov.b64 	{%r645, %r650}, %rd146;
	// begin inline asm
	shfl.sync.down.b32 %r644, %r645, %r681, %r618, %r683;
	// end inline asm
	// begin inline asm
	shfl.sync.down.b32 %r649, %r650, %r681, %r618, %r683;
	// end inline asm
	mov.b64 	%rd147, %fd799;
	mov.b64 	{%r655, %r660}, %rd147;
	// begin inline asm
	shfl.sync.down.b32 %r654, %r655, %r681, %r618, %r683;
	// end inline asm
	// begin inline asm
	shfl.sync.down.b32 %r659, %r660, %r681, %r618, %r683;
	// end inline asm
	mov.b64 	%rd148, %fd798;
	mov.b64 	{%r665, %r670}, %rd148;
	// begin inline asm
	shfl.sync.down.b32 %r664, %r665, %r681, %r618, %r683;
	// end inline asm
	// begin inline asm
	shfl.sync.down.b32 %r669, %r670, %r681, %r618, %r683;
	// end inline asm
	mov.b64 	%rd149, %fd797;
	mov.b64 	{%r675, %r680}, %rd149;
	// begin inline asm
	shfl.sync.down.b32 %r674, %r675, %r681, %r618, %r683;
	// end inline asm
	// begin inline asm
	shfl.sync.down.b32 %r679, %r680, %r681, %r618, %r683;
	// end inline asm
	add.s32 	%r684, %r559, 2;
	setp.gt.s32 	%p33, %r684, %r618;
	@%p33 bra 	$L__BB18_20;
	mov.b64 	%rd150, {%r674, %r679};
	mov.b64 	%fd686, %rd150;
	mov.b64 	%rd151, {%r664, %r669};
	mov.b64 	%fd687, %rd151;
	mov.b64 	%rd152, {%r654, %r659};
	mov.b64 	%fd688, %rd152;
	mov.b64 	%rd153, {%r644, %r649};
	mov.b64 	%fd689, %rd153;
	mov.b64 	%rd154, {%r634, %r639};
	mov.b64 	%fd690, %rd154;
	mov.b64 	%rd155, {%r624, %r629};
	mov.b64 	%fd691, %rd155;
	min.f64 	%fd802, %fd802, %fd691;
	min.f64 	%fd801, %fd801, %fd690;
	min.f64 	%fd800, %fd800, %fd689;
	max.f64 	%fd799, %fd799, %fd688;
	max.f64 	%fd798, %fd798, %fd687;
	max.f64 	%fd797, %fd797, %fd686;
$L__BB18_20:
	mov.b64 	%rd156, %fd802;
	mov.b64 	{%r686, %r691}, %rd156;
	mov.b32 	%r742, 4;
	mov.b32 	%r744, -1;
	// begin inline asm
	shfl.sync.down.b32 %r685, %r686, %r742, %r618, %r744;
	// end inline asm
	// begin inline asm
	shfl.sync.down.b32 %r690, %r691, %r742, %r618, %r744;
	// end inline asm
	mov.b64 	%rd157, %fd801;
	mov.b64 	{%r696, %r701}, %rd157;
	// begin inline asm
	shfl.sync.down.b32 %r695, %r696, %r742, %r618, %r744;
	// end inline asm
	// begin inline asm
	shfl.sync.down.b32 %r700, %r701, %r742, %r618, %r744;
	// end inline asm
	mov.b64 	%rd158, %fd800;
	mov.b64 	{%r706, %r711}, %rd158;
	// begin inline asm
	shfl.sync.down.b32 %r705, %r706, %r742, %r618, %r744;
	// end inline asm
	// begin inline asm
	shfl.sync.down.b32 %r710, %r711, %r742, %r618, %r744;
	// end inline asm
	mov.b64 	%rd159, %fd799;
	mov.b64 	{%r716, %r721}, %rd159;
	// begin inline asm
	shfl.sync.down.b32 %r715, %r716, %r742, %r618, %r744;
	// end inline asm
	// begin inline asm
	shfl.sync.down.b32 %r720, %r721, %r742, %r618, %r744;
	// end inline asm
	mov.b64 	%rd160, %fd798;
	mov.b64 	{%r726, %r731}, %rd160;
	// begin inline asm
	shfl.sync.down.b32 %r725, %r726, %r742, %r618, %r744;
	// end inline asm
	// begin inline asm
	shfl.sync.down.b32 %r730, %r731, %r742, %r618, %r744;
	// end inline asm
	mov.b64 	%rd161, %fd797;
	mov.b64 	{%r736, %r741}, %rd161;
	// begin inline asm
	shfl.sync.down.b32 %r735, %r736, %r742, %r618, %r744;
	// end inline asm
	// begin inline asm
	shfl.sync.down.b32 %r740, %r741, %r742, %r618, %r744;
	// end inline asm
	add.s32 	%r745, %r559, 4;
	setp.gt.s32 	%p34, %r745, %r618;
	@%p34 bra 	$L__BB18_22;
	mov.b64 	%rd162, {%r735, %r740};
	mov.b64 	%fd692, %rd162;
	mov.b64 	%rd163, {%r725, %r730};
	mov.b64 	%fd693, %rd163;
	mov.b64 	%rd164, {%r715, %r720};
	mov.b64 	%fd694, %rd164;
	mov.b64 	%rd165, {%r705, %r710};
	mov.b64 	%fd695, %rd165;
	mov.b64 	%rd166, {%r695, %r700};
	mov.b64 	%fd696, %rd166;
	mov.b64 	%rd167, {%r685, %r690};
	mov.b64 	%fd697, %rd167;
	min.f64 	%fd802, %fd802, %fd697;
	min.f64 	%fd801, %fd801, %fd696;
	min.f64 	%fd800, %fd800, %fd695;
	max.f64 	%fd799, %fd799, %fd694;
	max.f64 	%fd798, %fd798, %fd693;
	max.f64 	%fd797, %fd797, %fd692;
$L__BB18_22:
	mov.b64 	%rd168, %fd802;
	mov.b64 	{%r747, %r752}, %rd168;
	mov.b32 	%r803, 8;
	mov.b32 	%r805, -1;
	// begin inline asm
	shfl.sync.down.b32 %r746, %r747, %r803, %r618, %r805;
	// end inline asm
	// begin inline asm
	shfl.sync.down.b32 %r751, %r752, %r803, %r618, %r805;
	// end inline asm
	mov.b64 	%rd169, %fd801;
	mov.b64 	{%r757, %r762}, %rd169;
	// begin inline asm
	shfl.sync.down.b32 %r756, %r757, %r803, %r618, %r805;
	// end inline asm
	// begin inline asm
	shfl.sync.down.b32 %r761, %r762, %r803, %r618, %r805;
	// end inline asm
	mov.b64 	%rd170, %fd800;
	mov.b64 	{%r767, %r772}, %rd170;
	// begin inline asm
	shfl.sync.down.b32 %r766, %r767, %r803, %r618, %r805;
	// end inline asm
	// begin inline asm
	shfl.sync.down.b32 %r771, %r772, %r803, %r618, %r805;
	// end inline asm
	mov.b64 	%rd171, %fd799;
	mov.b64 	{%r777, %r782}, %rd171;
	// begin inline asm
	shfl.sync.down.b32 %r776, %r777, %r803, %r618, %r805;
	// end inline asm
	// begin inline asm
	shfl.sync.down.b32 %r781, %r782, %r803, %r618, %r805;
	// end inline asm
	mov.b64 	%rd172, %fd798;
	mov.b64 	{%r787, %r792}, %rd172;
	// begin inline asm
	shfl.sync.down.b32 %r786, %r787, %r803, %r618, %r805;
	// end inline asm
	// begin inline asm
	shfl.sync.down.b32 %r791, %r792, %r803, %r618, %r805;
	// end inline asm
	mov.b64 	%rd173, %fd797;
	mov.b64 	{%r797, %r802}, %rd173;
	// begin inline asm
	shfl.sync.down.b32 %r796, %r797, %r803, %r618, %r805;
	// end inline asm
	// begin inline asm
	shfl.sync.down.b32 %r801, %r802, %r803, %r618, %r805;
	// end inline asm
	add.s32 	%r806, %r559, 8;
	setp.gt.s32 	%p35, %r806, %r618;
	@%p35 bra 	$L__BB18_24;
	mov.b64 	%rd174, {%r796, %r801};
	mov.b64 	%fd698, %rd174;
	mov.b64 	%rd175, {%r786, %r791};
	mov.b64 	%fd699, %rd175;
	mov.b64 	%rd176, {%r776, %r781};
	mov.b64 	%fd700, %rd176;
	mov.b64 	%rd177, {%r766, %r771};
	mov.b64 	%fd701, %rd177;
	mov.b64 	%rd178, {%r756, %r761};
	mov.b64 	%fd702, %rd178;
	mov.b64 	%rd179, {%r746, %r751};
	mov.b64 	%fd703, %rd179;
	min.f64 	%fd802, %fd802, %fd703;
	min.f64 	%fd801, %fd801, %fd702;
	min.f64 	%fd800, %fd800, %fd701;
	max.f64 	%fd799, %fd799, %fd700;
	max.f64 	%fd798, %fd798, %fd699;
	max.f64 	%fd797, %fd797, %fd698;
$L__BB18_24:
	mov.b64 	%rd180, %fd802;
	mov.b64 	{%r808, %r813}, %rd180;
	mov.b32 	%r864, 16;
	mov.b32 	%r866, -1;
	// begin inline asm
	shfl.sync.down.b32 %r807, %r808, %r864, %r618, %r866;
	// end inline asm
	// begin inline asm
	shfl.sync.down.b32 %r812, %r813, %r864, %r618, %r866;
	// end inline asm
	mov.b64 	%rd181, %fd801;
	mov.b64 	{%r818, %r823}, %rd181;
	// begin inline asm
	shfl.sync.down.b32 %r817, %r818, %r864, %r618, %r866;
	// end inline asm
	// begin inline asm
	shfl.sync.down.b32 %r822, %r823, %r864, %r618, %r866;
	// end inline asm
	mov.b64 	%rd182, %fd800;
	mov.b64 	{%r828, %r833}, %rd182;
	// begin inline asm
	shfl.sync.down.b32 %r827, %r828, %r864, %r618, %r866;
	// end inline asm
	// begin inline asm
	shfl.sync.down.b32 %r832, %r833, %r864, %r618, %r866;
	// end inline asm
	mov.b64 	%rd183, %fd799;
	mov.b64 	{%r838, %r843}, %rd183;
	// begin inline asm
	shfl.sync.down.b32 %r837, %r838, %r864, %r618, %r866;
	// end inline asm
	// begin inline asm
	shfl.sync.down.b32 %r842, %r843, %r864, %r618, %r866;
	// end inline asm
	mov.b64 	%rd184, %fd798;
	mov.b64 	{%r848, %r853}, %rd184;
	// begin inline asm
	shfl.sync.down.b32 %r847, %r848, %r864, %r618, %r866;
	// end inline asm
	// begin inline asm
	shfl.sync.down.b32 %r852, %r853, %r864, %r618, %r866;
	// end inline asm
	mov.b64 	%rd185, %fd797;
	mov.b64 	{%r858, %r863}, %rd185;
	// begin inline asm
	shfl.sync.down.b32 %r857, %r858, %r864, %r618, %r866;
	// end inline asm
	// begin inline asm
	shfl.sync.down.b32 %r862, %r863, %r864, %r618, %r866;
	// end inline asm
	add.s32 	%r867, %r559, 16;
	setp.gt.s32 	%p36, %r867, %r618;
	@%p36 bra 	$L__BB18_26;
	mov.b64 	%rd186, {%r857, %r862};
	mov.b64 	%fd704, %rd186;
	mov.b64 	%rd187, {%r847, %r852};
	mov.b64 	%fd705, %rd187;
	mov.b64 	%rd188, {%r837, %r842};
	mov.b64 	%fd706, %rd188;
	mov.b64 	%rd189, {%r827, %r832};
	mov.b64 	%fd707, %rd189;
	mov.b64 	%rd190, {%r817, %r822};
	mov.b64 	%fd708, %rd190;
	mov.b64 	%rd191, {%r807, %r812};
	mov.b64 	%fd709, %rd191;
	min.f64 	%fd802, %fd802, %fd709;
	min.f64 	%fd801, %fd801, %fd708;
	min.f64 	%fd800, %fd800, %fd707;
	max.f64 	%fd799, %fd799, %fd706;
	max.f64 	%fd798, %fd798, %fd705;
	max.f64 	%fd797, %fd797, %fd704;
$L__BB18_26:
	setp.ne.s32 	%p37, %r559, 0;
	@%p37 bra 	$L__BB18_28;
	shr.u32 	%r868, %r5, 5;
	mov.u32 	%r869, _ZZN3cub18CUB_300001_SM_10006detail6reduce18DeviceReduceKernelINS2_10policy_hubI11WrapperAABBj9MergeAABBE10Policy1000EN6thrust24THRUST_300001_SM_1000_NS10device_ptrI11WrapperVec3EEjS6_S5_11PointToAABBEEvT0_PT3_T1_NS0_13GridEvenShareISI_EET2_T4_E12temp_storage;
	mad.lo.s32 	%r870, %r868, 48, %r869;
	st.shared.f64 	[%r870+8], %fd802;
	st.shared.f64 	[%r870+16], %fd801;
	st.shared.f64 	[%r870+24], %fd800;
	st.shared.f64 	[%r870+32], %fd799;
	st.shared.f64 	[%r870+40], %fd798;
	st.shared.f64 	[%r870+48], %fd797;
$L__BB18_28:
	bar.sync 	0;
	setp.ne.s32 	%p38, %r5, 0;
	setp.lt.u32 	%p39, %r4, 33;
	or.pred  	%p40, %p38, %p39;
	@%p40 bra 	$L__BB18_66;
	ld.shared.f64 	%fd710, [_ZZN3cub18CUB_300001_SM_10006detail6reduce18DeviceReduceKernelINS2_10policy_hubI11WrapperAABBj9MergeAABBE10Policy1000EN6thrust24THRUST_300001_SM_1000_NS10device_ptrI11WrapperVec3EEjS6_S5_11PointToAABBEEvT0_PT3_T1_NS0_13GridEvenShareISI_EET2_T4_E12temp_storage+56];
	ld.shared.f64 	%fd711, [_ZZN3cub18CUB_300001_SM_10006detail6reduce18DeviceReduceKernelINS2_10policy_hubI11WrapperAABBj9MergeAABBE10Policy1000EN6thrust24THRUST_300001_SM_1000_NS10device_ptrI11WrapperVec3EEjS6_S5_11PointToAABBEEvT0_PT3_T1_NS0_13GridEvenShareISI_EET2_T4_E12temp_storage+64];
	ld.shared.f64 	%fd712, [_ZZN3cub18CUB_300001_SM_10006detail6reduce18DeviceReduceKernelINS2_10policy_hubI11WrapperAABBj9MergeAABBE10Policy1000EN6thrust24THRUST_300001_SM_1000_NS10device_ptrI11WrapperVec3EEjS6_S5_11PointToAABBEEvT0_PT3_T1_NS0_13GridEvenShareISI_EET2_T4_E12temp_storage+72];
	ld.shared.f64 	%fd713, [_ZZN3cub18CUB_300001_SM_10006detail6reduce18DeviceReduceKernelINS2_10policy_hubI11WrapperAABBj9MergeAABBE10Policy1000EN6thrust24THRUST_300001_SM_1000_NS10device_ptrI11WrapperVec3EEjS6_S5_11PointToAABBEEvT0_PT3_T1_NS0_13GridEvenShareISI_EET2_T4_E12temp_storage+80];
	ld.shared.f64 	%fd714, [_ZZN3cub18CUB_300001_SM_10006detail6reduce18DeviceReduceKernelINS2_10policy_hubI11WrapperAABBj9MergeAABBE10Policy1000EN6thrust24THRUST_300001_SM_1000_NS10device_ptrI11WrapperVec3EEjS6_S5_11PointToAABBEEvT0_PT3_T1_NS0_13GridEvenShareISI_EET2_T4_E12temp_storage+88];
	ld.shared.f64 	%fd715, [_ZZN3cub18CUB_300001_SM_10006detail6reduce18DeviceReduceKernelINS2_10policy_hubI11WrapperAABBj9MergeAABBE10Policy1000EN6thrust24THRUST_300001_SM_1000_NS10device_ptrI11WrapperVec3EEjS6_S5_11PointToAABBEEvT0_PT3_T1_NS0_13GridEvenShareISI_EET2_T4_E12temp_storage+96];
	min.f64 	%fd802, %fd802, %fd710;
	min.f64 	%fd801, %fd801, %fd711;
	min.f64 	%fd800, %fd800, %fd712;
	max.f64 	%fd799, %fd799, %fd713;
	max.f64 	%fd798, %fd798, %fd714;
	max.f64 	%fd797, %fd797, %fd715;
	setp.lt.u32 	%p41, %r4, 65;
	@%p41 bra 	$L__BB18_66;
	ld.shared.f64 	%fd716, [_ZZN3cub18CUB_300001_SM_10006detail6reduce18DeviceReduceKernelINS2_10policy_hubI11WrapperAABBj9MergeAABBE10Policy1000EN6thrust24THRUST_300001_SM_1000_NS10device_ptrI11WrapperVec3EEjS6_S5_11PointToAABBEEvT0_PT3_T1_NS0_13GridEvenShareISI_EET2_T4_E12temp_storage+104];
	ld.shared.f64 	%fd717, [_ZZN3cub18CUB_300001_SM_10006detail6reduce18DeviceReduceKernelINS2_10policy_hubI11WrapperAABBj9MergeAABBE10Policy1000EN6thrust24THRUST_300001_SM_1000_NS10device_ptrI11WrapperVec3EEjS6_S5_11PointToAABBEEvT0_PT3_T1_NS0_13GridEvenShareISI_EET2_T4_E12temp_storage+112];
	ld.shared.f64 	%fd718, [_ZZN3cub18CUB_300001_SM_10006detail6reduce18DeviceReduceKernelINS2_10policy_hubI11WrapperAABBj9MergeAABBE10Policy1000EN6thrust24THRUST_300001_SM_1000_NS10device_ptrI11WrapperVec3EEjS6_S5_11PointToAABBEEvT0_PT3_T1_NS0_13GridEvenShareISI_EET2_T4_E12temp_storage+120];
	ld.shared.f64 	%fd719, [_ZZN3cub18CUB_300001_SM_10006detail6reduce18DeviceReduceKernelINS2_10policy_hubI11WrapperAABBj9MergeAABBE10Policy1000EN6thrust24THRUST_300001_SM_1000_NS10device_ptrI11WrapperVec3EEjS6_S5_11PointToAABBEEvT0_PT3_T1_NS0_13GridEvenShareISI_EET2_T4_E12temp_storage+128];
	ld.shared.f64 	%fd720, [_ZZN3cub18CUB_300001_SM_10006detail6reduce18DeviceReduceKernelINS2_10policy_hubI11WrapperAABBj9MergeAABBE10Policy1000EN6thrust24THRUST_300001_SM_1000_NS10device_ptrI11WrapperVec3EEjS6_S5_11PointToAABBEEvT0_PT3_T1_NS0_13GridEvenShareISI_EET2_T4_E12temp_storage+136];
	ld.shared.f64 	%fd721, [_ZZN3cub18CUB_300001_SM_10006detail6reduce18DeviceReduceKernelINS2_10policy_hubI11WrapperAABBj9MergeAABBE10Policy1000EN6thrust24THRUST_300001_SM_1000_NS10device_ptrI11WrapperVec3EEjS6_S5_11PointToAABBEEvT0_PT3_T1_NS0_13GridEvenShareISI_EET2_T4_E12temp_storage+144];
	min.f64 	%fd802, %fd802, %fd716;
	min.f64 	%fd801, %fd801, %fd717;
	min.f64 	%fd800, %fd800, %fd718;
	max.f64 	%fd799, %fd799, %fd719;
	max.f64 	%fd798, %fd798, %fd720;
	max.f64 	%fd797, %fd797, %fd721;
	setp.lt.u32 	%p42, %r4, 97;
	@%p42 bra 	$L__BB18_66;
	ld.shared.f64 	%fd722, [_ZZN3cub18CUB_300001_SM_10006detail6reduce18DeviceReduceKernelINS2_10policy_hubI11WrapperAABBj9MergeAABBE10Policy1000EN6thrust24THRUST_300001_SM_1000_NS10device_ptrI11WrapperVec3EEjS6_S5_11PointToAABBEEvT0_PT3_T1_NS0_13GridEvenShareISI_EET2_T4_E12temp_storage+152];
	ld.shared.f64 	%fd723, [_ZZN3cub18CUB_300001_SM_10006detail6reduce18DeviceReduceKernelINS2_10policy_hubI11WrapperAABBj9MergeAABBE10Policy1000EN6thrust24THRUST_300001_SM_1000_NS10device_ptrI11WrapperVec3EEjS6_S5_11PointToAABBEEvT0_PT3_T1_NS0_13GridEvenShareISI_EET2_T4_E12temp_storage+160];
	ld.shared.f64 	%fd724, [_ZZN3cub18CUB_300001_SM_10006detail6reduce18DeviceReduceKernelINS2_10policy_hubI11WrapperAABBj9MergeAABBE10Policy1000EN6thrust24THRUST_300001_SM_1000_NS10device_ptrI11WrapperVec3EEjS6_S5_11PointToAABBEEvT0_PT3_T1_NS0_13GridEvenShareISI_EET2_T4_E12temp_storage+168];
	ld.shared.f64 	%fd725, [_ZZN3cub18CUB_300001_SM_10006detail6reduce18DeviceReduceKernelINS2_10policy_hubI11WrapperAABBj9MergeAABBE10Policy1000EN6thrust24THRUST_300001_SM_1000_NS10device_ptrI11WrapperVec3EEjS6_S5_11PointToAABBEEvT0_PT3_T1_NS0_13GridEvenShareISI_EET2_T4_E12temp_storage+176];
	ld.shared.f64 	%fd726, [_ZZN3cub18CUB_300001_SM_10006detail6reduce18DeviceReduceKernelINS2_10policy_hubI11WrapperAABBj9MergeAABBE10Policy1000EN6thrust24THRUST_300001_SM_1000_NS10device_ptrI11WrapperVec3EEjS6_S5_11PointToAABBEEvT0_PT3_T1_NS0_13GridEvenShareISI_EET2_T4_E12temp_storage+184];
	ld.shared.f64 	%fd727, [_ZZN3cub18CUB_300001_SM_10006detail6reduce18DeviceReduceKernelINS2_10policy_hubI11WrapperAABBj9MergeAABBE10Policy1000EN6thrust24THRUST_300001_SM_1000_NS10device_ptrI11WrapperVec3EEjS6_S5_11PointToAABBEEvT0_PT3_T1_NS0_13GridEvenShareISI_EET2_T4_E12temp_storage+192];
	min.f64 	%fd802, %fd802, %fd722;
	min.f64 	%fd801, %fd801, %fd723;
	min.f64 	%fd800, %fd800, %fd724;
	max.f64 	%fd799, %fd799, %fd725;
	max.f64 	%fd798, %fd798, %fd726;
	max.f64 	%fd797, %fd797, %fd727;
	setp.lt.u32 	%p43, %r4, 129;
	@%p43 bra 	$L__BB18_66;
	ld.shared.f64 	%fd728, [_ZZN3cub18CUB_300001_SM_10006detail6reduce18DeviceReduceKernelINS2_10policy_hubI11WrapperAABBj9MergeAABBE10Policy1000EN6thrust24THRUST_300001_SM_1000_NS10device_ptrI11WrapperVec3EEjS6_S5_11PointToAABBEEvT0_PT3_T1_NS0_13GridEvenShareISI_EET2_T4_E12temp_storage+200];
	ld.shared.f64 	%fd729, [_ZZN3cub18CUB_300001_SM_10006detail6reduce18DeviceReduceKernelINS2_10policy_hubI11WrapperAABBj9MergeAABBE10Policy1000EN6thrust24THRUST_300001_SM_1000_NS10device_ptrI11WrapperVec3EEjS6_S5_11PointToAABBEEvT0_PT3_T1_NS0_13GridEvenShareISI_EET2_T4_E12temp_storage+208];
	ld.shared.f64 	%fd730, [_ZZN3cub18CUB_300001_SM_10006detail6reduce18DeviceReduceKernelINS2_10policy_hubI11WrapperAABBj9MergeAABBE10Policy1000EN6thrust24THRUST_300001_SM_1000_NS10device_ptrI11WrapperVec3EEjS6_S5_11PointToAABBEEvT0_PT3_T1_NS0_13GridEvenShareISI_EET2_T4_E12temp_storage+216];
	ld.shared.f64 	%fd731, [_ZZN3cub18CUB_300001_SM_10006detail6reduce18DeviceReduceKernelINS2_10policy_hubI11WrapperAABBj9MergeAABBE10Policy1000EN6thrust24THRUST_300001_SM_1000_NS10device_ptrI11WrapperVec3EEjS6_S5_11PointToAABBEEvT0_PT3_T1_NS0_13GridEvenShareISI_EET2_T4_E12temp_storage+224];
	ld.shared.f64 	%fd732, [_ZZN3cub18CUB_300001_SM_10006detail6reduce18DeviceReduceKernelINS2_10policy_hubI11WrapperAABBj9MergeAABBE10Policy1000EN6thrust24THRUST_300001_SM_1000_NS10device_ptrI11WrapperVec3EEjS6_S5_11PointToAABBEEvT0_PT3_T1_NS0_13GridEvenShareISI_EET2_T4_E12temp_storage+232];
	ld.shared.f64 	%fd733, [_ZZN3cub18CUB_300001_SM_10006detail6reduce18DeviceReduceKernelINS2_10policy_hubI11WrapperAABBj9MergeAABBE10Policy1000EN6thrust24THRUST_300001_SM_1000_NS10device_ptrI11WrapperVec3EEjS6_S5_11PointToAABBEEvT0_PT3_T1_NS0_13GridEvenShareISI_EET2_T4_E12temp_storage+240];
	min.f64 	%fd802, %fd802, %fd728;
	min.f64 	%fd801, %fd801, %fd729;
	min.f64 	%fd800, %fd800, %fd730;
	max.f64 	%fd799, %fd799, %fd731;
	max.f64 	%fd798, %fd798, %fd732;
	max.f64 	%fd797, %fd797, %fd733;
	setp.lt.u32 	%p44, %r4, 161;
	@%p44 bra 	$L__BB18_66;
	ld.shared.f64 	%fd734, [_ZZN3cub18CUB_300001_SM_10006detail6reduce18DeviceReduceKernelINS2_10policy_hubI11WrapperAABBj9MergeAABBE10Policy1000EN6thrust24THRUST_300001_SM_1000_NS10device_ptrI11WrapperVec3EEjS6_S5_11PointToAABBEEvT0_PT3_T1_NS0_13GridEvenShareISI_EET2_T4_E12temp_storage+248];
	ld.shared.f64 	%fd735, [_ZZN3cub18CUB_300001_SM_10006detail6reduce18DeviceReduceKernelINS2_10policy_hubI11WrapperAABBj9MergeAABBE10Policy1000EN6thrust24THRUST_300001_SM_1000_NS10device_ptrI11WrapperVec3EEjS6_S5_11PointToAABBEEvT0_PT3_T1_NS0_13GridEvenShareISI_EET2_T4_E12temp_storage+256];
	ld.shared.f64 	%fd736, [_ZZN3cub18CUB_300001_SM_10006detail6reduce18DeviceReduceKernelINS2_10policy_hubI11WrapperAABBj9MergeAABBE10Policy1000EN6thrust24THRUST_300001_SM_1000_NS10device_ptrI11WrapperVec3EEjS6_S5_11PointToAABBEEvT0_PT3_T1_NS0_13GridEvenShareISI_EET2_T4_E12temp_storage+264];
	ld.shared.f64 	%fd737, [_ZZN3cub18CUB_300001_SM_10006detail6reduce18DeviceReduceKernelINS2_10policy_hubI11WrapperAABBj9MergeAABBE10Policy1000EN6thrust24THRUST_300001_SM_1000_NS10device_ptrI11WrapperVec3EEjS6_S5_11PointToAABBEEvT0_PT3_T1_NS0_13GridEvenShareISI_EET2_T4_E12temp_storage+272];
	ld.shared.f64 	%fd738, [_ZZN3cub18CUB_300001_SM_10006detail6reduce18DeviceReduceKernelINS2_10policy_hubI11WrapperAABBj9MergeAABBE10Policy1000EN6thrust24THRUST_300001_SM_1000_NS10device_ptrI11WrapperVec3EEjS6_S5_11PointToAABBEEvT0_PT3_T1_NS0_13GridEvenShareISI_EET2_T4_E12temp_storage+280];
	ld.shared.f64 	%fd739, [_ZZN3cub18CUB_300001_SM_10006detail6reduce18DeviceReduceKernelINS2_10policy_hubI11WrapperAABBj9MergeAABBE10Policy1000EN6thrust24THRUST_300001_SM_1000_NS10device_ptrI11WrapperVec3EEjS6_S5_11PointToAABBEEvT0_PT3_T1_NS0_13GridEvenShareISI_EET2_T4_E12temp_storage+288];
	min.f64 	%fd802, %fd802, %fd734;
	min.f64 	%fd801, %fd801, %fd735;
	min.f64 	%fd800, %fd800, %fd736;
	max.f64 	%fd799, %fd799, %fd737;
	max.f64 	%fd798, %fd798, %fd738;
	max.f64 	%fd797, %fd797, %fd739;
	setp.lt.u32 	%p45, %r4, 193;
	@%p45 bra 	$L__BB18_66;
	ld.shared.f64 	%fd740, [_ZZN3cub18CUB_300001_SM_10006detail6reduce18DeviceReduceKernelINS2_10policy_hubI11WrapperAABBj9MergeAABBE10Policy1000EN6thrust24THRUST_300001_SM_1000_NS10device_ptrI11WrapperVec3EEjS6_S5_11PointToAABBEEvT0_PT3_T1_NS0_13GridEvenShareISI_EET2_T4_E12temp_storage+296];
	ld.shared.f64 	%fd741, [_ZZN3cub18CUB_300001_SM_10006detail6reduce18DeviceReduceKernelINS2_10policy_hubI11WrapperAABBj9MergeAABBE10Policy1000EN6thrust24THRUST_300001_SM_1000_NS10device_ptrI11WrapperVec3EEjS6_S5_11PointToAABBEEvT0_PT3_T1_NS0_13GridEvenShareISI_EET2_T4_E12temp_storage+304];
	ld.shared.f64 	%fd742, [_ZZN3cub18CUB_300001_SM_10006detail6reduce18DeviceReduceKernelINS2_10policy_hubI11WrapperAABBj9MergeAABBE10Policy1000EN6thrust24THRUST_300001_SM_1000_NS10device_ptrI11WrapperVec3EEjS6_S5_11PointToAABBEEvT0_PT3_T1_NS0_13GridEvenShareISI_EET2_T4_E12temp_storage+312];
	ld.shared.f64 	%fd743, [_ZZN3cub18CUB_300001_SM_10006detail6reduce18DeviceReduceKernelINS2_10policy_hubI11WrapperAABBj9MergeAABBE10Policy1000EN6thrust24THRUST_300001_SM_1000_NS10device_ptrI11WrapperVec3EEjS6_S5_11PointToAABBEEvT0_PT3_T1_NS0_13GridEvenShareISI_EET2_T4_E12temp_storage+320];
	ld.shared.f64 	%fd744, [_ZZN3cub18CUB_300001_SM_10006detail6reduce18DeviceReduceKernelINS2_10policy_hubI11WrapperAABBj9MergeAABBE10Policy1000EN6thrust24THRUST_300001_SM_1000_NS10device_ptrI11WrapperVec3EEjS6_S5_11PointToAABBEEvT0_PT3_T1_NS0_13GridEvenShareISI_EET2_T4_E12temp_storage+328];
	ld.shared.f64 	%fd745, [_ZZN3cub18CUB_300001_SM_10006detail6reduce18DeviceReduceKernelINS2_10policy_hubI11WrapperAABBj9MergeAABBE10Policy1000EN6thrust24THRUST_300001_SM_1000_NS10device_ptrI11WrapperVec3EEjS6_S5_11PointToAABBEEvT0_PT3_T1_NS0_13GridEvenShareISI_EET2_T4_E12temp_storage+336];
	min.f64 	%fd802, %fd802, %fd740;
	min.f64 	%fd801, %fd801, %fd741;
	min.f64 	%fd800, %fd800, %fd742;
	max.f64 	%fd799, %fd799, %fd743;
	max.f64 	%fd798, %fd798, %fd744;
	max.f64 	%fd797, %fd797, %fd745;
	setp.lt.u32 	%p46, %r4, 225;
	@%p46 bra 	$L__BB18_66;
	ld.shared.f64 	%fd746, [_ZZN3cub18CUB_300001_SM_10006detail6reduce18DeviceReduceKernelINS2_10policy_hubI11WrapperAABBj9MergeAABBE10Policy1000EN6thrust24THRUST_300001_SM_1000_NS10device_ptrI11WrapperVec3EEjS6_S5_11PointToAABBEEvT0_PT3_T1_NS0_13GridEvenShareISI_EET2_T4_E12temp_storage+344];
	ld.shared.f64 	%fd747, [_ZZN3cub18CUB_300001_SM_10006detail6reduce18DeviceReduceKernelINS2_10policy_hubI11WrapperAABBj9MergeAABBE10Policy1000EN6thrust24THRUST_300001_SM_1000_NS10device_ptrI11WrapperVec3EEjS6_S5_11PointToAABBEEvT0_PT3_T1_NS0_13GridEvenShareISI_EET2_T4_E12temp_storage+352];
	ld.shared.f64 	%fd748, [_ZZN3cub18CUB_300001_SM_10006detail6reduce18DeviceReduceKernelINS2_10policy_hubI11WrapperAABBj9MergeAABBE10Policy1000EN6thrust24THRUST_300001_SM_1000_NS10device_ptrI11WrapperVec3EEjS6_S5_11PointToAABBEEvT0_PT3_T1_NS0_13GridEvenShareISI_EET2_T4_E12temp_storage+360];
	ld.shared.f64 	%fd749, [_ZZN3cub18CUB_300001_SM_10006detail6reduce18DeviceReduceKernelINS2_10policy_hubI11WrapperAABBj9MergeAABBE10Policy1000EN6thrust24THRUST_300001_SM_1000_NS10device_ptrI11WrapperVec3EEjS6_S5_11PointToAABBEEvT0_PT3_T1_NS0_13GridEvenShareISI_EET2_T4_E12temp_storage+368];
	ld.shared.f64 	%fd750, [_ZZN3cub18CUB_300001_SM_10006detail6reduce18DeviceReduceKernelINS2_10policy_hubI11WrapperAABBj9MergeAABBE10Policy1000EN6thrust24THRUST_300001_SM_1000_NS10device_ptrI11WrapperVec3EEjS6_S5_11PointToAABBEEvT0_PT3_T1_NS0_13GridEvenShareISI_EET2_T4_E12temp_storage+376];
	ld.shared.f64 	%fd751, [_ZZN3cub18CUB_300001_SM_10006detail6reduce18DeviceReduceKernelINS2_10policy_hubI11WrapperAABBj9MergeAABBE10Policy1000EN6thrust24THRUST_300001_SM_1000_NS10device_ptrI11WrapperVec3EEjS6_S5_11PointToAABBEEvT0_PT3_T1_NS0_13GridEvenShareISI_EET2_T4_E12temp_storage+384];
	min.f64 	%fd802, %fd802, %fd746;
	min.f64 	%fd801, %fd801, %fd747;
	min.f64 	%fd800, %fd800, %fd748;
	max.f64 	%fd799, %fd799, %fd749;
	max.f64 	%fd798, %fd798, %fd750;
	max.f64 	%fd797, %fd797, %fd751;
	bra.uni 	$L__BB18_66;
$L__BB18_36:
	mov.u32 	%r88, %tid.x;
	add.s32 	%r189, %r3, %r88;
	mul.wide.u32 	%rd4, %r189, 24;
	add.s64 	%rd5, %rd1, %rd4;
	ld.global.f64 	%fd799, [%rd5];
	ld.global.f64 	%fd798, [%rd5+8];
	ld.global.f64 	%fd797, [%rd5+16];
	setp.lt.u32 	%p2, %r4, %r2;
	mov.f64 	%fd800, %fd797;
	mov.f64 	%fd801, %fd798;
	mov.f64 	%fd802, %fd799;
	@%p2 bra 	$L__BB18_53;
	add.s32 	%r191, %r88, %r2;
	add.s32 	%r192, %r191, %r3;
	add.s32 	%r881, %r192, 1024;
	not.b32 	%r193, %r88;
	add.s32 	%r194, %r193, %r183;
	sub.s32 	%r195, %r194, %r2;
	sub.s32 	%r880, %r195, %r3;
	mov.b32 	%r882, 0;
	cvt.u64.u32 	%rd7, %r88;
	mov.f64 	%fd800, %fd797;
	mov.f64 	%fd801, %fd798;
	mov.f64 	%fd802, %fd799;
	mov.u32 	%r883, %r3;
$L__BB18_38:
	shl.b32 	%r96, %r184, 8;
	add.s32 	%r883, %r883, %r96;
	add.s32 	%r196, %r183, -256;
	setp.gt.u32 	%p3, %r883, %r196;
	@%p3 bra 	$L__BB18_40;
	cvt.u64.u32 	%rd6, %r883;
	add.s64 	%rd8, %rd6, %rd7;
	mad.lo.s64 	%rd9, %rd8, 24, %rd1;
	ld.global.f64 	%fd340, [%rd9];
	ld.global.f64 	%fd341, [%rd9+8];
	ld.global.f64 	%fd342, [%rd9+16];
	min.f64 	%fd802, %fd802, %fd340;
	min.f64 	%fd801, %fd801, %fd341;
	min.f64 	%fd800, %fd800, %fd342;
	max.f64 	%fd799, %fd799, %fd340;
	max.f64 	%fd798, %fd798, %fd341;
	max.f64 	%fd797, %fd797, %fd342;
	sub.s32 	%r197, %r183, %r883;
	shl.b32 	%r198, %r184, 8;
	setp.lt.u32 	%p4, %r197, %r198;
	add.s32 	%r882, %r882, 1;
	add.s32 	%r881, %r881, %r198;
	sub.s32 	%r880, %r880, %r198;
	@%p4 bra 	$L__BB18_53;
	bra.uni 	$L__BB18_38;
$L__BB18_40:
	setp.le.u32 	%p5, %r183, %r883;
	sub.s32 	%r199, %r183, %r883;
	setp.ge.s32 	%p6, %r88, %r199;
	or.pred  	%p7, %p5, %p6;
	@%p7 bra 	$L__BB18_53;
	not.b32 	%r201, %r88;
	add.s32 	%r202, %r183, %r201;
	add.s32 	%r203, %r96, %r3;
	sub.s32 	%r204, %r202, %r203;
	mul.lo.s32 	%r205, %r184, %r882;
	shl.b32 	%r206, %r205, 8;
	sub.s32 	%r101, %r204, %r206;
	setp.lt.u32 	%p8, %r101, 1792;
	mov.u32 	%r888, %r88;
	@%p8 bra 	$L__BB18_45;
	or.b32  	%r886, %r88, 1024;
	shr.u32 	%r207, %r880, 8;
	add.s32 	%r208, %r207, 1;
	and.b32  	%r209, %r208, 33554424;
	neg.s32 	%r884, %r209;
$L__BB18_43:
	.pragma "nounroll";
	add.s32 	%r210, %r881, -1024;
	mul.wide.u32 	%rd10, %r210, 24;
	add.s64 	%rd11, %rd1, %rd10;
	ld.global.f64 	%fd344, [%rd11];
	ld.global.f64 	%fd345, [%rd11+8];
	ld.global.f64 	%fd346, [%rd11+16];
	min.f64 	%fd347, %fd802, %fd344;
	min.f64 	%fd348, %fd801, %fd345;
	min.f64 	%fd349, %fd800, %fd346;
	max.f64 	%fd350, %fd799, %fd344;
	max.f64 	%fd351, %fd798, %fd345;
	max.f64 	%fd352, %fd797, %fd346;
	add.s32 	%r211, %r881, -768;
	mul.wide.u32 	%rd12, %r211, 24;
	add.s64 	%rd13, %rd1, %rd12;
	ld.global.f64 	%fd353, [%rd13];
	ld.global.f64 	%fd354, [%rd13+8];
	ld.global.f64 	%fd355, [%rd13+16];
	min.f64 	%fd356, %fd347, %fd353;
	min.f64 	%fd357, %fd348, %fd354;
	min.f64 	%fd358, %fd349, %fd355;
	max.f64 	%fd359, %fd350, %fd353;
	max.f64 	%fd360, %fd351, %fd354;
	max.f64 	%fd361, %fd352, %fd355;
	add.s32 	%r212, %r881, -512;
	mul.wide.u32 	%rd14, %r212, 24;
	add.s64 	%rd15, %rd1, %rd14;
	ld.global.f64 	%fd362, [%rd15];
	ld.global.f64 	%fd363, [%rd15+8];
	ld.global.f64 	%fd364, [%rd15+16];
	min.f64 	%fd365, %fd356, %fd362;
	min.f64 	%fd366, %fd357, %fd363;
	min.f64 	%fd367, %fd358, %fd364;
	max.f64 	%fd368, %fd359, %fd362;
	max.f64 	%fd369, %fd360, %fd363;
	max.f64 	%fd370, %fd361, %fd364;
	add.s32 	%r213, %r881, 768;
	add.s32 	%r214, %r881, -256;
	mul.wide.u32 	%rd16, %r214, 24;
	add.s64 	%rd17, %rd1, %rd16;
	ld.global.f64 	%fd371, [%rd17];
	ld.global.f64 	%fd372, [%rd17+8];
	ld.global.f64 	%fd373, [%rd17+16];
	min.f64 	%fd374, %fd365, %fd371;
	min.f64 	%fd375, %fd366, %fd372;
	min.f64 	%fd376, %fd367, %fd373;
	max.f64 	%fd377, %fd368, %fd371;
	max.f64 	%fd378, %fd369, %fd372;
	max.f64 	%fd379, %fd370, %fd373;
	mul.wide.u32 	%rd18, %r881, 24;
	add.s64 	%rd19, %rd1, %rd18;
	ld.global.f64 	%fd380, [%rd19];
	ld.global.f64 	%fd381, [%rd19+8];
	ld.global.f64 	%fd382, [%rd19+16];
	min.f64 	%fd383, %fd374, %fd380;
	min.f64 	%fd384, %fd375, %fd381;
	min.f64 	%fd385, %fd376, %fd382;
	max.f64 	%fd386, %fd377, %fd380;
	max.f64 	%fd387, %fd378, %fd381;
	max.f64 	%fd388, %fd379, %fd382;
	add.s32 	%r215, %r881, 256;
	mul.wide.u32 	%rd20, %r215, 24;
	add.s64 	%rd21, %rd1, %rd20;
	ld.global.f64 	%fd389, [%rd21];
	ld.global.f64 	%fd390, [%rd21+8];
	ld.global.f64 	%fd391, [%rd21+16];
	min.f64 	%fd392, %fd383, %fd389;
	min.f64 	%fd393, %fd384, %fd390;
	min.f64 	%fd394, %fd385, %fd391;
	max.f64 	%fd395, %fd386, %fd389;
	max.f64 	%fd396, %fd387, %fd390;
	max.f64 	%fd397, %fd388, %fd391;
	add.s32 	%r216, %r881, 512;
	mul.wide.u32 	%rd22, %r216, 24;
	add.s64 	%rd23, %rd1, %rd22;
	ld.global.f64 	%fd398, [%rd23];
	ld.global.f64 	%fd399, [%rd23+8];
	ld.global.f64 	%fd400, [%rd23+16];
	min.f64 	%fd401, %fd392, %fd398;
	min.f64 	%fd402, %fd393, %fd399;
	min.f64 	%fd403, %fd394, %fd400;
	max.f64 	%fd404, %fd395, %fd398;
	max.f64 	%fd405, %fd396, %fd399;
	max.f64 	%fd406, %fd397, %fd400;
	mul.wide.u32 	%rd24, %r213, 24;
	add.s64 	%rd25, %rd1, %rd24;
	ld.global.f64 	%fd407, [%rd25];
	ld.global.f64 	%fd408, [%rd25+8];
	ld.global.f64 	%fd409, [%rd25+16];
	min.f64 	%fd802, %fd401, %fd407;
	min.f64 	%fd801, %fd402, %fd408;
	min.f64 	%fd800, %fd403, %fd409;
	max.f64 	%fd799, %fd404, %fd407;
	max.f64 	%fd798, %fd405, %fd408;
	max.f64 	%fd797, %fd406, %fd409;
	add.s32 	%r886, %r886, 2048;
	add.s32 	%r881, %r881, 2048;
	add.s32 	%r884, %r884, 8;
	setp.ne.s32 	%p9, %r884, 0;
	@%p9 bra 	$L__BB18_43;
	add.s32 	%r888, %r886, -1024;
$L__BB18_45:
	shr.u32 	%r217, %r101, 8;
	add.s32 	%r218, %r217, 1;
	and.b32  	%r112, %r218, 7;
	setp.eq.s32 	%p10, %r112, 0;
	@%p10 bra 	$L__BB18_53;
	setp.lt.u32 	%p11, %r112, 4;
	@%p11 bra 	$L__BB18_48;
	add.s32 	%r219, %r888, %r883;
	mul.wide.u32 	%rd26, %r219, 24;
	add.s64 	%rd27, %rd1, %rd26;
	ld.global.f64 	%fd411, [%rd27];
	ld.global.f64 	%fd412, [%rd27+8];
	ld.global.f64 	%fd413, [%rd27+16];
	min.f64 	%fd414, %fd802, %fd411;
	min.f64 	%fd415, %fd801, %fd412;
	min.f64 	%fd416, %fd800, %fd413;
	max.f64 	%fd417, %fd799, %fd411;
	max.f64 	%fd418, %fd798, %fd412;
	max.f64 	%fd419, %fd797, %fd413;
	add.s32 	%r220, %r219, 256;
	mul.wide.u32 	%rd28, %r220, 24;
	add.s64 	%rd29, %rd1, %rd28;
	ld.global.f64 	%fd420, [%rd29];
	ld.global.f64 	%fd421, [%rd29+8];
	ld.global.f64 	%fd422, [%rd29+16];
	min.f64 	%fd423, %fd414, %fd420;
	min.f64 	%fd424, %fd415, %fd421;
	min.f64 	%fd425, %fd416, %fd422;
	max.f64 	%fd426, %fd417, %fd420;
	max.f64 	%fd427, %fd418, %fd421;
	max.f64 	%fd428, %fd419, %fd422;
	add.s32 	%r221, %r219, 512;
	mul.wide.u32 	%rd30, %r221, 24;
	add.s64 	%rd31, %rd1, %rd30;
	ld.global.f64 	%fd429, [%rd31];
	ld.global.f64 	%fd430, [%rd31+8];
	ld.global.f64 	%fd431, [%rd31+16];
	min.f64 	%fd432, %fd423, %fd429;
	min.f64 	%fd433, %fd424, %fd430;
	min.f64 	%fd434, %fd425, %fd431;
	max.f64 	%fd435, %fd426, %fd429;
	max.f64 	%fd436, %fd427, %fd430;
	max.f64 	%fd437, %fd428, %fd431;
	add.s32 	%r222, %r219, 768;
	mul.wide.u32 	%rd32, %r222, 24;
	add.s64 	%rd33, %rd1, %rd32;
	ld.global.f64 	%fd438, [%rd33];
	ld.global.f64 	%fd439, [%rd33+8];
	ld.global.f64 	%fd440, [%rd33+16];
	min.f64 	%fd802, %fd432, %fd438;
	min.f64 	%fd801, %fd433, %fd439;
	min.f64 	%fd800, %fd434, %fd440;
	max.f64 	%fd799, %fd435, %fd438;
	max.f64 	%fd798, %fd436, %fd439;
	max.f64 	%fd797, %fd437, %fd440;
	add.s32 	%r888, %r888, 1024;
$L__BB18_48:
	shr.u32 	%r224, %r101, 8;
	add.s32 	%r225, %r224, 1;
	and.b32  	%r223, %r225, 3;
	setp.eq.s32 	%p12, %r223, 0;
	@%p12 bra 	$L__BB18_53;
	setp.eq.s32 	%p13, %r223, 1;
	@%p13 bra 	$L__BB18_51;
	add.s32 	%r226, %r888, %r883;
	mul.wide.u32 	%rd34, %r226, 24;
	add.s64 	%rd35, %rd1, %rd34;
	ld.global.f64 	%fd442, [%rd35];
	ld.global.f64 	%fd443, [%rd35+8];
	ld.global.f64 	%fd444, [%rd35+16];
	min.f64 	%fd445, %fd802, %fd442;
	min.f64 	%fd446, %fd801, %fd443;
	min.f64 	%fd447, %fd800, %fd444;
	max.f64 	%fd448, %fd799, %fd442;
	max.f64 	%fd449, %fd798, %fd443;
	max.f64 	%fd450, %fd797, %fd444;
	add.s32 	%r227, %r226, 256;
	mul.wide.u32 	%rd36, %r227, 24;
	add.s64 	%rd37, %rd1, %rd36;
	ld.global.f64 	%fd451, [%rd37];
	ld.global.f64 	%fd452, [%rd37+8];
	ld.global.f64 	%fd453, [%rd37+16];
	min.f64 	%fd802, %fd445, %fd451;
	min.f64 	%fd801, %fd446, %fd452;
	min.f64 	%fd800, %fd447, %fd453;
	max.f64 	%fd799, %fd448, %fd451;
	max.f64 	%fd798, %fd449, %fd452;
	max.f64 	%fd797, %fd450, %fd453;
	add.s32 	%r888, %r888, 512;
$L__BB18_51:
	and.b32  	%r228, %r101, 256;
	setp.ne.s32 	%p14, %r228, 0;
	@%p14 bra 	$L__BB18_53;
	add.s32 	%r229, %r888, %r883;
	mul.wide.u32 	%rd38, %r229, 24;
	add.s64 	%rd39, %rd1, %rd38;
	ld.global.f64 	%fd454, [%rd39];
	ld.global.f64 	%fd455, [%rd39+8];
	ld.global.f64 	%fd456, [%rd39+16];
	min.f64 	%fd802, %fd802, %fd454;
	min.f64 	%fd801, %fd801, %fd455;
	min.f64 	%fd800, %fd800, %fd456;
	max.f64 	%fd799, %fd799, %fd454;
	max.f64 	%fd798, %fd798, %fd455;
	max.f64 	%fd797, %fd797, %fd456;
$L__BB18_53:
	// begin inline asm
	mov.u32 %r230, %laneid;
	// end inline asm
	mov.b64 	%rd40, %fd802;
	mov.b64 	{%r232, %r237}, %rd40;
	mov.b32 	%r288, 1;
	mov.b32 	%r289, 31;
	mov.b32 	%r290, -1;
	// begin inline asm
	shfl.sync.down.b32 %r231, %r232, %r288, %r289, %r290;
	// end inline asm
	// begin inline asm
	shfl.sync.down.b32 %r236, %r237, %r288, %r289, %r290;
	// end inline asm
	mov.b64 	%rd41, %fd801;
	mov.b64 	{%r242, %r247}, %rd41;
	// begin inline asm
	shfl.sync.down.b32 %r241, %r242, %r288, %r289, %r290;
	// end inline asm
	// begin inline asm
	shfl.sync.down.b32 %r246, %r247, %r288, %r289, %r290;
	// end inline asm
	mov.b64 	%rd42, %fd800;
	mov.b64 	{%r252, %r257}, %rd42;
	// begin inline asm
	shfl.sync.down.b32 %r251, %r252, %r288, %r289, %r290;
	// end inline asm
	// begin inline asm
	shfl.sync.down.b32 %r256, %r257, %r288, %r289, %r290;
	// end inline asm
	mov.b64 	%rd43, %fd799;
	mov.b64 	{%r262, %r267}, %rd43;
	// begin inline asm
	shfl.sync.down.b32 %r261, %r262, %r288, %r289, %r290;
	// end inline asm
	// begin inline asm
	shfl.sync.down.b32 %r266, %r267, %r288, %r289, %r290;
	// end inline asm
	mov.b64 	%rd44, %fd798;
	mov.b64 	{%r272, %r277}, %rd44;
	// begin inline asm
	shfl.sync.down.b32 %r271, %r272, %r288, %r289, %r290;
	// end inline asm
	// begin inline asm
	shfl.sync.down.b32 %r276, %r277, %r288, %r289, %r290;
	// end inline asm
	mov.b64 	%rd45, %fd797;
	mov.b64 	{%r282, %r287}, %rd45;
	// begin inline asm
	shfl.sync.down.b32 %r281, %r282, %r288, %r289, %r290;
	// end inline asm
	// begin inline asm
	shfl.sync.down.b32 %r286, %r287, %r288, %r289, %r290;
	// end inline asm
	setp.gt.s32 	%p15, %r230, 30;
	@%p15 bra 	$L__BB18_55;
	mov.b64 	%rd46, {%r281, %r286};
	mov.b64 	%fd457, %rd46;
	mov.b64 	%rd47, {%r271, %r276};
	mov.b64 	%fd458, %rd47;
	mov.b64 	%rd48, {%r261, %r266};
	mov.b64 	%fd459, %rd48;
	mov.b64 	%rd49, {%r251, %r256};
	mov.b64 	%fd460, %rd49;
	mov.b64 	%rd50, {%r241, %r246};
	mov.b64 	%fd461, %rd50;
	mov.b64 	%rd51, {%r231, %r236};
	mov.b64 	%fd462, %rd51;
	min.f64 	%fd802, %fd802, %fd462;
	min.f64 	%fd801, %fd801, %fd461;
	min.f64 	%fd800, %fd800, %fd460;
	max.f64 	%fd799, %fd799, %fd459;
	max.f64 	%fd798, %fd798, %fd458;
	max.f64 	%fd797, %fd797, %fd457;
$L__BB18_55:
	mov.b64 	%rd52, %fd802;
	mov.b64 	{%r292, %r297}, %rd52;
	mov.b32 	%r348, 2;
	mov.b32 	%r349, 31;
	mov.b32 	%r350, -1;
	// begin inline asm
	shfl.sync.down.b32 %r291, %r292, %r348, %r349, %r350;
	// end inline asm
	// begin inline asm
	shfl.sync.down.b32 %r296, %r297, %r348, %r349, %r350;
	// end inline asm
	mov.b64 	%rd53, %fd801;
	mov.b64 	{%r302, %r307}, %rd53;
	// begin inline asm
	shfl.sync.down.b32 %r301, %r302, %r348, %r349, %r350;
	// end inline asm
	// begin inline asm
	shfl.sync.down.b32 %r306, %r307, %r348, %r349, %r350;
	// end inline asm
	mov.b64 	%rd54, %fd800;
	mov.b64 	{%r312, %r317}, %rd54;
	// begin inline asm
	shfl.sync.down.b32 %r311, %r312, %r348, %r349, %r350;
	// end inline asm
	// begin inline asm
	shfl.sync.down.b32 %r316, %r317, %r348, %r349, %r350;
	// end inline asm
	mov.b64 	%rd55, %fd799;
	mov.b64 	{%r322, %r327}, %rd55;
	// begin inline asm
	shfl.sync.down.b32 %r321, %r322, %r348, %r349, %r350;
	// end inline asm
	// begin inline asm
	shfl.sync.down.b32 %r326, %r327, %r348, %r349, %r350;
	// end inline asm
	mov.b64 	%rd56, %fd798;
	mov.b64 	{%r332, %r337}, %rd56;
	// begin inline asm
	shfl.sync.down.b32 %r331, %r332, %r348, %r349, %r350;
	// end inline asm
	// begin inline asm
	shfl.sync.down.b32 %r336, %r337, %r348, %r349, %r350;
	// end inline asm
	mov.b64 	%rd57, %fd797;
	mov.b64 	{%r342, %r347}, %rd57;
	// begin inline asm
	shfl.sync.down.b32 %r341, %r342, %r348, %r349, %r350;
	// end inline asm
	// begin inline asm
	shfl.sync.down.b32 %r346, %r347, %r348, %r349, %r350;
	// end inline asm
	setp.gt.s32 	%p16, %r230, 29;
	@%p16 bra 	$L__BB18_57;
	mov.b64 	%rd58, {%r341, %r346};
	mov.b64 	%fd463, %rd58;
	mov.b64 	%rd59, {%r331, %r336};
	mov.b64 	%fd464, %rd59;
	mov.b64 	%rd60, {%r321, %r326};
	mov.b64 	%fd465, %rd60;
	mov.b64 	%rd61, {%r311, %r316};
	mov.b64 	%fd466, %rd61;
	mov.b64 	%rd62, {%r301, %r306};
	mov.b64 	%fd467, %rd62;
	mov.b64 	%rd63, {%r291, %r296};
	mov.b64 	%fd468, %rd63;
	min.f64 	%fd802, %fd802, %fd468;
	min.f64 	%fd801, %fd801, %fd467;
	min.f64 	%fd800, %fd800, %fd466;
	max.f64 	%fd799, %fd799, %fd465;
	max.f64 	%fd798, %fd798, %fd464;
	max.f64 	%fd797, %fd797, %fd463;
$L__BB18_57:
	mov.b64 	%rd64, %fd802;
	mov.b64 	{%r352, %r357}, %rd64;
	mov.b32 	%r408, 4;
	mov.b32 	%r409, 31;
	mov.b32 	%r410, -1;
	// begin inline asm
	shfl.sync.down.b32 %r351, %r352, %r408, %r409, %r410;
	// end inline asm
	// begin inline asm
	shfl.sync.down.b32 %r356, %r357, %r408, %r409, %r410;
	// end inline asm
	mov.b64 	%rd65, %fd801;
	mov.b64 	{%r362, %r367}, %rd65;
	// begin inline asm
	shfl.sync.down.b32 %r361, %r362, %r408, %r409, %r410;
	// end inline asm
	// begin inline asm
	shfl.sync.down.b32 %r366, %r367, %r408, %r409, %r410;
	// end inline asm
	mov.b64 	%rd66, %fd800;
	mov.b64 	{%r372, %r377}, %rd66;
	// begin inline asm
	shfl.sync.down.b32 %r371, %r372, %r408, %r409, %r410;
	// end inline asm
	// begin inline asm
	shfl.sync.down.b32 %r376, %r377, %r408, %r409, %r410;
	// end inline asm
	mov.b64 	%rd67, %fd799;
	mov.b64 	{%r382, %r387}, %rd67;
	// begin inline asm
	shfl.sync.down.b32 %r381, %r382, %r408, %r409, %r410;
	// end inline asm
	// begin inline asm
	shfl.sync.down.b32 %r386, %r387, %r408, %r409, %r410;
	// end inline asm
	mov.b64 	%rd68, %fd798;
	mov.b64 	{%r392, %r397}, %rd68;
	// begin inline asm
	shfl.sync.down.b32 %r391, %r392, %r408, %r409, %r410;
	// end inline asm
	// begin inline asm
	shfl.sync.down.b32 %r396, %r397, %r408, %r409, %r410;
	// end inline asm
	mov.b64 	%rd69, %fd797;
	mov.b64 	{%r402, %r407}, %rd69;
	// begin inline asm
	shfl.sync.down.b32 %r401, %r402, %r408, %r409, %r410;
	// end inline asm
	// begin inline asm
	shfl.sync.down.b32 %r406, %r407, %r408, %r409, %r410;
	// end inline asm
	setp.gt.s32 	%p17, %r230, 27;
	@%p17 bra 	$L__BB18_59;
	mov.b64 	%rd70, {%r401, %r406};
	mov.b64 	%fd469, %rd70;
	mov.b64 	%rd71, {%r391, %r396};
	mov.b64 	%fd470, %rd71;
	mov.b64 	%rd72, {%r381, %r386};
	mov.b64 	%fd471, %rd72;
	mov.b64 	%rd73, {%r371, %r376};
	mov.b64 	%fd472, %rd73;
	mov.b64 	%rd74, {%r361, %r366};
	mov.b64 	%fd473, %rd74;
	mov.b64 	%rd75, {%r351, %r356};
	mov.b64 	%fd474, %rd75;
	min.f64 	%fd802, %fd802, %fd474;
	min.f64 	%fd801, %fd801, %fd473;
	min.f64 	%fd800, %fd800, %fd472;
	max.f64 	%fd799, %fd799, %fd471;
	max.f64 	%fd798, %fd798, %fd470;
	max.f64 	%fd797, %fd797, %fd469;
$L__BB18_59:
	mov.b64 	%rd76, %fd802;
	mov.b64 	{%r412, %r417}, %rd76;
	mov.b32 	%r468, 8;
	mov.b32 	%r469, 31;
	mov.b32 	%r470, -1;
	// begin inline asm
	shfl.sync.down.b32 %r411, %r412, %r468, %r469, %r470;
	// end inline asm
	// begin inline asm
	shfl.sync.down.b32 %r416, %r417, %r468, %r469, %r470;
	// end inline asm
	mov.b64 	%rd77, %fd801;
	mov.b64 	{%r422, %r427}, %rd77;
	// begin inline asm
	shfl.sync.down.b32 %r421, %r422, %r468, %r469, %r470;
	// end inline asm
	// begin inline asm
	shfl.sync.down.b32 %r426, %r427, %r468, %r469, %r470;
	// end inline asm
	mov.b64 	%rd78, %fd800;
	mov.b64 	{%r432, %r437}, %rd78;
	// begin inline asm
	shfl.sync.down.b32 %r431, %r432, %r468, %r469, %r470;
	// end inline asm
	// begin inline asm
	shfl.sync.down.b32 %r436, %r437, %r468, %r469, %r470;
	// end inline asm
	mov.b64 	%rd79, %fd799;
	mov.b64 	{%r442, %r447}, %rd79;
	// begin inline asm
	shfl.sync.down.b32 %r441, %r442, %r468, %r469, %r470;
	// end inline asm
	// begin inline asm
	shfl.sync.down.b32 %r446, %r447, %r468, %r469, %r470;
	// end inline asm
	mov.b64 	%rd80, %fd798;
	mov.b64 	{%r452, %r457}, %rd80;
	// begin inline asm
	shfl.sync.down.b32 %r451, %r452, %r468, %r469, %r470;
	// end inline asm
	// begin inline asm
	shfl.sync.down.b32 %r456, %r457, %r468, %r469, %r470;
	// end inline asm
	mov.b64 	%rd81, %fd797;
	mov.b64 	{%r462, %r467}, %rd81;
	// begin inline asm
	shfl.sync.down.b32 %r461, %r462, %r468, %r469, %r470;
	// end inline asm
	// begin inline asm
	shfl.sync.down.b32 %r466, %r467, %r468, %r469, %r470;
	// end inline asm
	setp.gt.s32 	%p18, %r230, 23;
	@%p18 bra 	$L__BB18_61;
	mov.b64 	%rd82, {%r461, %r466};
	mov.b64 	%fd475, %rd82;
	mov.b64 	%rd83, {%r451, %r456};
	mov.b64 	%fd476, %rd83;
	mov.b64 	%rd84, {%r441, %r446};
	mov.b64 	%fd477, %rd84;
	mov.b64 	%rd85, {%r431, %r436};
	mov.b64 	%fd478, %rd85;
	mov.b64 	%rd86, {%r421, %r426};
	mov.b64 	%fd479, %rd86;
	mov.b64 	%rd87, {%r411, %r416};
	mov.b64 	%fd480, %rd87;
	min.f64 	%fd802, %fd802, %fd480;
	min.f64 	%fd801, %fd801, %fd479;
	min.f64 	%fd800, %fd800, %fd478;
	max.f64 	%fd799, %fd799, %fd477;
	max.f64 	%fd798, %fd798, %fd476;
	max.f64 	%fd797, %fd797, %fd475;
$L__BB18_61:
	mov.b64 	%rd88, %fd802;
	mov.b64 	{%r472, %r477}, %rd88;
	mov.b32 	%r528, 16;
	mov.b32 	%r529, 31;
	mov.b32 	%r530, -1;
	// begin inline asm
	shfl.sync.down.b32 %r471, %r472, %r528, %r529, %r530;
	// end inline asm
	// begin inline asm
	shfl.sync.down.b32 %r476, %r477, %r528, %r529, %r530;
	// end inline asm
	mov.b64 	%rd89, %fd801;
	mov.b64 	{%r482, %r487}, %rd89;
	// begin inline asm
	shfl.sync.down.b32 %r481, %r482, %r528, %r529, %r530;
	// end inline asm
	// begin inline asm
	shfl.sync.down.b32 %r486, %r487, %r528, %r529, %r530;
	// end inline asm
	mov.b64 	%rd90, %fd800;
	mov.b64 	{%r492, %r497}, %rd90;
	// begin inline asm
	shfl.sync.down.b32 %r491, %r492, %r528, %r529, %r530;
	// end inline asm
	// begin inline asm
	shfl.sync.down.b32 %r496, %r497, %r528, %r529, %r530;
	// end inline asm
	mov.b64 	%rd91, %fd799;
	mov.b64 	{%r502, %r507}, %rd91;
	// begin inline asm
	shfl.sync.down.b32 %r501, %r502, %r528, %r529, %r530;
	// end inline asm
	// begin inline asm
	shfl.sync.down.b32 %r506, %r507, %r528, %r529, %r530;
	// end inline asm
	mov.b64 	%rd92, %fd798;
	mov.b64 	{%r512, %r517}, %rd92;
	// begin inline asm
	shfl.sync.down.b32 %r511, %r512, %r528, %r529, %r530;
	// end inline asm
	// begin inline asm
	shfl.sync.down.b32 %r516, %r517, %r528, %r529, %r530;
	// end inline asm
	mov.b64 	%rd93, %fd797;
	mov.b64 	{%r522, %r527}, %rd93;
	// begin inline asm
	shfl.sync.down.b32 %r521, %r522, %r528, %r529, %r530;
	// end inline asm
	// begin inline asm
	shfl.sync.down.b32 %r526, %r527, %r528, %r529, %r530;
	// end inline asm
	setp.gt.s32 	%p19, %r230, 15;
	@%p19 bra 	$L__BB18_64;
	mov.b64 	%rd94, {%r521, %r526};
	mov.b64 	%fd481, %rd94;
	mov.b64 	%rd95, {%r511, %r516};
	mov.b64 	%fd482, %rd95;
	mov.b64 	%rd96, {%r501, %r506};
	mov.b64 	%fd483, %rd96;
	mov.b64 	%rd97, {%r491, %r496};
	mov.b64 	%fd484, %rd97;
	mov.b64 	%rd98, {%r481, %r486};
	mov.b64 	%fd485, %rd98;
	mov.b64 	%rd99, {%r471, %r476};
	mov.b64 	%fd486, %rd99;
	min.f64 	%fd802, %fd802, %fd486;
	min.f64 	%fd801, %fd801, %fd485;
	min.f64 	%fd800, %fd800, %fd484;
	max.f64 	%fd799, %fd799, %fd483;
	max.f64 	%fd798, %fd798, %fd482;
	max.f64 	%fd797, %fd797, %fd481;
	setp.ne.s32 	%p20, %r230, 0;
	@%p20 bra 	$L__BB18_64;
	shr.u32 	%r531, %r88, 5;
	mov.u32 	%r532, _ZZN3cub18CUB_300001_SM_10006detail6reduce18DeviceReduceKernelINS2_10policy_hubI11WrapperAABBj9MergeAABBE10Policy1000EN6thrust24THRUST_300001_SM_1000_NS10device_ptrI11WrapperVec3EEjS6_S5_11PointToAABBEEvT0_PT3_T1_NS0_13GridEvenShareISI_EET2_T4_E12temp_storage;
	mad.lo.s32 	%r533, %r531, 48, %r532;
	st.shared.f64 	[%r533+8], %fd802;
	st.shared.f64 	[%r533+16], %fd801;
	st.shared.f64 	[%r533+24], %fd800;
	st.shared.f64 	[%r533+32], %fd799;
	st.shared.f64 	[%r533+40], %fd798;
	st.shared.f64 	[%r533+48], %fd797;
$L__BB18_64:
	bar.sync 	0;
	setp.ne.s32 	%p21, %r88, 0;
	@%p21 bra 	$L__BB18_66;
	ld.shared.f64 	%fd487, [_ZZN3cub18CUB_300001_SM_10006detail6reduce18DeviceReduceKernelINS2_10policy_hubI11WrapperAABBj9MergeAABBE10Policy1000EN6thrust24THRUST_300001_SM_1000_NS10device_ptrI11WrapperVec3EEjS6_S5_11PointToAABBEEvT0_PT3_T1_NS0_13GridEvenShareISI_EET2_T4_E12temp_storage+56];
	ld.shared.f64 	%fd488, [_ZZN3cub18CUB_300001_SM_10006detail6reduce18DeviceReduceKernelINS2_10policy_hubI11WrapperAABBj9MergeAABBE10Policy1000EN6thrust24THRUST_300001_SM_1000_NS10device_ptrI11WrapperVec3EEjS6_S5_11PointToAABBEEvT0_PT3_T1_NS0_13GridEvenShareISI_EET2_T4_E12temp_storage+64];
	ld.shared.f64 	%fd489, [_ZZN3cub18CUB_300001_SM_10006detail6reduce18DeviceReduceKernelINS2_10policy_hubI11WrapperAABBj9MergeAABBE10Policy1000EN6thrust24THRUST_300001_SM_1000_NS10device_ptrI11WrapperVec3EEjS6_S5_11PointToAABBEEvT0_PT3_T1_NS0_13GridEvenShareISI_EET2_T4_E12temp_storage+72];
	ld.shared.f64 	%fd490, [_ZZN3cub18CUB_300001_SM_10006detail6reduce18DeviceReduceKernelINS2_10policy_hubI11WrapperAABBj9MergeAABBE10Policy1000EN6thrust24THRUST_300001_SM_1000_NS10device_ptrI11WrapperVec3EEjS6_S5_11PointToAABBEEvT0_PT3_T1_NS0_13GridEvenShareISI_EET2_T4_E12temp_storage+80];
	ld.shared.f64 	%fd491, [_ZZN3cub18CUB_300001_SM_10006detail6reduce18DeviceReduceKernelINS2_10policy_hubI11WrapperAABBj9MergeAABBE10Policy1000EN6thrust24THRUST_300001_SM_1000_NS10device_ptrI11WrapperVec3EEjS6_S5_11PointToAABBEEvT0_PT3_T1_NS0_13GridEvenShareISI_EET2_T4_E12temp_storage+88];
	ld.shared.f64 	%fd492, [_ZZN3cub18CUB_300001_SM_10006detail6reduce18DeviceReduceKernelINS2_10policy_hubI11WrapperAABBj9MergeAABBE10Policy1000EN6thrust24THRUST_300001_SM_1000_NS10device_ptrI11WrapperVec3EEjS6_S5_11PointToAABBEEvT0_PT3_T1_NS0_13GridEvenShareISI_EET2_T4_E12temp_storage+96];
	min.f64 	%fd493, %fd802, %fd487;
	min.f64 	%fd494, %fd801, %fd488;
	min.f64 	%fd495, %fd800, %fd489;
	max.f64 	%fd496, %fd799, %fd490;
	max.f64 	%fd497, %fd798, %fd491;
	max.f64 	%fd498, %fd797, %fd492;
	ld.shared.f64 	%fd499, [_ZZN3cub18CUB_300001_SM_10006detail6reduce18DeviceReduceKernelINS2_10policy_hubI11WrapperAABBj9MergeAABBE10Policy1000EN6thrust24THRUST_300001_SM_1000_NS10device_ptrI11WrapperVec3EEjS6_S5_11PointToAABBEEvT0_PT3_T1_NS0_13GridEvenShareISI_EET2_T4_E12temp_storage+104];
	ld.shared.f64 	%fd500, [_ZZN3cub18CUB_300001_SM_10006detail6reduce18DeviceReduceKernelINS2_10policy_hubI11WrapperAABBj9MergeAABBE10Policy1000EN6thrust24THRUST_300001_SM_1000_NS10device_ptrI11WrapperVec3EEjS6_S5_11PointToAABBEEvT0_PT3_T1_NS0_13GridEvenShareISI_EET2_T4_E12temp_storage+112];
	ld.shared.f64 	%fd501, [_ZZN3cub18CUB_300001_SM_10006detail6reduce18DeviceReduceKernelINS2_10policy_hubI11WrapperAABBj9MergeAABBE10Policy1000EN6thrust24THRUST_300001_SM_1000_NS10device_ptrI11WrapperVec3EEjS6_S5_11PointToAABBEEvT0_PT3_T1_NS0_13GridEvenShareISI_EET2_T4_E12temp_storage+120];
	ld.shared.f64 	%fd502, [_ZZN3cub18CUB_300001_SM_10006detail6reduce18DeviceReduceKernelINS2_10policy_hubI11WrapperAABBj9MergeAABBE10Policy1000EN6thrust24THRUST_300001_SM_1000_NS10device_ptrI11WrapperVec3EEjS6_S5_11PointToAABBEEvT0_PT3_T1_NS0_13GridEvenShareISI_EET2_T4_E12temp_storage+128];
	ld.shared.f64 	%fd503, [_ZZN3cub18CUB_300001_SM_10006detail6reduce18DeviceReduceKernelINS2_10policy_hubI11WrapperAABBj9MergeAABBE10Policy1000EN6thrust24THRUST_300001_SM_1000_NS10device_ptrI11WrapperVec3EEjS6_S5_11PointToAABBEEvT0_PT3_T1_NS0_13GridEvenShareISI_EET2_T4_E12temp_storage+136];
	ld.shared.f64 	%fd504, [_ZZN3cub18CUB_300001_SM_10006detail6reduce18DeviceReduceKernelINS2_10policy_hubI11WrapperAABBj9MergeAABBE10Policy1000EN6thrust24THRUST_300001_SM_1000_NS10device_ptrI11WrapperVec3EEjS6_S5_11PointToAABBEEvT0_PT3_T1_NS0_13GridEvenShareISI_EET2_T4_E12temp_storage+144];
	min.f64 	%fd505, %fd493, %fd499;
	min.f64 	%fd506, %fd494, %fd500;
	min.f64 	%fd507, %fd495, %fd501;
	max.f64 	%fd508, %fd496, %fd502;
	max.f64 	%fd509, %fd497, %fd503;
	max.f64 	%fd510, %fd498, %fd504;
	ld.shared.f64 	%fd511, [_ZZN3cub18CUB_300001_SM_10006detail6reduce18DeviceReduceKernelINS2_10policy_hubI11WrapperAABBj9MergeAABBE10Policy1000EN6thrust24THRUST_300001_SM_1000_NS10device_ptrI11WrapperVec3EEjS6_S5_11PointToAABBEEvT0_PT3_T1_NS0_13GridEvenShareISI_EET2_T4_E12temp_storage+152];
	ld.shared.f64 	%fd512, [_ZZN3cub18CUB_300001_SM_10006detail6reduce18DeviceReduceKernelINS2_10policy_hubI11WrapperAABBj9MergeAABBE10Policy1000EN6thrust24THRUST_300001_SM_1000_NS10device_ptrI11WrapperVec3EEjS6_S5_11PointToAABBEEvT0_PT3_T1_NS0_13GridEvenShareISI_EET2_T4_E12temp_storage+160];
	ld.shared.f64 	%fd513, [_ZZN3cub18CUB_300001_SM_10006detail6reduce18DeviceReduceKernelINS2_10policy_hubI11WrapperAABBj9MergeAABBE10Policy1000EN6thrust24THRUST_300001_SM_1000_NS10device_ptrI11WrapperVec3EEjS6_S5_11PointToAABBEEvT0_PT3_T1_NS0_13GridEvenShareISI_EET2_T4_E12temp_storage+168];
	ld.shared.f64 	%fd514, [_ZZN3cub18CUB_300001_SM_10006detail6reduce18DeviceReduceKernelINS2_10policy_hubI11WrapperAABBj9MergeAABBE10Policy1000EN6thrust24THRUST_300001_SM_1000_NS10device_ptrI11WrapperVec3EEjS6_S5_11PointToAABBEEvT0_PT3_T1_NS0_13GridEvenShareISI_EET2_T4_E12temp_storage+176];
	ld.shared.f64 	%fd515, [_ZZN3cub18CUB_300001_SM_10006detail6reduce18DeviceReduceKernelINS2_10policy_hubI11WrapperAABBj9MergeAABBE10Policy1000EN6thrust24THRUST_300001_SM_1000_NS10device_ptrI11WrapperVec3EEjS6_S5_11PointToAABBEEvT0_PT3_T1_NS0_13GridEvenShareISI_EET2_T4_E12temp_storage+184];
	ld.shared.f64 	%fd516, [_ZZN3cub18CUB_300001_SM_10006detail6reduce18DeviceReduceKernelINS2_10policy_hubI11WrapperAABBj9MergeAABBE10Policy1000EN6thrust24THRUST_300001_SM_1000_NS10device_ptrI11WrapperVec3EEjS6_S5_11PointToAABBEEvT0_PT3_T1_NS0_13GridEvenShareISI_EET2_T4_E12temp_storage+192];
	min.f64 	%fd517, %fd505, %fd511;
	min.f64 	%fd518, %fd506, %fd512;
	min.f64 	%fd519, %fd507, %fd513;
	max.f64 	%fd520, %fd508, %fd514;
	max.f64 	%fd521, %fd509, %fd515;
	max.f64 	%fd522, %fd510, %fd516;
	ld.shared.f64 	%fd523, [_ZZN3cub18CUB_300001_SM_10006detail6reduce18DeviceReduceKernelINS2_10policy_hubI11WrapperAABBj9MergeAABBE10Policy1000EN6thrust24THRUST_300001_SM_1000_NS10device_ptrI11WrapperVec3EEjS6_S5_11PointToAABBEEvT0_PT3_T1_NS0_13GridEvenShareISI_EET2_T4_E12temp_storage+200];
	ld.shared.f64 	%fd524, [_ZZN3cub18CUB_300001_SM_10006detail6reduce18DeviceReduceKernelINS2_10policy_hubI11WrapperAABBj9MergeAABBE10Policy1000EN6thrust24THRUST_300001_SM_1000_NS10device_ptrI11WrapperVec3EEjS6_S5_11PointToAABBEEvT0_PT3_T1_NS0_13GridEvenShareISI_EET2_T4_E12temp_storage+208];
	ld.shared.f64 	%fd525, [_ZZN3cub18CUB_300001_SM_10006detail6reduce18DeviceReduceKernelINS2_10policy_hubI11WrapperAABBj9MergeAABBE10Policy1000EN6thrust24THRUST_300001_SM_1000_NS10device_ptrI11WrapperVec3EEjS6_S5_11PointToAABBEEvT0_PT3_T1_NS0_13GridEvenShareISI_EET2_T4_E12temp_storage+216];
	ld.shared.f64 	%fd526, [_ZZN3cub18CUB_300001_SM_10006detail6reduce18DeviceReduceKernelINS2_10policy_hubI11WrapperAABBj9MergeAABBE10Policy1000EN6thrust24THRUST_300001_SM_1000_NS10device_ptrI11WrapperVec3EEjS6_S5_11PointToAABBEEvT0_PT3_T1_NS0_13GridEvenShareISI_EET2_T4_E12temp_storage+224];
	ld.shared.f64 	%fd527, [_ZZN3cub18CUB_300001_SM_10006detail6reduce18DeviceReduceKernelINS2_10policy_hubI11WrapperAABBj9MergeAABBE10Policy1000EN6thrust24THRUST_300001_SM_1000_NS10device_ptrI11WrapperVec3EEjS6_S5_11PointToAABBEEvT0_PT3_T1_NS0_13GridEvenShareISI_EET2_T4_E12temp_storage+232];
	ld.shared.f64 	%fd528, [_ZZN3cub18CUB_300001_SM_10006detail6reduce18DeviceReduceKernelINS2_10policy_hubI11WrapperAABBj9MergeAABBE10Policy1000EN6thrust24THRUST_300001_SM_1000_NS10device_ptrI11WrapperVec3EEjS6_S5_11PointToAABBEEvT0_PT3_T1_NS0_13GridEvenShareISI_EET2_T4_E12temp_storage+240];
	min.f64 	%fd529, %fd517, %fd523;
	min.f64 	%fd530, %fd518, %fd524;
	min.f64 	%fd531, %fd519, %fd525;
	max.f64 	%fd532, %fd520, %fd526;
	max.f64 	%fd533, %fd521, %fd527;
	max.f64 	%fd534, %fd522, %fd528;
	ld.shared.f64 	%fd535, [_ZZN3cub18CUB_300001_SM_10006detail6reduce18DeviceReduceKernelINS2_10policy_hubI11WrapperAABBj9MergeAABBE10Policy1000EN6thrust24THRUST_300001_SM_1000_NS10device_ptrI11WrapperVec3EEjS6_S5_11PointToAABBEEvT0_PT3_T1_NS0_13GridEvenShareISI_EET2_T4_E12temp_storage+248];
	ld.shared.f64 	%fd536, [_ZZN3cub18CUB_300001_SM_10006detail6reduce18DeviceReduceKernelINS2_10policy_hubI11WrapperAABBj9MergeAABBE10Policy1000EN6thrust24THRUST_300001_SM_1000_NS10device_ptrI11WrapperVec3EEjS6_S5_11PointToAABBEEvT0_PT3_T1_NS0_13GridEvenShareISI_EET2_T4_E12temp_storage+256];
	ld.shared.f64 	%fd537, [_ZZN3cub18CUB_300001_SM_10006detail6reduce18DeviceReduceKernelINS2_10policy_hubI11WrapperAABBj9MergeAABBE10Policy1000EN6thrust24THRUST_300001_SM_1000_NS10device_ptrI11WrapperVec3EEjS6_S5_11PointToAABBEEvT0_PT3_T1_NS0_13GridEvenShareISI_EET2_T4_E12temp_storage+264];
	ld.shared.f64 	%fd538, [_ZZN3cub18CUB_300001_SM_10006detail6reduce18DeviceReduceKernelINS2_10policy_hubI11WrapperAABBj9MergeAABBE10Policy1000EN6thrust24THRUST_300001_SM_1000_NS10device_ptrI11WrapperVec3EEjS6_S5_11PointToAABBEEvT0_PT3_T1_NS0_13GridEvenShareISI_EET2_T4_E12temp_storage+272];
	ld.shared.f64 	%fd539, [_ZZN3cub18CUB_300001_SM_10006detail6reduce18DeviceReduceKernelINS2_10policy_hubI11WrapperAABBj9MergeAABBE10Policy1000EN6thrust24THRUST_300001_SM_1000_NS10device_ptrI11WrapperVec3EEjS6_S5_11PointToAABBEEvT0_PT3_T1_NS0_13GridEvenShareISI_EET2_T4_E12temp_storage+280];
	ld.shared.f64 	%fd540, [_ZZN3cub18CUB_300001_SM_10006detail6reduce18DeviceReduceKernelINS2_10policy_hubI11WrapperAABBj9MergeAABBE10Policy1000EN6thrust24THRUST_300001_SM_1000_NS10device_ptrI11WrapperVec3EEjS6_S5_11PointToAABBEEvT0_PT3_T1_NS0_13GridEvenShareISI_EET2_T4_E12temp_storage+288];
	min.f64 	%fd541, %fd529, %fd535;
	min.f64 	%fd542, %fd530, %fd536;
	min.f64 	%fd543, %fd531, %fd537;
	max.f64 	%fd544, %fd532, %fd538;
	max.f64 	%fd545, %fd533, %fd539;
	max.f64 	%fd546, %fd534, %fd540;
	ld.shared.f64 	%fd547, [_ZZN3cub18CUB_300001_SM_10006detail6reduce18DeviceReduceKernelINS2_10policy_hubI11WrapperAABBj9MergeAABBE10Policy1000EN6thrust24THRUST_300001_SM_1000_NS10device_ptrI11WrapperVec3EEjS6_S5_11PointToAABBEEvT0_PT3_T1_NS0_13GridEvenShareISI_EET2_T4_E12temp_storage+296];
	ld.shared.f64 	%fd548, [_ZZN3cub18CUB_300001_SM_10006detail6reduce18DeviceReduceKernelINS2_10policy_hubI11WrapperAABBj9MergeAABBE10Policy1000EN6thrust24THRUST_300001_SM_1000_NS10device_ptrI11WrapperVec3EEjS6_S5_11PointToAABBEEvT0_PT3_T1_NS0_13GridEvenShareISI_EET2_T4_E12temp_storage+304];
	ld.shared.f64 	%fd549, [_ZZN3cub18CUB_300001_SM_10006detail6reduce18DeviceReduceKernelINS2_10policy_hubI11WrapperAABBj9MergeAABBE10Policy1000EN6thrust24THRUST_300001_SM_1000_NS10device_ptrI11WrapperVec3EEjS6_S5_11PointToAABBEEvT0_PT3_T1_NS0_13GridEvenShareISI_EET2_T4_E12temp_storage+312];
	ld.shared.f64 	%fd550, [_ZZN3cub18CUB_300001_SM_10006detail6reduce18DeviceReduceKernelINS2_10policy_hubI11WrapperAABBj9MergeAABBE10Policy1000EN6thrust24THRUST_300001_SM_1000_NS10device_ptrI11WrapperVec3EEjS6_S5_11PointToAABBEEvT0_PT3_T1_NS0_13GridEvenShareISI_EET2_T4_E12temp_storage+320];
	ld.shared.f64 	%fd551, [_ZZN3cub18CUB_300001_SM_10006detail6reduce18DeviceReduceKernelINS2_10policy_hubI11WrapperAABBj9MergeAABBE10Policy1000EN6thrust24THRUST_300001_SM_1000_NS10device_ptrI11WrapperVec3EEjS6_S5_11PointToAABBEEvT0_PT3_T1_NS0_13GridEvenShareISI_EET2_T4_E12temp_storage+328];
	ld.shared.f64 	%fd552, [_ZZN3cub18CUB_300001_SM_10006detail6reduce18DeviceReduceKernelINS2_10policy_hubI11WrapperAABBj9MergeAABBE10Policy1000EN6thrust24THRUST_300001_SM_1000_NS10device_ptrI11WrapperVec3EEjS6_S5_11PointToAABBEEvT0_PT3_T1_NS0_13GridEvenShareISI_EET2_T4_E12temp_storage+336];
	min.f64 	%fd553, %fd541, %fd547;
	min.f64 	%fd554, %fd542, %fd548;
	min.f64 	%fd555, %fd543, %fd549;
	max.f64 	%fd556, %fd544, %fd550;
	max.f64 	%fd557, %fd545, %fd551;
	max.f64 	%fd558, %fd546, %fd552;
	ld.shared.f64 	%fd559, [_ZZN3cub18CUB_300001_SM_10006detail6reduce18DeviceReduceKernelINS2_10policy_hubI11WrapperAABBj9MergeAABBE10Policy1000EN6thrust24THRUST_300001_SM_1000_NS10device_ptrI11WrapperVec3EEjS6_S5_11PointToAABBEEvT0_PT3_T1_NS0_13GridEvenShareISI_EET2_T4_E12temp_storage+344];
	ld.shared.f64 	%fd560, [_ZZN3cub18CUB_300001_SM_10006detail6reduce18DeviceReduceKernelINS2_10policy_hubI11WrapperAABBj9MergeAABBE10Policy1000EN6thrust24THRUST_300001_SM_1000_NS10device_ptrI11WrapperVec3EEjS6_S5_11PointToAABBEEvT0_PT3_T1_NS0_13GridEvenShareISI_EET2_T4_E12temp_storage+352];
	ld.shared.f64 	%fd561, [_ZZN3cub18CUB_300001_SM_10006detail6reduce18DeviceReduceKernelINS2_10policy_hubI11WrapperAABBj9MergeAABBE10Policy1000EN6thrust24THRUST_300001_SM_1000_NS10device_ptrI11WrapperVec3EEjS6_S5_11PointToAABBEEvT0_PT3_T1_NS0_13GridEvenShareISI_EET2_T4_E12temp_storage+360];
	ld.shared.f64 	%fd562, [_ZZN3cub18CUB_300001_SM_10006detail6reduce18DeviceReduceKernelINS2_10policy_hubI11WrapperAABBj9MergeAABBE10Policy1000EN6thrust24THRUST_300001_SM_1000_NS10device_ptrI11WrapperVec3EEjS6_S5_11PointToAABBEEvT0_PT3_T1_NS0_13GridEvenShareISI_EET2_T4_E12temp_storage+368];
	ld.shared.f64 	%fd563, [_ZZN3cub18CUB_300001_SM_10006detail6reduce18DeviceReduceKernelINS2_10policy_hubI11WrapperAABBj9MergeAABBE10Policy1000EN6thrust24THRUST_300001_SM_1000_NS10device_ptrI11WrapperVec3EEjS6_S5_11PointToAABBEEvT0_PT3_T1_NS0_13GridEvenShareISI_EET2_T4_E12temp_storage+376];
	ld.shared.f64 	%fd564, [_ZZN3cub18CUB_300001_SM_10006detail6reduce18DeviceReduceKernelINS2_10policy_hubI11WrapperAABBj9MergeAABBE10Policy1000EN6thrust24THRUST_300001_SM_1000_NS10device_ptrI11WrapperVec3EEjS6_S5_11PointToAABBEEvT0_PT3_T1_NS0_13GridEvenShareISI_EET2_T4_E12temp_storage+384];
	min.f64 	%fd802, %fd553, %fd559;
	min.f64 	%fd801, %fd554, %fd560;
	min.f64 	%fd800, %fd555, %fd561;
	max.f64 	%fd799, %fd556, %fd562;
	max.f64 	%fd798, %fd557, %fd563;
	max.f64 	%fd797, %fd558, %fd564;
$L__BB18_66:
	mov.u32 	%r871, %tid.x;
	setp.ne.s32 	%p47, %r871, 0;
	@%p47 bra 	$L__BB18_68;
	ld.param.u64 	%rd195, [_ZN3cub18CUB_300001_SM_10006detail6reduce18DeviceReduceKernelINS2_10policy_hubI11WrapperAABBj9MergeAABBE10Policy1000EN6thrust24THRUST_300001_SM_1000_NS10device_ptrI11WrapperVec3EEjS6_S5_11PointToAABBEEvT0_PT3_T1_NS0_13GridEvenShareISI_EET2_T4__param_1];
	mov.u32 	%r872, %ctaid.x;
	cvta.to.global.u64 	%rd192, %rd195;
	mul.wide.u32 	%rd193, %r872, 48;
	add.s64 	%rd194, %rd192, %rd193;
	st.global.f64 	[%rd194], %fd802;
	st.global.f64 	[%rd194+8], %fd801;
	st.global.f64 	[%rd194+16], %fd800;
	st.global.f64 	[%rd194+24], %fd799;
	st.global.f64 	[%rd194+32], %fd798;
	st.global.f64 	[%rd194+40], %fd797;
$L__BB18_68:
	ret;

}
	// .globl	_ZN3cub18CUB_300001_SM_10006detail6reduce28DeviceReduceSingleTileKernelINS2_10policy_hubI11WrapperAABBj9MergeAABBE10Policy1000EPS5_S9_iS6_S5_S5_N4cuda3std3__410__identityEEEvT0_T1_T2_T3_T4_T6_
.visible .entry _ZN3cub18CUB_300001_SM_10006detail6reduce28DeviceReduceSingleTileKernelINS2_10policy_hubI11WrapperAABBj9MergeAABBE10Policy1000EPS5_S9_iS6_S5_S5_N4cuda3std3__410__identityEEEvT0_T1_T2_T3_T4_T6_(
	.param .u64 .ptr .align 1 _ZN3cub18CUB_300001_SM_10006detail6reduce28DeviceReduceSingleTileKernelINS2_10policy_hubI11WrapperAABBj9MergeAABBE10Policy1000EPS5_S9_iS6_S5_S5_N4cuda3std3__410__identityEEEvT0_T1_T2_T3_T4_T6__param_0,
	.param .u64 .ptr .align 1 _ZN3cub18CUB_300001_SM_10006detail6reduce28DeviceReduceSingleTileKernelINS2_10policy_hubI11WrapperAABBj9MergeAABBE10Policy1000EPS5_S9_iS6_S5_S5_N4cuda3std3__410__identityEEEvT0_T1_T2_T3_T4_T6__param_1,
	.param .u32 _ZN3cub18CUB_300001_SM_10006detail6reduce28DeviceReduceSingleTileKernelINS2_10policy_hubI11WrapperAABBj9MergeAABBE10Policy1000EPS5_S9_iS6_S5_S5_N4cuda3std3__410__identityEEEvT0_T1_T2_T3_T4_T6__param_2,
	.param .align 1 .b8 _ZN3cub18CUB_300001_SM_10006detail6reduce28DeviceReduceSingleTileKernelINS2_10policy_hubI11WrapperAABBj9MergeAABBE10Policy1000EPS5_S9_iS6_S5_S5_N4cuda3std3__410__identityEEEvT0_T1_T2_T3_T4_T6__param_3[1],
	.param .align 8 .b8 _ZN3cub18CUB_300001_SM_10006detail6reduce28DeviceReduceSingleTileKernelINS2_10policy_hubI11WrapperAABBj9MergeAABBE10Policy1000EPS5_S9_iS6_S5_S5_N4cuda3std3__410__identityEEEvT0_T1_T2_T3_T4_T6__param_4[48],
	.param .align 1 .b8 _ZN3cub18CUB_300001_SM_10006detail6reduce28DeviceReduceSingleTileKernelINS2_10policy_hubI11WrapperAABBj9MergeAABBE10Policy1000EPS5_S9_iS6_S5_S5_N4cuda3std3__410__identityEEEvT0_T1_T2_T3_T4_T6__param_5[1]
)
.maxntid 256
.minnctapersm 1
{
	.reg .pred 	%p<43>;
	.reg .b32 	%r<804>;
	.reg .b64 	%rd<300>;
	.reg .b64 	%fd<736>;
	// demoted variable
	.shared .align 8 .b8 _ZZN3cub18CUB_300001_SM_10006detail6reduce28DeviceReduceSingleTileKernelINS2_10policy_hubI11WrapperAABBj9MergeAABBE10Policy1000EPS5_S9_iS6_S5_S5_N4cuda3std3__410__identityEEEvT0_T1_T2_T3_T4_T6_E12temp_storage[440];
	ld.param.f64 	%fd300, [_ZN3cub18CUB_300001_SM_10006detail6reduce28DeviceReduceSingleTileKernelINS2_10policy_hubI11WrapperAABBj9MergeAABBE10Policy1000EPS5_S9_iS6_S5_S5_N4cuda3std3__410__identityEEEvT0_T1_T2_T3_T4_T6__param_4+40];
	ld.param.f64 	%fd299, [_ZN3cub18CUB_300001_SM_10006detail6reduce28DeviceReduceSingleTileKernelINS2_10policy_hubI11WrapperAABBj9MergeAABBE10Policy1000EPS5_S9_iS6_S5_S5_N4cuda3std3__410__identityEEEvT0_T1_T2_T3_T4_T6__param_4+32];
	ld.param.f64 	%fd298, [_ZN3cub18CUB_300001_SM_10006detail6reduce28DeviceReduceSingleTileKernelINS2_10policy_hubI11WrapperAABBj9MergeAABBE10Policy1000EPS5_S9_iS6_S5_S5_N4cuda3std3__410__identityEEEvT0_T1_T2_T3_T4_T6__param_4+24];
	ld.param.f64 	%fd297, [_ZN3cub18CUB_300001_SM_10006detail6reduce28DeviceReduceSingleTileKernelINS2_10policy_hubI11WrapperAABBj9MergeAABBE10Policy1000EPS5_S9_iS6_S5_S5_N4cuda3std3__410__identityEEEvT0_T1_T2_T3_T4_T6__param_4+16];
	ld.param.f64 	%fd296, [_ZN3cub18CUB_300001_SM_10006detail6reduce28DeviceReduceSingleTileKernelINS2_10policy_hubI11WrapperAABBj9MergeAABBE10Policy1000EPS5_S9_iS6_S5_S5_N4cuda3std3__410__identityEEEvT0_T1_T2_T3_T4_T6__param_4+8];
	ld.param.f64 	%fd295, [_ZN3cub18CUB_300001_SM_10006detail6reduce28DeviceReduceSingleTileKernelINS2_10policy_hubI11WrapperAABBj9MergeAABBE10Policy1000EPS5_S9_iS6_S5_S5_N4cuda3std3__410__identityEEEvT0_T1_T2_T3_T4_T6__param_4];
	ld.param.u64 	%rd8, [_ZN3cub18CUB_300001_SM_10006detail6reduce28DeviceReduceSingleTileKernelINS2_10policy_hubI11WrapperAABBj9MergeAABBE10Policy1000EPS5_S9_iS6_S5_S5_N4cuda3std3__410__identityEEEvT0_T1_T2_T3_T4_T6__param_0];
	ld.param.u64 	%rd9, [_ZN3cub18CUB_300001_SM_10006detail6reduce28DeviceReduceSingleTileKernelINS2_10policy_hubI11WrapperAABBj9MergeAABBE10Policy1000EPS5_S9_iS6_S5_S5_N4cuda3std3__410__identityEEEvT0_T1_T2_T3_T4_T6__param_1];
	ld.param.u32 	%r157, [_ZN3cub18CUB_300001_SM_10006detail6reduce28DeviceReduceSingleTileKernelINS2_10policy_hubI11WrapperAABBj9MergeAABBE10Policy1000EPS5_S9_iS6_S5_S5_N4cuda3std3__410__identityEEEvT0_T1_T2_T3_T4_T6__param_2];
	cvta.to.global.u64 	%rd1, %rd9;
	setp.ne.s32 	%p1, %r157, 0;
	@%p1 bra 	$L__BB19_3;
	mov.u32 	%r790, %tid.x;
	setp.ne.s32 	%p42, %r790, 0;
	@%p42 bra 	$L__BB19_59;
	st.global.f64 	[%rd1], %fd295;
	st.global.f64 	[%rd1+8], %fd296;
	st.global.f64 	[%rd1+16], %fd297;
	st.global.f64 	[%rd1+24], %fd298;
	st.global.f64 	[%rd1+32], %fd299;
	st.global.f64 	[%rd1+40], %fd300;
	bra.uni 	$L__BB19_59;
$L__BB19_3:
	setp.gt.s32 	%p2, %r157, 255;
	@%p2 bra 	$L__BB19_32;
	mov.u32 	%r1, %tid.x;
	setp.ge.s32 	%p19, %r1, %r157;
	mov.f64 	%fd622, 0d0000000000000000;
	mov.f64 	%fd623, %fd622;
	mov.f64 	%fd624, %fd622;
	mov.f64 	%fd625, %fd622;
	mov.f64 	%fd626, %fd622;
	mov.f64 	%fd627, %fd622;
	mov.u32 	%r794, %r1;
	@%p19 bra 	$L__BB19_6;
	mul.wide.u32 	%rd174, %r1, 48;
	add.s64 	%rd163, %rd8, %rd174;
	// begin inline asm
	ld.global.nc.u64 %rd162, [%rd163];
	// end inline asm
	add.s64 	%rd165, %rd163, 8;
	// begin inline asm
	ld.global.nc.u64 %rd164, [%rd165];
	// end inline asm
	add.s64 	%rd167, %rd163, 16;
	// begin inline asm
	ld.global.nc.u64 %rd166, [%rd167];
	// end inline asm
	add.s64 	%rd169, %rd163, 24;
	// begin inline asm
	ld.global.nc.u64 %rd168, [%rd169];
	// end inline asm
	add.s64 	%rd171, %rd163, 32;
	// begin inline asm
	ld.global.nc.u64 %rd170, [%rd171];
	// end inline asm
	add.s64 	%rd173, %rd163, 40;
	// begin inline asm
	ld.global.nc.u64 %rd172, [%rd173];
	// end inline asm
	mov.b64 	%fd627, %rd162;
	mov.b64 	%fd626, %rd164;
	mov.b64 	%fd625, %rd166;
	mov.b64 	%fd624, %rd168;
	mov.b64 	%fd623, %rd170;
	mov.b64 	%fd622, %rd172;
	add.s32 	%r794, %r1, 256;
$L__BB19_6:
	setp.ge.s32 	%p20, %r794, %r157;
	@%p20 bra 	$L__BB19_12;
	not.b32 	%r472, %r794;
	add.s32 	%r4, %r157, %r472;
	and.b32  	%r473, %r4, 768;
	setp.eq.s32 	%p21, %r473, 768;
	@%p21 bra 	$L__BB19_10;
	mul.wide.u32 	%rd175, %r794, 48;
	add.s64 	%rd176, %rd175, %rd8;
	add.s64 	%rd298, %rd176, 40;
	shr.u32 	%r474, %r4, 8;
	add.s32 	%r475, %r474, 1;
	and.b32  	%r476, %r475, 3;
	neg.s32 	%r792, %r476;
$L__BB19_9:
	.pragma "nounroll";
	add.s64 	%rd178, %rd298, -40;
	// begin inline asm
	ld.global.nc.u64 %rd177, [%rd178];
	// end inline asm
	add.s64 	%rd180, %rd298, -32;
	// begin inline asm
	ld.global.nc.u64 %rd179, [%rd180];
	// end inline asm
	add.s64 	%rd182, %rd298, -24;
	// begin inline asm
	ld.global.nc.u64 %rd181, [%rd182];
	// end inline asm
	add.s64 	%rd184, %rd298, -16;
	// begin inline asm
	ld.global.nc.u64 %rd183, [%rd184];
	// end inline asm
	add.s64 	%rd186, %rd298, -8;
	// begin inline asm
	ld.global.nc.u64 %rd185, [%rd186];
	// end inline asm
	// begin inline asm
	ld.global.nc.u64 %rd187, [%rd298];
	// end inline asm
	mov.b64 	%fd466, %rd177;
	mov.b64 	%fd467, %rd179;
	mov.b64 	%fd468, %rd181;
	mov.b64 	%fd469, %rd183;
	mov.b64 	%fd470, %rd185;
	mov.b64 	%fd471, %rd187;
	min.f64 	%fd627, %fd627, %fd466;
	min.f64 	%fd626, %fd626, %fd467;
	min.f64 	%fd625, %fd625, %fd468;
	max.f64 	%fd624, %fd624, %fd469;
	max.f64 	%fd623, %fd623, %fd470;
	max.f64 	%fd622, %fd622, %fd471;
	add.s32 	%r794, %r794, 256;
	add.s64 	%rd298, %rd298, 12288;
	add.s32 	%r792, %r792, 1;
	setp.ne.s32 	%p22, %r792, 0;
	@%p22 bra 	$L__BB19_9;
$L__BB19_10:
	setp.lt.u32 	%p23, %r4, 768;
	@%p23 bra 	$L__BB19_12;
$L__BB19_11:
	mul.wide.s32 	%rd237, %r794, 48;
	add.s64 	%rd190, %rd8, %rd237;
	// begin inline asm
	ld.global.nc.u64 %rd189, [%rd190];
	// end inline asm
	add.s64 	%rd192, %rd190, 8;
	// begin inline asm
	ld.global.nc.u64 %rd191, [%rd192];
	// end inline asm
	add.s64 	%rd194, %rd190, 16;
	// begin inline asm
	ld.global.nc.u64 %rd193, [%rd194];
	// end inline asm
	add.s64 	%rd196, %rd190, 24;
	// begin inline asm
	ld.global.nc.u64 %rd195, [%rd196];
	// end inline asm
	add.s64 	%rd198, %rd190, 32;
	// begin inline asm
	ld.global.nc.u64 %rd197, [%rd198];
	// end inline asm
	add.s64 	%rd200, %rd190, 40;
	// begin inline asm
	ld.global.nc.u64 %rd199, [%rd200];
	// end inline asm
	mov.b64 	%fd472, %rd189;
	mov.b64 	%fd473, %rd191;
	mov.b64 	%fd474, %rd193;
	mov.b64 	%fd475, %rd195;
	mov.b64 	%fd476, %rd197;
	mov.b64 	%fd477, %rd199;
	min.f64 	%fd478, %fd627, %fd472;
	min.f64 	%fd479, %fd626, %fd473;
	min.f64 	%fd480, %fd625, %fd474;
	max.f64 	%fd481, %fd624, %fd475;
	max.f64 	%fd482, %fd623, %fd476;
	max.f64 	%fd483, %fd622, %fd477;
	add.s64 	%rd202, %rd190, 12288;
	// begin inline asm
	ld.global.nc.u64 %rd201, [%rd202];
	// end inline asm
	add.s64 	%rd204, %rd190, 12296;
	// begin inline asm
	ld.global.nc.u64 %rd203, [%rd204];
	// end inline asm
	add.s64 	%rd206, %rd190, 12304;
	// begin inline asm
	ld.global.nc.u64 %rd205, [%rd206];
	// end inline asm
	add.s64 	%rd208, %rd190, 12312;
	// begin inline asm
	ld.global.nc.u64 %rd207, [%rd208];
	// end inline asm
	add.s64 	%rd210, %rd190, 12320;
	// begin inline asm
	ld.global.nc.u64 %rd209, [%rd210];
	// end inline asm
	add.s64 	%rd212, %rd190, 12328;
	// begin inline asm
	ld.global.nc.u64 %rd211, [%rd212];
	// end inline asm
	mov.b64 	%fd484, %rd201;
	mov.b64 	%fd485, %rd203;
	mov.b64 	%fd486, %rd205;
	mov.b64 	%fd487, %rd207;
	mov.b64 	%fd488, %rd209;
	mov.b64 	%fd489, %rd211;
	min.f64 	%fd490, %fd478, %fd484;
	min.f64 	%fd491, %fd479, %fd485;
	min.f64 	%fd492, %fd480, %fd486;
	max.f64 	%fd493, %fd481, %fd487;
	max.f64 	%fd494, %fd482, %fd488;
	max.f64 	%fd495, %fd483, %fd489;
	add.s64 	%rd214, %rd190, 24576;
	// begin inline asm
	ld.global.nc.u64 %rd213, [%rd214];
	// end inline asm
	add.s64 	%rd216, %rd190, 24584;
	// begin inline asm
	ld.global.nc.u64 %rd215, [%rd216];
	// end inline asm
	add.s64 	%rd218, %rd190, 24592;
	// begin inline asm
	ld.global.nc.u64 %rd217, [%rd218];
	// end inline asm
	add.s64 	%rd220, %rd190, 24600;
	// begin inline asm
	ld.global.nc.u64 %rd219, [%rd220];
	// end inline asm
	add.s64 	%rd222, %rd190, 24608;
	// begin inline asm
	ld.global.nc.u64 %rd221, [%rd222];
	// end inline asm
	add.s64 	%rd224, %rd190, 24616;
	// begin inline asm
	ld.global.nc.u64 %rd223, [%rd224];
	// end inline asm
	mov.b64 	%fd496, %rd213;
	mov.b64 	%fd497, %rd215;
	mov.b64 	%fd498, %rd217;
	mov.b64 	%fd499, %rd219;
	mov.b64 	%fd500, %rd221;
	mov.b64 	%fd501, %rd223;
	min.f64 	%fd502, %fd490, %fd496;
	min.f64 	%fd503, %fd491, %fd497;
	min.f64 	%fd504, %fd492, %fd498;
	max.f64 	%fd505, %fd493, %fd499;
	max.f64 	%fd506, %fd494, %fd500;
	max.f64 	%fd507, %fd495, %fd501;
	add.s64 	%rd226, %rd190, 36864;
	// begin inline asm
	ld.global.nc.u64 %rd225, [%rd226];
	// end inline asm
	add.s64 	%rd228, %rd190, 36872;
	// begin inline asm
	ld.global.nc.u64 %rd227, [%rd228];
	// end inline asm
	add.s64 	%rd230, %rd190, 36880;
	// begin inline asm
	ld.global.nc.u64 %rd229, [%rd230];
	// end inline asm
	add.s64 	%rd232, %rd190, 36888;
	// begin inline asm
	ld.global.nc.u64 %rd231, [%rd232];
	// end inline asm
	add.s64 	%rd234, %rd190, 36896;
	// begin inline asm
	ld.global.nc.u64 %rd233, [%rd234];
	// end inline asm
	add.s64 	%rd236, %rd190, 36904;
	// begin inline asm
	ld.global.nc.u64 %rd235, [%rd236];
	// end inline asm
	mov.b64 	%fd508, %rd225;
	mov.b64 	%fd509, %rd227;
	mov.b64 	%fd510, %rd229;
	mov.b64 	%fd511, %rd231;
	mov.b64 	%fd512, %rd233;
	mov.b64 	%fd513, %rd235;
	min.f64 	%fd627, %fd502, %fd508;
	min.f64 	%fd626, %fd503, %fd509;
	min.f64 	%fd625, %fd504, %fd510;
	max.f64 	%fd624, %fd505, %fd511;
	max.f64 	%fd623, %fd506, %fd512;
	max.f64 	%fd622, %fd507, %fd513;
	add.s32 	%r794, %r794, 1024;
	setp.lt.s32 	%p24, %r794, %r157;
	@%p24 bra 	$L__BB19_11;
$L__BB19_12:
	// begin inline asm
	mov.u32 %r477, %laneid;
	// end inline asm
	and.b32  	%r538, %r1, 992;
	add.s32 	%r539, %r538, 32;
	setp.gt.s32 	%p25, %r539, %r157;
	not.b32 	%r540, %r538;
	add.s32 	%r541, %r157, %r540;
	selp.b32 	%r536, %r541, 31, %p25;
	mov.b64 	%rd238, %fd627;
	mov.b64 	{%r479, %r484}, %rd238;
	mov.b32 	%r535, 1;
	mov.b32 	%r537, -1;
	// begin inline asm
	shfl.sync.down.b32 %r478, %r479, %r535, %r536, %r537;
	// end inline asm
	// begin inline asm
	shfl.sync.down.b32 %r483, %r484, %r535, %r536, %r537;
	// end inline asm
	mov.b64 	%rd239, %fd626;
	mov.b64 	{%r489, %r494}, %rd239;
	// begin inline asm
	shfl.sync.down.b32 %r488, %r489, %r535, %r536, %r537;
	// end inline asm
	// begin inline asm
	shfl.sync.down.b32 %r493, %r494, %r535, %r536, %r537;
	// end inline asm
	mov.b64 	%rd240, %fd625;
	mov.b64 	{%r499, %r504}, %rd240;
	// begin inline asm
	shfl.sync.down.b32 %r498, %r499, %r535, %r536, %r537;
	// end inline asm
	// begin inline asm
	shfl.sync.down.b32 %r503, %r504, %r535, %r536, %r537;
	// end inline asm
	mov.b64 	%rd241, %fd624;
	mov.b64 	{%r509, %r514}, %rd241;
	// begin inline asm
	shfl.sync.down.b32 %r508, %r509, %r535, %r536, %r537;
	// end inline asm
	// begin inline asm
	shfl.sync.down.b32 %r513, %r514, %r535, %r536, %r537;
	// end inline asm
	mov.b64 	%rd242, %fd623;
	mov.b64 	{%r519, %r524}, %rd242;
	// begin inline asm
	shfl.sync.down.b32 %r518, %r519, %r535, %r536, %r537;
	// end inline asm
	// begin inline asm
	shfl.sync.down.b32 %r523, %r524, %r535, %r536, %r537;
	// end inline asm
	mov.b64 	%rd243, %fd622;
	mov.b64 	{%r529, %r534}, %rd243;
	// begin inline asm
	shfl.sync.down.b32 %r528, %r529, %r535, %r536, %r537;
	// end inline asm
	// begin inline asm
	shfl.sync.down.b32 %r533, %r534, %r535, %r536, %r537;
	// end inline asm
	setp.ge.s32 	%p26, %r477, %r536;
	@%p26 bra 	$L__BB19_14;
	mov.b64 	%rd244, {%r528, %r533};
	mov.b64 	%fd514, %rd244;
	mov.b64 	%rd245, {%r518, %r523};
	mov.b64 	%fd515, %rd245;
	mov.b64 	%rd246, {%r508, %r513};
	mov.b64 	%fd516, %rd246;
	mov.b64 	%rd247, {%r498, %r503};
	mov.b64 	%fd517, %rd247;
	mov.b64 	%rd248, {%r488, %r493};
	mov.b64 	%fd518, %rd248;
	mov.b64 	%rd249, {%r478, %r483};
	mov.b64 	%fd519, %rd249;
	min.f64 	%fd627, %fd627, %fd519;
	min.f64 	%fd626, %fd626, %fd518;
	min.f64 	%fd625, %fd625, %fd517;
	max.f64 	%fd624, %fd624, %fd516;
	max.f64 	%fd623, %fd623, %fd515;
	max.f64 	%fd622, %fd622, %fd514;
$L__BB19_14:
	mov.b64 	%rd250, %fd627;
	mov.b64 	{%r543, %r548}, %rd250;
	mov.b32 	%r599, 2;
	mov.b32 	%r601, -1;
	// begin inline asm
	shfl.sync.down.b32 %r542, %r543, %r599, %r536, %r601;
	// end inline asm
	// begin inline asm
	shfl.sync.down.b32 %r547, %r548, %r599, %r536, %r601;
	// end inline asm
	mov.b64 	%rd251, %fd626;
	mov.b64 	{%r553, %r558}, %rd251;
	// begin inline asm
	shfl.sync.down.b32 %r552, %r553, %r599, %r536, %r601;
	// end inline asm
	// begin inline asm
	shfl.sync.down.b32 %r557, %r558, %r599, %r536, %r601;
	// end inline asm
	mov.b64 	%rd252, %fd625;
	mov.b64 	{%r563, %r568}, %rd252;
	// begin inline asm
	shfl.sync.down.b32 %r562, %r563, %r599, %r536, %r601;
	// end inline asm
	// begin inline asm
	shfl.sync.down.b32 %r567, %r568, %r599, %r536, %r601;
	// end inline asm
	mov.b64 	%rd253, %fd624;
	mov.b64 	{%r573, %r578}, %rd253;
	// begin inline asm
	shfl.sync.down.b32 %r572, %r573, %r599, %r536, %r601;
	// end inline asm
	// begin inline asm
	shfl.sync.down.b32 %r577, %r578, %r599, %r536, %r601;
	// end inline asm
	mov.b64 	%rd254, %fd623;
	mov.b64 	{%r583, %r588}, %rd254;
	// begin inline asm
	shfl.sync.down.b32 %r582, %r583, %r599, %r536, %r601;
	// end inline asm
	// begin inline asm
	shfl.sync.down.b32 %r587, %r588, %r599, %r536, %r601;
	// end inline asm
	mov.b64 	%rd255, %fd622;
	mov.b64 	{%r593, %r598}, %rd255;
	// begin inline asm
	shfl.sync.down.b32 %r592, %r593, %r599, %r536, %r601;
	// end inline asm
	// begin inline asm
	shfl.sync.down.b32 %r597, %r598, %r599, %r536, %r601;
	// end inline asm
	add.s32 	%r602, %r477, 2;
	setp.gt.s32 	%p27, %r602, %r536;
	@%p27 bra 	$L__BB19_16;
	mov.b64 	%rd256, {%r592, %r597};
	mov.b64 	%fd520, %rd256;
	mov.b64 	%rd257, {%r582, %r587};
	mov.b64 	%fd521, %rd257;
	mov.b64 	%rd258, {%r572, %r577};
	mov.b64 	%fd522, %rd258;
	mov.b64 	%rd259, {%r562, %r567};
	mov.b64 	%fd523, %rd259;
	mov.b64 	%rd260, {%r552, %r557};
	mov.b64 	%fd524, %rd260;
	mov.b64 	%rd261, {%r542, %r547};
	mov.b64 	%fd525, %rd261;
	min.f64 	%fd627, %fd627, %fd525;
	min.f64 	%fd626, %fd626, %fd524;
	min.f64 	%fd625, %fd625, %fd523;
	max.f64 	%fd624, %fd624, %fd522;
	max.f64 	%fd623, %fd623, %fd521;
	max.f64 	%fd622, %fd622, %fd520;
$L__BB19_16:
	mov.b64 	%rd262, %fd627;
	mov.b64 	{%r604, %r609}, %rd262;
	mov.b32 	%r660, 4;
	mov.b32 	%r662, -1;
	// begin inline asm
	shfl.sync.down.b32 %r603, %r604, %r660, %r536, %r662;
	// end inline asm
	// begin inline asm
	shfl.sync.down.b32 %r608, %r609, %r660, %r536, %r662;
	// end inline asm
	mov.b64 	%rd263, %fd626;
	mov.b64 	{%r614, %r619}, %rd263;
	// begin inline asm
	shfl.sync.down.b32 %r613, %r614, %r660, %r536, %r662;
	// end inline asm
	// begin inline asm
	shfl.sync.down.b32 %r618, %r619, %r660, %r536, %r662;
	// end inline asm
	mov.b64 	%rd264, %fd625;
	mov.b64 	{%r624, %r629}, %rd264;
	// begin inline asm
	shfl.sync.down.b32 %r623, %r624, %r660, %r536, %r662;
	// end inline asm
	// begin inline asm
	shfl.sync.down.b32 %r628, %r629, %r660, %r536, %r662;
	// end inline asm
	mov.b64 	%rd265, %fd624;
	mov.b64 	{%r634, %r639}, %rd265;
	// begin inline asm
	shfl.sync.down.b32 %r633, %r634, %r660, %r536, %r662;
	// end inline asm
	// begin inline asm
	shfl.sync.down.b32 %r638, %r639, %r660, %r536, %r662;
	// end inline asm
	mov.b64 	%rd266, %fd623;
	mov.b64 	{%r644, %r649}, %rd266;
	// begin inline asm
	shfl.sync.down.b32 %r643, %r644, %r660, %r536, %r662;
	// end inline asm
	// begin inline asm
	shfl.sync.down.b32 %r648, %r649, %r660, %r536, %r662;
	// end inline asm
	mov.b64 	%rd267, %fd622;
	mov.b64 	{%r654, %r659}, %rd267;
	// begin inline asm
	shfl.sync.down.b32 %r653, %r654, %r660, %r536, %r662;
	// end inline asm
	// begin inline asm
	shfl.sync.down.b32 %r658, %r659, %r660, %r536, %r662;
	// end inline asm
	add.s32 	%r663, %r477, 4;
	setp.gt.s32 	%p28, %r663, %r536;
	@%p28 bra 	$L__BB19_18;
	mov.b64 	%rd268, {%r653, %r658};
	mov.b64 	%fd526, %rd268;
	mov.b64 	%rd269, {%r643, %r648};
	mov.b64 	%fd527, %rd269;
	mov.b64 	%rd270, {%r633, %r638};
	mov.b64 	%fd528, %rd270;
	mov.b64 	%rd271, {%r623, %r628};
	mov.b64 	%fd529, %rd271;
	mov.b64 	%rd272, {%r613, %r618};
	mov.b64 	%fd530, %rd272;
	mov.b64 	%rd273, {%r603, %r608};
	mov.b64 	%fd531, %rd273;
	min.f64 	%fd627, %fd627, %fd531;
	min.f64 	%fd626, %fd626, %fd530;
	min.f64 	%fd625, %fd625, %fd529;
	max.f64 	%fd624, %fd624, %fd528;
	max.f64 	%fd623, %fd623, %fd527;
	max.f64 	%fd622, %fd622, %fd526;
$L__BB19_18:
	mov.b64 	%rd274, %fd627;
	mov.b64 	{%r665, %r670}, %rd274;
	mov.b32 	%r721, 8;
	mov.b32 	%r723, -1;
	// begin inline asm
	shfl.sync.down.b32 %r664, %r665, %r721, %r536, %r723;
	// end inline asm
	// begin inline asm
	shfl.sync.down.b32 %r669, %r670, %r721, %r536, %r723;
	// end inline asm
	mov.b64 	%rd275, %fd626;
	mov.b64 	{%r675, %r680}, %rd275;
	// begin inline asm
	shfl.sync.down.b32 %r674, %r675, %r721, %r536, %r723;
	// end inline asm
	// begin inline asm
	shfl.sync.down.b32 %r679, %r680, %r721, %r536, %r723;
	// end inline asm
	mov.b64 	%rd276, %fd625;
	mov.b64 	{%r685, %r690}, %rd276;
	// begin inline asm
	shfl.sync.down.b32 %r684, %r685, %r721, %r536, %r723;
	// end inline asm
	// begin inline asm
	shfl.sync.down.b32 %r689, %r690, %r721, %r536, %r723;
	// end inline asm
	mov.b64 	%rd277, %fd624;
	mov.b64 	{%r695, %r700}, %rd277;
	// begin inline asm
	shfl.sync.down.b32 %r694, %r695, %r721, %r536, %r723;
	// end inline asm
	// begin inline asm
	shfl.sync.down.b32 %r699, %r700, %r721, %r536, %r723;
	// end inline asm
	mov.b64 	%rd278, %fd623;
	mov.b64 	{%r705, %r710}, %rd278;
	// begin inline asm
	shfl.sync.down.b32 %r704, %r705, %r721, %r536, %r723;
	// end inline asm
	// begin inline asm
	shfl.sync.down.b32 %r709, %r710, %r721, %r536, %r723;
	// end inline asm
	mov.b64 	%rd279, %fd622;
	mov.b64 	{%r715, %r720}, %rd279;
	// begin inline asm
	shfl.sync.down.b32 %r714, %r715, %r721, %r536, %r723;
	// end inline asm
	// begin inline asm
	shfl.sync.down.b32 %r719, %r720, %r721, %r536, %r723;
	// end inline asm
	add.s32 	%r724, %r477, 8;
	setp.gt.s32 	%p29, %r724, %r536;
	@%p29 bra 	$L__BB19_20;
	mov.b64 	%rd280, {%r714, %r719};
	mov.b64 	%fd532, %rd280;
	mov.b64 	%rd281, {%r704, %r709};
	mov.b64 	%fd533, %rd281;
	mov.b64 	%rd282, {%r694, %r699};
	mov.b64 	%fd534, %rd282;
	mov.b64 	%rd283, {%r684, %r689};
	mov.b64 	%fd535, %rd283;
	mov.b64 	%rd284, {%r674, %r679};
	mov.b64 	%fd536, %rd284;
	mov.b64 	%rd285, {%r664, %r669};
	mov.b64 	%fd537, %rd285;
	min.f64 	%fd627, %fd627, %fd537;
	min.f64 	%fd626, %fd626, %fd536;
	min.f64 	%fd625, %fd625, %fd535;
	max.f64 	%fd624, %fd624, %fd534;
	max.f64 	%fd623, %fd623, %fd533;
	max.f64 	%fd622, %fd622, %fd532;
$L__BB19_20:
	mov.b64 	%rd286, %fd627;
	mov.b64 	{%r726, %r731}, %rd286;
	mov.b32 	%r782, 16;
	mov.b32 	%r784, -1;
	// begin inline asm
	shfl.sync.down.b32 %r725, %r726, %r782, %r536, %r784;
	// end inline asm
	// begin inline asm
	shfl.sync.down.b32 %r730, %r731, %r782, %r536, %r784;
	// end inline asm
	mov.b64 	%rd287, %fd626;
	mov.b64 	{%r736, %r741}, %rd287;
	// begin inline asm
	shfl.sync.down.b32 %r735, %r736, %r782, %r536, %r784;
	// end inline asm
	// begin inline asm
	shfl.sync.down.b32 %r740, %r741, %r782, %r536, %r784;
	// end inline asm
	mov.b64 	%rd288, %fd625;
	mov.b64 	{%r746, %r751}, %rd288;
	// begin inline asm
	shfl.sync.down.b32 %r745, %r746, %r782, %r536, %r784;
	// end inline asm
	// begin inline asm
	shfl.sync.down.b32 %r750, %r751, %r782, %r536, %r784;
	// end inline asm
	mov.b64 	%rd289, %fd624;
	mov.b64 	{%r756, %r761}, %rd289;
	// begin inline asm
	shfl.sync.down.b32 %r755, %r756, %r782, %r536, %r784;
	// end inline asm
	// begin inline asm
	shfl.sync.down.b32 %r760, %r761, %r782, %r536, %r784;
	// end inline asm
	mov.b64 	%rd290, %fd623;
	mov.b64 	{%r766, %r771}, %rd290;
	// begin inline asm
	shfl.sync.down.b32 %r765, %r766, %r782, %r536, %r784;
	// end inline asm
	// begin inline asm
	shfl.sync.down.b32 %r770, %r771, %r782, %r536, %r784;
	// end inline asm
	mov.b64 	%rd291, %fd622;
	mov.b64 	{%r776, %r781}, %rd291;
	// begin inline asm
	shfl.sync.down.b32 %r775, %r776, %r782, %r536, %r784;
	// end inline asm
	// begin inline asm
	shfl.sync.down.b32 %r780, %r781, %r782, %r536, %r784;
	// end inline asm
	add.s32 	%r785, %r477, 16;
	setp.gt.s32 	%p30, %r785, %r536;
	@%p30 bra 	$L__BB19_22;
	mov.b64 	%rd292, {%r775, %r780};
	mov.b64 	%fd538, %rd292;
	mov.b64 	%rd293, {%r765, %r770};
	mov.b64 	%fd539, %rd293;
	mov.b64 	%rd294, {%r755, %r760};
	mov.b64 	%fd540, %rd294;
	mov.b64 	%rd295, {%r745, %r750};
	mov.b64 	%fd541, %rd295;
	mov.b64 	%rd296, {%r735, %r740};
	mov.b64 	%fd542, %rd296;
	mov.b64 	%rd297, {%r725, %r730};
	mov.b64 	%fd543, %rd297;
	min.f64 	%fd627, %fd627, %fd543;
	min.f64 	%fd626, %fd626, %fd542;
	min.f64 	%fd625, %fd625, %fd541;
	max.f64 	%fd624, %fd624, %fd540;
	max.f64 	%fd623, %fd623, %fd539;
	max.f64 	%fd622, %fd622, %fd538;
$L__BB19_22:
	setp.ne.s32 	%p31, %r477, 0;
	@%p31 bra 	$L__BB19_24;
	shr.u32 	%r786, %r1, 5;
	mov.u32 	%r787, _ZZN3cub18CUB_300001_SM_10006detail6reduce28DeviceReduceSingleTileKernelINS2_10policy_hubI11WrapperAABBj9MergeAABBE10Policy1000EPS5_S9_iS6_S5_S5_N4cuda3std3__410__identityEEEvT0_T1_T2_T3_T4_T6_E12temp_storage;
	mad.lo.s32 	%r788, %r786, 48, %r787;
	st.shared.f64 	[%r788+8], %fd627;
	st.shared.f64 	[%r788+16], %fd626;
	st.shared.f64 	[%r788+24], %fd625;
	st.shared.f64 	[%r788+32], %fd624;
	st.shared.f64 	[%r788+40], %fd623;
	st.shared.f64 	[%r788+48], %fd622;
$L__BB19_24:
	bar.sync 	0;
	setp.ne.s32 	%p32, %r1, 0;
	setp.lt.s32 	%p33, %r157, 33;
	or.pred  	%p34, %p32, %p33;
	@%p34 bra 	$L__BB19_57;
	ld.shared.f64 	%fd544, [_ZZN3cub18CUB_300001_SM_10006detail6reduce28DeviceReduceSingleTileKernelINS2_10policy_hubI11WrapperAABBj9MergeAABBE10Policy1000EPS5_S9_iS6_S5_S5_N4cuda3std3__410__identityEEEvT0_T1_T2_T3_T4_T6_E12temp_storage+56];
	ld.shared.f64 	%fd545, [_ZZN3cub18CUB_300001_SM_10006detail6reduce28DeviceReduceSingleTileKernelINS2_10policy_hubI11WrapperAABBj9MergeAABBE10Policy1000EPS5_S9_iS6_S5_S5_N4cuda3std3__410__identityEEEvT0_T1_T2_T3_T4_T6_E12temp_storage+64];
	ld.shared.f64 	%fd546, [_ZZN3cub18CUB_300001_SM_10006detail6reduce28DeviceReduceSingleTileKernelINS2_10policy_hubI11WrapperAABBj9MergeAABBE10Policy1000EPS5_S9_iS6_S5_S5_N4cuda3std3__410__identityEEEvT0_T1_T2_T3_T4_T6_E12temp_storage+72];
	ld.shared.f64 	%fd547, [_ZZN3cub18CUB_300001_SM_10006detail6reduce28DeviceReduceSingleTileKernelINS2_10policy_hubI11WrapperAABBj9MergeAABBE10Policy1000EPS5_S9_iS6_S5_S5_N4cuda3std3__410__identityEEEvT0_T1_T2_T3_T4_T6_E12temp_storage+80];
	ld.shared.f64 	%fd548, [_ZZN3cub18CUB_300001_SM_10006detail6reduce28DeviceReduceSingleTileKernelINS2_10policy_hubI11WrapperAABBj9MergeAABBE10Policy1000EPS5_S9_iS6_S5_S5_N4cuda3std3__410__identityEEEvT0_T1_T2_T3_T4_T6_E12temp_storage+88];
	ld.shared.f64 	%fd549, [_ZZN3cub18CUB_300001_SM_10006detail6reduce28DeviceReduceSingleTileKernelINS2_10policy_hubI11WrapperAABBj9MergeAABBE10Policy1000EPS5_S9_iS6_S5_S5_N4cuda3std3__410__identityEEEvT0_T1_T2_T3_T4_T6_E12temp_storage+96];
	min.f64 	%fd627, %fd627, %fd544;
	min.f64 	%fd626, %fd626, %fd545;
	min.f64 	%fd625, %fd625, %fd546;
	max.f64 	%fd624, %fd624, %fd547;
	max.f64 	%fd623, %fd623, %fd548;
	max.f64 	%fd622, %fd622, %fd549;
	setp.lt.u32 	%p35, %r157, 65;
	@%p35 bra 	$L__BB19_57;
	ld.shared.f64 	%fd550, [_ZZN3cub18CUB_300001_SM_10006detail6reduce28DeviceReduceSingleTileKernelINS2_10policy_hubI11WrapperAABBj9MergeAABBE10Policy1000EPS5_S9_iS6_S5_S5_N4cuda3std3__410__identityEEEvT0_T1_T2_T3_T4_T6_E12temp_storage+104];
	ld.shared.f64 	%fd551, [_ZZN3cub18CUB_300001_SM_10006detail6reduce28DeviceReduceSingleTileKernelINS2_10policy_hubI11WrapperAABBj9MergeAABBE10Policy1000EPS5_S9_iS6_S5_S5_N4cuda3std3__410__identityEEEvT0_T1_T2_T3_T4_T6_E12temp_storage+112];
	ld.shared.f64 	%fd552, [_ZZN3cub18CUB_300001_SM_10006detail6reduce28DeviceReduceSingleTileKernelINS2_10policy_hubI11WrapperAABBj9MergeAABBE10Policy1000EPS5_S9_iS6_S5_S5_N4cuda3std3__410__identityEEEvT0_T1_T2_T3_T4_T6_E12temp_storage+120];
	ld.shared.f64 	%fd553, [_ZZN3cub18CUB_300001_SM_10006detail6reduce28DeviceReduceSingleTileKernelINS2_10policy_hubI11WrapperAABBj9MergeAABBE10Policy1000EPS5_S9_iS6_S5_S5_N4cuda3std3__410__identityEEEvT0_T1_T2_T3_T4_T6_E12temp_storage+128];
	ld.shared.f64 	%fd554, [_ZZN3cub18CUB_300001_SM_10006detail6reduce28DeviceReduceSingleTileKernelINS2_10policy_hubI11WrapperAABBj9MergeAABBE10Policy1000EPS5_S9_iS6_S5_S5_N4cuda3std3__410__identityEEEvT0_T1_T2_T3_T4_T6_E12temp_storage+136];
	ld.shared.f64 	%fd555, [_ZZN3cub18CUB_300001_SM_10006detail6reduce28DeviceReduceSingleTileKernelINS2_10policy_hubI11WrapperAABBj9MergeAABBE10Policy1000EPS5_S9_iS6_S5_S5_N4cuda3std3__410__identityEEEvT0_T1_T2_T3_T4_T6_E12temp_storage+144];
	min.f64 	%fd627, %fd627, %fd550;
	min.f64 	%fd626, %fd626, %fd551;
	min.f64 	%fd625, %fd625, %fd552;
	max.f64 	%fd624, %fd624, %fd553;
	max.f64 	%fd623, %fd623, %fd554;
	max.f64 	%fd622, %fd622, %fd555;
	setp.lt.u32 	%p36, %r157, 97;
	@%p36 bra 	$L__BB19_57;
	ld.shared.f64 	%fd556, [_ZZN3cub18CUB_300001_SM_10006detail6reduce28DeviceReduceSingleTileKernelINS2_10policy_hubI11WrapperAABBj9MergeAABBE10Policy1000EPS5_S9_iS6_S5_S5_N4cuda3std3__410__identityEEEvT0_T1_T2_T3_T4_T6_E12temp_storage+152];
	ld.shared.f64 	%fd557, [_ZZN3cub18CUB_300001_SM_10006detail6reduce28DeviceReduceSingleTileKernelINS2_10policy_hubI11WrapperAABBj9MergeAABBE10Policy1000EPS5_S9_iS6_S5_S5_N4cuda3std3__410__identityEEEvT0_T1_T2_T3_T4_T6_E12temp_storage+160];
	ld.shared.f64 	%fd558, [_ZZN3cub18CUB_300001_SM_10006detail6reduce28DeviceReduceSingleTileKernelINS2_10policy_hubI11WrapperAABBj9MergeAABBE10Policy1000EPS5_S9_iS6_S5_S5_N4cuda3std3__410__identityEEEvT0_T1_T2_T3_T4_T6_E12temp_storage+168];
	ld.shared.f64 	%fd559, [_ZZN3cub18CUB_300001_SM_10006detail6reduce28DeviceReduceSingleTileKernelINS2_10policy_hubI11WrapperAABBj9MergeAABBE10Policy1000EPS5_S9_iS6_S5_S5_N4cuda3std3__410__identityEEEvT0_T1_T2_T3_T4_T6_E12temp_storage+176];
	ld.shared.f64 	%fd560, [_ZZN3cub18CUB_300001_SM_10006detail6reduce28DeviceReduceSingleTileKernelINS2_10policy_hubI11WrapperAABBj9MergeAABBE10Policy1000EPS5_S9_iS6_S5_S5_N4cuda3std3__410__identityEEEvT0_T1_T2_T3_T4_T6_E12temp_storage+184];
	ld.shared.f64 	%fd561, [_ZZN3cub18CUB_300001_SM_10006detail6reduce28DeviceReduceSingleTileKernelINS2_10policy_hubI11WrapperAABBj9MergeAABBE10Policy1000EPS5_S9_iS6_S5_S5_N4cuda3std3__410__identityEEEvT0_T1_T2_T3_T4_T6_E12temp_storage+192];
	min.f64 	%fd627, %fd627, %fd556;
	min.f64 	%fd626, %fd626, %fd557;
	min.f64 	%fd625, %fd625, %fd558;
	max.f64 	%fd624, %fd624, %fd559;
	max.f64 	%fd623, %fd623, %fd560;
	max.f64 	%fd622, %fd622, %fd561;
	setp.lt.u32 	%p37, %r157, 129;
	@%p37 bra 	$L__BB19_57;
	ld.shared.f64 	%fd562, [_ZZN3cub18CUB_300001_SM_10006detail6reduce28DeviceReduceSingleTileKernelINS2_10policy_hubI11WrapperAABBj9MergeAABBE10Policy1000EPS5_S9_iS6_S5_S5_N4cuda3std3__410__identityEEEvT0_T1_T2_T3_T4_T6_E12temp_storage+200];
	ld.shared.f64 	%fd563, [_ZZN3cub18CUB_300001_SM_10006detail6reduce28DeviceReduceSingleTileKernelINS2_10policy_hubI11WrapperAABBj9MergeAABBE10Policy1000EPS5_S9_iS6_S5_S5_N4cuda3std3__410__identityEEEvT0_T1_T2_T3_T4_T6_E12temp_storage+208];
	ld.shared.f64 	%fd564, [_ZZN3cub18CUB_300001_SM_10006detail6reduce28DeviceReduceSingleTileKernelINS2_10policy_hubI11WrapperAABBj9MergeAABBE10Policy1000EPS5_S9_iS6_S5_S5_N4cuda3std3__410__identityEEEvT0_T1_T2_T3_T4_T6_E12temp_storage+216];
	ld.shared.f64 	%fd565, [_ZZN3cub18CUB_300001_SM_10006detail6reduce28DeviceReduceSingleTileKernelINS2_10policy_hubI11WrapperAABBj9MergeAABBE10Policy1000EPS5_S9_iS6_S5_S5_N4cuda3std3__410__identityEEEvT0_T1_T2_T3_T4_T6_E12temp_storage+224];
	ld.shared.f64 	%fd566, [_ZZN3cub18CUB_300001_SM_10006detail6reduce28DeviceReduceSingleTileKernelINS2_10policy_hubI11WrapperAABBj9MergeAABBE10Policy1000EPS5_S9_iS6_S5_S5_N4cuda3std3__410__identityEEEvT0_T1_T2_T3_T4_T6_E12temp_storage+232];
	ld.shared.f64 	%fd567, [_ZZN3cub18CUB_300001_SM_10006detail6reduce28DeviceReduceSingleTileKernelINS2_10policy_hubI11WrapperAABBj9MergeAABBE10Policy1000EPS5_S9_iS6_S5_S5_N4cuda3std3__410__identityEEEvT0_T1_T2_T3_T4_T6_E12temp_storage+240];
	min.f64 	%fd627, %fd627, %fd562;
	min.f64 	%fd626, %fd626, %fd563;
	min.f64 	%fd625, %fd625, %fd564;
	max.f64 	%fd624, %fd624, %fd565;
	max.f64 	%fd623, %fd623, %fd566;
	max.f64 	%fd622, %fd622, %fd567;
	setp.lt.u32 	%p38, %r157, 161;
	@%p38 bra 	$L__BB19_57;
	ld.shared.f64 	%fd568, [_ZZN3cub18CUB_300001_SM_10006detail6reduce28DeviceReduceSingleTileKernelINS2_10policy_hubI11WrapperAABBj9MergeAABBE10Policy1000EPS5_S9_iS6_S5_S5_N4cuda3std3__410__identityEEEvT0_T1_T2_T3_T4_T6_E12temp_storage+248];
	ld.shared.f64 	%fd569, [_ZZN3cub18CUB_300001_SM_10006detail6reduce28DeviceReduceSingleTileKernelINS2_10policy_hubI11WrapperAABBj9MergeAABBE10Policy1000EPS5_S9_iS6_S5_S5_N4cuda3std3__410__identityEEEvT0_T1_T2_T3_T4_T6_E12temp_storage+256];
	ld.shared.f64 	%fd570, [_ZZN3cub18CUB_300001_SM_10006detail6reduce28DeviceReduceSingleTileKernelINS2_10policy_hubI11WrapperAABBj9MergeAABBE10Policy1000EPS5_S9_iS6_S5_S5_N4cuda3std3__410__identityEEEvT0_T1_T2_T3_T4_T6_E12temp_storage+264];
	ld.shared.f64 	%fd571, [_ZZN3cub18CUB_300001_SM_10006detail6reduce28DeviceReduceSingleTileKernelINS2_10policy_hubI11WrapperAABBj9MergeAABBE10Policy1000EPS5_S9_iS6_S5_S5_N4cuda3std3__410__identityEEEvT0_T1_T2_T3_T4_T6_E12temp_storage+272];
	ld.shared.f64 	%fd572, [_ZZN3cub18CUB_300001_SM_10006detail6reduce28DeviceReduceSingleTileKernelINS2_10policy_hubI11WrapperAABBj9MergeAABBE10Policy1000EPS5_S9_iS6_S5_S5_N4cuda3std3__410__identityEEEvT0_T1_T2_T3_T4_T6_E12temp_storage+280];
	ld.shared.f64 	%fd573, [_ZZN3cub18CUB_300001_SM_10006detail6reduce28DeviceReduceSingleTileKernelINS2_10policy_hubI11WrapperAABBj9MergeAABBE10Policy1000EPS5_S9_iS6_S5_S5_N4cuda3std3__410__identityEEEvT0_T1_T2_T3_T4_T6_E12temp_storage+288];
	min.f64 	%fd627, %fd627, %fd568;
	min.f64 	%fd626, %fd626, %fd569;
	min.f64 	%fd625, %fd625, %fd570;
	max.f64 	%fd624, %fd624, %fd571;
	max.f64 	%fd623, %fd623, %fd572;
	max.f64 	%fd622, %fd622, %fd573;
	setp.lt.u32 	%p39, %r157, 193;
	@%p39 bra 	$L__BB19_57;
	ld.shared.f64 	%fd574, [_ZZN3cub18CUB_300001_SM_10006detail6reduce28DeviceReduceSingleTileKernelINS2_10policy_hubI11WrapperAABBj9MergeAABBE10Policy1000EPS5_S9_iS6_S5_S5_N4cuda3std3__410__identityEEEvT0_T1_T2_T3_T4_T6_E12temp_storage+296];
	ld.shared.f64 	%fd575, [_ZZN3cub18CUB_300001_SM_10006detail6reduce28DeviceReduceSingleTileKernelINS2_10policy_hubI11WrapperAABBj9MergeAABBE10Policy1000EPS5_S9_iS6_S5_S5_N4cuda3std3__410__identityEEEvT0_T1_T2_T3_T4_T6_E12temp_storage+304];
	ld.shared.f64 	%fd576, [_ZZN3cub18CUB_300001_SM_10006detail6reduce28DeviceReduceSingleTileKernelINS2_10policy_hubI11WrapperAABBj9MergeAABBE10Policy1000EPS5_S9_iS6_S5_S5_N4cuda3std3__410__identityEEEvT0_T1_T2_T3_T4_T6_E12temp_storage+312];
	ld.shared.f64 	%fd577, [_ZZN3cub18CUB_300001_SM_10006detail6reduce28DeviceReduceSingleTileKernelINS2_10policy_hubI11WrapperAABBj9MergeAABBE10Policy1000EPS5_S9_iS6_S5_S5_N4cuda3std3__410__identityEEEvT0_T1_T2_T3_T4_T6_E12temp_storage+320];
	ld.shared.f64 	%fd578, [_ZZN3cub18CUB_300001_SM_10006detail6reduce28DeviceReduceSingleTileKernelINS2_10policy_hubI11WrapperAABBj9MergeAABBE10Policy1000EPS5_S9_iS6_S5_S5_N4cuda3std3__410__identityEEEvT0_T1_T2_T3_T4_T6_E12temp_storage+328];
	ld.shared.f64 	%fd579, [_ZZN3cub18CUB_300001_SM_10006detail6reduce28DeviceReduceSingleTileKernelINS2_10policy_hubI11WrapperAABBj9MergeAABBE10Policy1000EPS5_S9_iS6_S5_S5_N4cuda3std3__410__identityEEEvT0_T1_T2_T3_T4_T6_E12temp_storage+336];
	min.f64 	%fd627, %fd627, %fd574;
	min.f64 	%fd626, %fd626, %fd575;
	min.f64 	%fd625, %fd625, %fd576;
	max.f64 	%fd624, %fd624, %fd577;
	max.f64 	%fd623, %fd623, %fd578;
	max.f64 	%fd622, %fd622, %fd579;
	setp.lt.u32 	%p40, %r157, 225;
	@%p40 bra 	$L__BB19_57;
	ld.shared.f64 	%fd580, [_ZZN3cub18CUB_300001_SM_10006detail6reduce28DeviceReduceSingleTileKernelINS2_10policy_hubI11WrapperAABBj9MergeAABBE10Policy1000EPS5_S9_iS6_S5_S5_N4cuda3std3__410__identityEEEvT0_T1_T2_T3_T4_T6_E12temp_storage+344];
	ld.shared.f64 	%fd581, [_ZZN3cub18CUB_300001_SM_10006detail6reduce28DeviceReduceSingleTileKernelINS2_10policy_hubI11WrapperAABBj9MergeAABBE10Policy1000EPS5_S9_iS6_S5_S5_N4cuda3std3__410__identityEEEvT0_T1_T2_T3_T4_T6_E12temp_storage+352];
	ld.shared.f64 	%fd582, [_ZZN3cub18CUB_300001_SM_10006detail6reduce28DeviceReduceSingleTileKernelINS2_10policy_hubI11WrapperAABBj9MergeAABBE10Policy1000EPS5_S9_iS6_S5_S5_N4cuda3std3__410__identityEEEvT0_T1_T2_T3_T4_T6_E12temp_storage+360];
	ld.shared.f64 	%fd583, [_ZZN3cub18CUB_300001_SM_10006detail6reduce28DeviceReduceSingleTileKernelINS2_10policy_hubI11WrapperAABBj9MergeAABBE10Policy1000EPS5_S9_iS6_S5_S5_N4cuda3std3__410__identityEEEvT0_T1_T2_T3_T4_T6_E12temp_storage+368];
	ld.shared.f64 	%fd584, [_ZZN3cub18CUB_300001_SM_10006detail6reduce28DeviceReduceSingleTileKernelINS2_10policy_hubI11WrapperAABBj9MergeAABBE10Policy1000EPS5_S9_iS6_S5_S5_N4cuda3std3__410__identityEEEvT0_T1_T2_T3_T4_T6_E12temp_storage+376];
	ld.shared.f64 	%fd585, [_ZZN3cub18CUB_300001_SM_10006detail6reduce28DeviceReduceSingleTileKernelINS2_10policy_hubI11WrapperAABBj9MergeAABBE10Policy1000EPS5_S9_iS6_S5_S5_N4cuda3std3__410__identityEEEvT0_T1_T2_T3_T4_T6_E12temp_storage+384];
	min.f64 	%fd627, %fd627, %fd580;
	min.f64 	%fd626, %fd626, %fd581;
	min.f64 	%fd625, %fd625, %fd582;
	max.f64 	%fd624, %fd624, %fd583;
	max.f64 	%fd623, %fd623, %fd584;
	max.f64 	%fd622, %fd622, %fd585;
	bra.uni 	$L__BB19_57;
$L__BB19_32:
	mov.u32 	%r75, %tid.x;
	mul.wide.u32 	%rd22, %r75, 48;
	add.s64 	%rd11, %rd8, %rd22;
	// begin inline asm
	ld.global.nc.u64 %rd10, [%rd11];
	// end inline asm
	add.s64 	%rd13, %rd11, 8;
	// begin inline asm
	ld.global.nc.u64 %rd12, [%rd13];
	// end inline asm
	add.s64 	%rd15, %rd11, 16;
	// begin inline asm
	ld.global.nc.u64 %rd14, [%rd15];
	// end inline asm
	add.s64 	%rd17, %rd11, 24;
	// begin inline asm
	ld.global.nc.u64 %rd16, [%rd17];
	// end inline asm
	add.s64 	%rd19, %rd11, 32;
	// begin inline asm
	ld.global.nc.u64 %rd18, [%rd19];
	// end inline asm
	add.s64 	%rd21, %rd11, 40;
	// begin inline asm
	ld.global.nc.u64 %rd20, [%rd21];
	// end inline asm
	mov.b64 	%fd627, %rd10;
	mov.b64 	%fd626, %rd12;
	mov.b64 	%fd625, %rd14;
	mov.b64 	%fd624, %rd16;
	mov.b64 	%fd623, %rd18;
	mov.b64 	%fd622, %rd20;
	setp.lt.u32 	%p3, %r157, 512;
	mov.b32 	%r797, 256;
	@%p3 bra 	$L__BB19_36;
	add.s32 	%r76, %r157, -256;
	mov.b32 	%r797, 256;
$L__BB19_34:
	add.s32 	%r160, %r797, %r75;
	mul.wide.u32 	%rd35, %r160, 48;
	add.s64 	%rd24, %rd8, %rd35;
	// begin inline asm
	ld.global.nc.u64 %rd23, [%rd24];
	// end inline asm
	add.s64 	%rd26, %rd24, 8;
	// begin inline asm
	ld.global.nc.u64 %rd25, [%rd26];
	// end inline asm
	add.s64 	%rd28, %rd24, 16;
	// begin inline asm
	ld.global.nc.u64 %rd27, [%rd28];
	// end inline asm
	add.s64 	%rd30, %rd24, 24;
	// begin inline asm
	ld.global.nc.u64 %rd29, [%rd30];
	// end inline asm
	add.s64 	%rd32, %rd24, 32;
	// begin inline asm
	ld.global.nc.u64 %rd31, [%rd32];
	// end inline asm
	add.s64 	%rd34, %rd24, 40;
	// begin inline asm
	ld.global.nc.u64 %rd33, [%rd34];
	// end inline asm
	mov.b64 	%fd301, %rd23;
	mov.b64 	%fd302, %rd25;
	mov.b64 	%fd303, %rd27;
	mov.b64 	%fd304, %rd29;
	mov.b64 	%fd305, %rd31;
	mov.b64 	%fd306, %rd33;
	min.f64 	%fd627, %fd627, %fd301;
	min.f64 	%fd626, %fd626, %fd302;
	min.f64 	%fd625, %fd625, %fd303;
	max.f64 	%fd624, %fd624, %fd304;
	max.f64 	%fd623, %fd623, %fd305;
	max.f64 	%fd622, %fd622, %fd306;
	sub.s32 	%r161, %r157, %r797;
	setp.lt.s32 	%p4, %r161, 256;
	@%p4 bra 	$L__BB19_44;
	add.s32 	%r797, %r797, 256;
	setp.le.s32 	%p5, %r797, %r76;
	@%p5 bra 	$L__BB19_34;
$L__BB19_36:
	setp.le.s32 	%p6, %r157, %r797;
	@%p6 bra 	$L__BB19_44;
	sub.s32 	%r80, %r157, %r797;
	setp.ge.s32 	%p7, %r75, %r80;
	@%p7 bra 	$L__BB19_44;
	not.b32 	%r162, %r75;
	add.s32 	%r163, %r157, %r162;
	sub.s32 	%r81, %r163, %r797;
	and.b32  	%r164, %r81, 768;
	setp.eq.s32 	%p8, %r164, 768;
	mov.u32 	%r801, %r75;
	@%p8 bra 	$L__BB19_41;
	add.s32 	%r799, %r75, %r797;
	shr.u32 	%r165, %r81, 8;
	add.s32 	%r166, %r165, 1;
	and.b32  	%r167, %r166, 3;
	neg.s32 	%r798, %r167;
	mov.u32 	%r801, %r75;
$L__BB19_40:
	.pragma "nounroll";
	mul.wide.u32 	%rd48, %r799, 48;
	add.s64 	%rd37, %rd8, %rd48;
	// begin inline asm
	ld.global.nc.u64 %rd36, [%rd37];
	// end inline asm
	add.s64 	%rd39, %rd37, 8;
	// begin inline asm
	ld.global.nc.u64 %rd38, [%rd39];
	// end inline asm
	add.s64 	%rd41, %rd37, 16;
	// begin inline asm
	ld.global.nc.u64 %rd40, [%rd41];
	// end inline asm
	add.s64 	%rd43, %rd37, 24;
	// begin inline asm
	ld.global.nc.u64 %rd42, [%rd43];
	// end inline asm
	add.s64 	%rd45, %rd37, 32;
	// begin inline asm
	ld.global.nc.u64 %rd44, [%rd45];
	// end inline asm
	add.s64 	%rd47, %rd37, 40;
	// begin inline asm
	ld.global.nc.u64 %rd46, [%rd47];
	// end inline asm
	mov.b64 	%fd308, %rd36;
	mov.b64 	%fd309, %rd38;
	mov.b64 	%fd310, %rd40;
	mov.b64 	%fd311, %rd42;
	mov.b64 	%fd312, %rd44;
	mov.b64 	%fd313, %rd46;
	min.f64 	%fd627, %fd627, %fd308;
	min.f64 	%fd626, %fd626, %fd309;
	min.f64 	%fd625, %fd625, %fd310;
	max.f64 	%fd624, %fd624, %fd311;
	max.f64 	%fd623, %fd623, %fd312;
	max.f64 	%fd622, %fd622, %fd313;
	add.s32 	%r801, %r801, 256;
	add.s32 	%r799, %r799, 256;
	add.s32 	%r798, %r798, 1;
	setp.ne.s32 	%p9, %r798, 0;
	@%p9 bra 	$L__BB19_40;
$L__BB19_41:
	setp.lt.u32 	%p10, %r81, 768;
	@%p10 bra 	$L__BB19_44;
	cvt.u64.u32 	%rd49, %r801;
	cvt.u64.u32 	%rd50, %r797;
	add.s64 	%rd51, %rd49, %rd50;
	mad.lo.s64 	%rd52, %rd51, 48, %rd8;
	add.s64 	%rd299, %rd52, 36904;
	add.s32 	%r802, %r801, %r797;
$L__BB19_43:
	mul.wide.u32 	%rd101, %r802, 48;
	add.s64 	%rd54, %rd8, %rd101;
	// begin inline asm
	ld.global.nc.u64 %rd53, [%rd54];
	// end inline asm
	add.s64 	%rd56, %rd54, 8;
	// begin inline asm
	ld.global.nc.u64 %rd55, [%rd56];
	// end inline asm
	add.s64 	%rd58, %rd54, 16;
	// begin inline asm
	ld.global.nc.u64 %rd57, [%rd58];
	// end inline asm
	add.s64 	%rd60, %rd54, 24;
	// begin inline asm
	ld.global.nc.u64 %rd59, [%rd60];
	// end inline asm
	add.s64 	%rd62, %rd54, 32;
	// begin inline asm
	ld.global.nc.u64 %rd61, [%rd62];
	// end inline asm
	add.s64 	%rd64, %rd54, 40;
	// begin inline asm
	ld.global.nc.u64 %rd63, [%rd64];
	// end inline asm
	mov.b64 	%fd314, %rd53;
	mov.b64 	%fd315, %rd55;
	mov.b64 	%fd316, %rd57;
	mov.b64 	%fd317, %rd59;
	mov.b64 	%fd318, %rd61;
	mov.b64 	%fd319, %rd63;
	min.f64 	%fd320, %fd627, %fd314;
	min.f64 	%fd321, %fd626, %fd315;
	min.f64 	%fd322, %fd625, %fd316;
	max.f64 	%fd323, %fd624, %fd317;
	max.f64 	%fd324, %fd623, %fd318;
	max.f64 	%fd325, %fd622, %fd319;
	add.s64 	%rd66, %rd299, -24616;
	// begin inline asm
	ld.global.nc.u64 %rd65, [%rd66];
	// end inline asm
	add.s64 	%rd68, %rd299, -24608;
	// begin inline asm
	ld.global.nc.u64 %rd67, [%rd68];
	// end inline asm
	add.s64 	%rd70, %rd299, -24600;
	// begin inline asm
	ld.global.nc.u64 %rd69, [%rd70];
	// end inline asm
	add.s64 	%rd72, %rd299, -24592;
	// begin inline asm
	ld.global.nc.u64 %rd71, [%rd72];
	// end inline asm
	add.s64 	%rd74, %rd299, -24584;
	// begin inline asm
	ld.global.nc.u64 %rd73, [%rd74];
	// end inline asm
	add.s64 	%rd76, %rd299, -24576;
	// begin inline asm
	ld.global.nc.u64 %rd75, [%rd76];
	// end inline asm
	mov.b64 	%fd326, %rd65;
	mov.b64 	%fd327, %rd67;
	mov.b64 	%fd328, %rd69;
	mov.b64 	%fd329, %rd71;
	mov.b64 	%fd330, %rd73;
	mov.b64 	%fd331, %rd75;
	min.f64 	%fd332, %fd320, %fd326;
	min.f64 	%fd333, %fd321, %fd327;
	min.f64 	%fd334, %fd322, %fd328;
	max.f64 	%fd335, %fd323, %fd329;
	max.f64 	%fd336, %fd324, %fd330;
	max.f64 	%fd337, %fd325, %fd331;
	add.s64 	%rd78, %rd299, -12328;
	// begin inline asm
	ld.global.nc.u64 %rd77, [%rd78];
	// end inline asm
	add.s64 	%rd80, %rd299, -12320;
	// begin inline asm
	ld.global.nc.u64 %rd79, [%rd80];
	// end inline asm
	add.s64 	%rd82, %rd299, -12312;
	// begin inline asm
	ld.global.nc.u64 %rd81, [%rd82];
	// end inline asm
	add.s64 	%rd84, %rd299, -12304;
	// begin inline asm
	ld.global.nc.u64 %rd83, [%rd84];
	// end inline asm
	add.s64 	%rd86, %rd299, -12296;
	// begin inline asm
	ld.global.nc.u64 %rd85, [%rd86];
	// end inline asm
	add.s64 	%rd88, %rd299, -12288;
	// begin inline asm
	ld.global.nc.u64 %rd87, [%rd88];
	// end inline asm
	mov.b64 	%fd338, %rd77;
	mov.b64 	%fd339, %rd79;
	mov.b64 	%fd340, %rd81;
	mov.b64 	%fd341, %rd83;
	mov.b64 	%fd342, %rd85;
	mov.b64 	%fd343, %rd87;
	min.f64 	%fd344, %fd332, %fd338;
	min.f64 	%fd345, %fd333, %fd339;
	min.f64 	%fd346, %fd334, %fd340;
	max.f64 	%fd347, %fd335, %fd341;
	max.f64 	%fd348, %fd336, %fd342;
	max.f64 	%fd349, %fd337, %fd343;
	add.s64 	%rd90, %rd299, -40;
	// begin inline asm
	ld.global.nc.u64 %rd89, [%rd90];
	// end inline asm
	add.s64 	%rd92, %rd299, -32;
	// begin inline asm
	ld.global.nc.u64 %rd91, [%rd92];
	// end inline asm
	add.s64 	%rd94, %rd299, -24;
	// begin inline asm
	ld.global.nc.u64 %rd93, [%rd94];
	// end inline asm
	add.s64 	%rd96, %rd299, -16;
	// begin inline asm
	ld.global.nc.u64 %rd95, [%rd96];
	// end inline asm
	add.s64 	%rd98, %rd299, -8;
	// begin inline asm
	ld.global.nc.u64 %rd97, [%rd98];
	// end inline asm
	// begin inline asm
	ld.global.nc.u64 %rd99, [%rd299];
	// end inline asm
	mov.b64 	%fd350, %rd89;
	mov.b64 	%fd351, %rd91;
	mov.b64 	%fd352, %rd93;
	mov.b64 	%fd353, %rd95;
	mov.b64 	%fd354, %rd97;
	mov.b64 	%fd355, %rd99;
	min.f64 	%fd627, %fd344, %fd350;
	min.f64 	%fd626, %fd345, %fd351;
	min.f64 	%fd625, %fd346, %fd352;
	max.f64 	%fd624, %fd347, %fd353;
	max.f64 	%fd623, %fd348, %fd354;
	max.f64 	%fd622, %fd349, %fd355;
	add.s32 	%r801, %r801, 1024;
	add.s64 	%rd299, %rd299, 49152;
	add.s32 	%r802, %r802, 1024;
	setp.lt.s32 	%p11, %r801, %r80;
	@%p11 bra 	$L__BB19_43;
$L__BB19_44:
	// begin inline asm
	mov.u32 %r168, %laneid;
	// end inline asm
	mov.b64 	%rd102, %fd627;
	mov.b64 	{%r170, %r175}, %rd102;
	mov.b32 	%r226, 1;
	mov.b32 	%r227, 31;
	mov.b32 	%r228, -1;
	// begin inline asm
	shfl.sync.down.b32 %r169, %r170, %r226, %r227, %r228;
	// end inline asm
	// begin inline asm
	shfl.sync.down.b32 %r174, %r175, %r226, %r227, %r228;
	// end inline asm
	mov.b64 	%rd103, %fd626;
	mov.b64 	{%r180, %r185}, %rd103;
	// begin inline asm
	shfl.sync.down.b32 %r179, %r180, %r226, %r227, %r228;
	// end inline asm
	// begin inline asm
	shfl.sync.down.b32 %r184, %r185, %r226, %r227, %r228;
	// end inline asm
	mov.b64 	%rd104, %fd625;
	mov.b64 	{%r190, %r195}, %rd104;
	// begin inline asm
	shfl.sync.down.b32 %r189, %r190, %r226, %r227, %r228;
	// end inline asm
	// begin inline asm
	shfl.sync.down.b32 %r194, %r195, %r226, %r227, %r228;
	// end inline asm
	mov.b64 	%rd105, %fd624;
	mov.b64 	{%r200, %r205}, %rd105;
	// begin inline asm
	shfl.sync.down.b32 %r199, %r200, %r226, %r227, %r228;
	// end inline asm
	// begin inline asm
	shfl.sync.down.b32 %r204, %r205, %r226, %r227, %r228;
	// end inline asm
	mov.b64 	%rd106, %fd623;
	mov.b64 	{%r210, %r215}, %rd106;
	// begin inline asm
	shfl.sync.down.b32 %r209, %r210, %r226, %r227, %r228;
	// end inline asm
	// begin inline asm
	shfl.sync.down.b32 %r214, %r215, %r226, %r227, %r228;
	// end inline asm
	mov.b64 	%rd107, %fd622;
	mov.b64 	{%r220, %r225}, %rd107;
	// begin inline asm
	shfl.sync.down.b32 %r219, %r220, %r226, %r227, %r228;
	// end inline asm
	// begin inline asm
	shfl.sync.down.b32 %r224, %r225, %r226, %r227, %r228;
	// end inline asm
	setp.gt.s32 	%p12, %r168, 30;
	@%p12 bra 	$L__BB19_46;
	mov.b64 	%rd108, {%r219, %r224};
	mov.b64 	%fd356, %rd108;
	mov.b64 	%rd109, {%r209, %r214};
	mov.b64 	%fd357, %rd109;
	mov.b64 	%rd110, {%r199, %r204};
	mov.b64 	%fd358, %rd110;
	mov.b64 	%rd111, {%r189, %r194};
	mov.b64 	%fd359, %rd111;
	mov.b64 	%rd112, {%r179, %r184};
	mov.b64 	%fd360, %rd112;
	mov.b64 	%rd113, {%r169, %r174};
	mov.b64 	%fd361, %rd113;
	min.f64 	%fd627, %fd627, %fd361;
	min.f64 	%fd626, %fd626, %fd360;
	min.f64 	%fd625, %fd625, %fd359;
	max.f64 	%fd624, %fd624, %fd358;
	max.f64 	%fd623, %fd623, %fd357;
	max.f64 	%fd622, %fd622, %fd356;
$L__BB19_46:
	mov.b64 	%rd114, %fd627;
	mov.b64 	{%r230, %r235}, %rd114;
	mov.b32 	%r286, 2;
	mov.b32 	%r287, 31;
	mov.b32 	%r288, -1;
	// begin inline asm
	shfl.sync.down.b32 %r229, %r230, %r286, %r287, %r288;
	// end inline asm
	// begin inline asm
	shfl.sync.down.b32 %r234, %r235, %r286, %r287, %r288;
	// end inline asm
	mov.b64 	%rd115, %fd626;
	mov.b64 	{%r240, %r245}, %rd115;
	// begin inline asm
	shfl.sync.down.b32 %r239, %r240, %r286, %r287, %r288;
	// end inline asm
	// begin inline asm
	shfl.sync.down.b32 %r244, %r245, %r286, %r287, %r288;
	// end inline asm
	mov.b64 	%rd116, %fd625;
	mov.b64 	{%r250, %r255}, %rd116;
	// begin inline asm
	shfl.sync.down.b32 %r249, %r250, %r286, %r287, %r288;
	// end inline asm
	// begin inline asm
	shfl.sync.down.b32 %r254, %r255, %r286, %r287, %r288;
	// end inline asm
	mov.b64 	%rd117, %fd624;
	mov.b64 	{%r260, %r265}, %rd117;
	// begin inline asm
	shfl.sync.down.b32 %r259, %r260, %r286, %r287, %r288;
	// end inline asm
	// begin inline asm
	shfl.sync.down.b32 %r264, %r265, %r286, %r287, %r288;
	// end inline asm
	mov.b64 	%rd118, %fd623;
	mov.b64 	{%r270, %r275}, %rd118;
	// begin inline asm
	shfl.sync.down.b32 %r269, %r270, %r286, %r287, %r288;
	// end inline asm
	// begin inline asm
	shfl.sync.down.b32 %r274, %r275, %r286, %r287, %r288;
	// end inline asm
	mov.b64 	%rd119, %fd622;
	mov.b64 	{%r280, %r285}, %rd119;
	// begin inline asm
	shfl.sync.down.b32 %r279, %r280, %r286, %r287, %r288;
	// end inline asm
	// begin inline asm
	shfl.sync.down.b32 %r284, %r285, %r286, %r287, %r288;
	// end inline asm
	setp.gt.s32 	%p13, %r168, 29;
	@%p13 bra 	$L__BB19_48;
	mov.b64 	%rd120, {%r279, %r284};
	mov.b64 	%fd362, %rd120;
	mov.b64 	%rd121, {%r269, %r274};
	mov.b64 	%fd363, %rd121;
	mov.b64 	%rd122, {%r259, %r264};
	mov.b64 	%fd364, %rd122;
	mov.b64 	%rd123, {%r249, %r254};
	mov.b64 	%fd365, %rd123;
	mov.b64 	%rd124, {%r239, %r244};
	mov.b64 	%fd366, %rd124;
	mov.b64 	%rd125, {%r229, %r234};
	mov.b64 	%fd367, %rd125;
	min.f64 	%fd627, %fd627, %fd367;
	min.f64 	%fd626, %fd626, %fd366;
	min.f64 	%fd625, %fd625, %fd365;
	max.f64 	%fd624, %fd624, %fd364;
	max.f64 	%fd623, %fd623, %fd363;
	max.f64 	%fd622, %fd622, %fd362;
$L__BB19_48:
	mov.b64 	%rd126, %fd627;
	mov.b64 	{%r290, %r295}, %rd126;
	mov.b32 	%r346, 4;
	mov.b32 	%r347, 31;
	mov.b32 	%r348, -1;
	// begin inline asm
	shfl.sync.down.b32 %r289, %r290, %r346, %r347, %r348;
	// end inline asm
	// begin inline asm
	shfl.sync.down.b32 %r294, %r295, %r346, %r347, %r348;
	// end inline asm
	mov.b64 	%rd127, %fd626;
	mov.b64 	{%r300, %r305}, %rd127;
	// begin inline asm
	shfl.sync.down.b32 %r299, %r300, %r346, %r347, %r348;
	// end inline asm
	// begin inline asm
	shfl.sync.down.b32 %r304, %r305, %r346, %r347, %r348;
	// end inline asm
	mov.b64 	%rd128, %fd625;
	mov.b64 	{%r310, %r315}, %rd128;
	// begin inline asm
	shfl.sync.down.b32 %r309, %r310, %r346, %r347, %r348;
	// end inline asm
	// begin inline asm
	shfl.sync.down.b32 %r314, %r315, %r346, %r347, %r348;
	// end inline asm
	mov.b64 	%rd129, %fd624;
	mov.b64 	{%r320, %r325}, %rd129;
	// begin inline asm
	shfl.sync.down.b32 %r319, %r320, %r346, %r347, %r348;
	// end inline asm
	// begin inline asm
	shfl.sync.down.b32 %r324, %r325, %r346, %r347, %r348;
	// end inline asm
	mov.b64 	%rd130, %fd623;
	mov.b64 	{%r330, %r335}, %rd130;
	// begin inline asm
	shfl.sync.down.b32 %r329, %r330, %r346, %r347, %r348;
	// end inline asm
	// begin inline asm
	shfl.sync.down.b32 %r334, %r335, %r346, %r347, %r348;
	// end inline asm
	mov.b64 	%rd131, %fd622;
	mov.b64 	{%r340, %r345}, %rd131;
	// begin inline asm
	shfl.sync.down.b32 %r339, %r340, %r346, %r347, %r348;
	// end inline asm
	// begin inline asm
	shfl.sync.down.b32 %r344, %r345, %r346, %r347, %r348;
	// end inline asm
	setp.gt.s32 	%p14, %r168, 27;
	@%p14 bra 	$L__BB19_50;
	mov.b64 	%rd132, {%r339, %r344};
	mov.b64 	%fd368, %rd132;
	mov.b64 	%rd133, {%r329, %r334};
	mov.b64 	%fd369, %rd133;
	mov.b64 	%rd134, {%r319, %r324};
	mov.b64 	%fd370, %rd134;
	mov.b64 	%rd135, {%r309, %r314};
	mov.b64 	%fd371, %rd135;
	mov.b64 	%rd136, {%r299, %r304};
	mov.b64 	%fd372, %rd136;
	mov.b64 	%rd137, {%r289, %r294};
	mov.b64 	%fd373, %rd137;
	min.f64 	%fd627, %fd627, %fd373;
	min.f64 	%fd626, %fd626, %fd372;
	min.f64 	%fd625, %fd625, %fd371;
	max.f64 	%fd624, %fd624, %fd370;
	max.f64 	%fd623, %fd623, %fd369;
	max.f64 	%fd622, %fd622, %fd368;
$L__BB19_50:
	mov.b64 	%rd138, %fd627;
	mov.b64 	{%r350, %r355}, %rd138;
	mov.b32 	%r406, 8;
	mov.b32 	%r407, 31;
	mov.b32 	%r408, -1;
	// begin inline asm
	shfl.sync.down.b32 %r349, %r350, %r406, %r407, %r408;
	// end inline asm
	// begin inline asm
	shfl.sync.down.b32 %r354, %r355, %r406, %r407, %r408;
	// end inline asm
	mov.b64 	%rd139, %fd626;
	mov.b64 	{%r360, %r365}, %rd139;
	// begin inline asm
	shfl.sync.down.b32 %r359, %r360, %r406, %r407, %r408;
	// end inline asm
	// begin inline asm
	shfl.sync.down.b32 %r364, %r365, %r406, %r407, %r408;
	// end inline asm
	mov.b64 	%rd140, %fd625;
	mov.b64 	{%r370, %r375}, %rd140;
	// begin inline asm
	shfl.sync.down.b32 %r369, %r370, %r406, %r407, %r408;
	// end inline asm
	// begin inline asm
	shfl.sync.down.b32 %r374, %r375, %r406, %r407, %r408;
	// end inline asm
	mov.b64 	%rd141, %fd624;
	mov.b64 	{%r380, %r385}, %rd141;
	// begin inline asm
	shfl.sync.down.b32 %r379, %r380, %r406, %r407, %r408;
	// end inline asm
	// begin inline asm
	shfl.sync.down.b32 %r384, %r385, %r406, %r407, %r408;
	// end inline asm
	mov.b64 	%rd142, %fd623;
	mov.b64 	{%r390, %r395}, %rd142;
	// begin inline asm
	shfl.sync.down.b32 %r389, %r390, %r406, %r407, %r408;
	// end inline asm
	// begin inline asm
	shfl.sync.down.b32 %r394, %r395, %r406, %r407, %r408;
	// end inline asm
	mov.b64 	%rd143, %fd622;
	mov.b64 	{%r400, %r405}, %rd143;
	// begin inline asm
	shfl.sync.down.b32 %r399, %r400, %r406, %r407, %r408;
	// end inline asm
	// begin inline asm
	shfl.sync.down.b32 %r404, %r405, %r406, %r407, %r408;
	// end inline asm
	setp.gt.s32 	%p15, %r168, 23;
	@%p15 bra 	$L__BB19_52;
	mov.b64 	%rd144, {%r399, %r404};
	mov.b64 	%fd374, %rd144;
	mov.b64 	%rd145, {%r389, %r394};
	mov.b64 	%fd375, %rd145;
	mov.b64 	%rd146, {%r379, %r384};
	mov.b64 	%fd376, %rd146;
	mov.b64 	%rd147, {%r369, %r374};
	mov.b64 	%fd377, %rd147;
	mov.b64 	%rd148, {%r359, %r364};
	mov.b64 	%fd378, %rd148;
	mov.b64 	%rd149, {%r349, %r354};
	mov.b64 	%fd379, %rd149;
	min.f64 	%fd627, %fd627, %fd379;
	min.f64 	%fd626, %fd626, %fd378;
	min.f64 	%fd625, %fd625, %fd377;
	max.f64 	%fd624, %fd624, %fd376;
	max.f64 	%fd623, %fd623, %fd375;
	max.f64 	%fd622, %fd622, %fd374;
$L__BB19_52:
	mov.b64 	%rd150, %fd627;
	mov.b64 	{%r410, %r415}, %rd150;
	mov.b32 	%r466, 16;
	mov.b32 	%r467, 31;
	mov.b32 	%r468, -1;
	// begin inline asm
	shfl.sync.down.b32 %r409, %r410, %r466, %r467, %r468;
	// end inline asm
	// begin inline asm
	shfl.sync.down.b32 %r414, %r415, %r466, %r467, %r468;
	// end inline asm
	mov.b64 	%rd151, %fd626;
	mov.b64 	{%r420, %r425}, %rd151;
	// begin inline asm
	shfl.sync.down.b32 %r419, %r420, %r466, %r467, %r468;
	// end inline asm
	// begin inline asm
	shfl.sync.down.b32 %r424, %r425, %r466, %r467, %r468;
	// end inline asm
	mov.b64 	%rd152, %fd625;
	mov.b64 	{%r430, %r435}, %rd152;
	// begin inline asm
	shfl.sync.down.b32 %r429, %r430, %r466, %r467, %r468;
	// end inline asm
	// begin inline asm
	shfl.sync.down.b32 %r434, %r435, %r466, %r467, %r468;
	// end inline asm
	mov.b64 	%rd153, %fd624;
	mov.b64 	{%r440, %r445}, %rd153;
	// begin inline asm
	shfl.sync.down.b32 %r439, %r440, %r466, %r467, %r468;
	// end inline asm
	// begin inline asm
	shfl.sync.down.b32 %r444, %r445, %r466, %r467, %r468;
	// end inline asm
	mov.b64 	%rd154, %fd623;
	mov.b64 	{%r450, %r455}, %rd154;
	// begin inline asm
	shfl.sync.down.b32 %r449, %r450, %r466, %r467, %r468;
	// end inline asm
	// begin inline asm
	shfl.sync.down.b32 %r454, %r455, %r466, %r467, %r468;
	// end inline asm
	mov.b64 	%rd155, %fd622;
	mov.b64 	{%r460, %r465}, %rd155;
	// begin inline asm
	shfl.sync.down.b32 %r459, %r460, %r466, %r467, %r468;
	// end inline asm
	// begin inline asm
	shfl.sync.down.b32 %r464, %r465, %r466, %r467, %r468;
	// end inline asm
	setp.gt.s32 	%p16, %r168, 15;
	@%p16 bra 	$L__BB19_55;
	mov.b64 	%rd156, {%r459, %r464};
	mov.b64 	%fd380, %rd156;
	mov.b64 	%rd157, {%r449, %r454};
	mov.b64 	%fd381, %rd157;
	mov.b64 	%rd158, {%r439, %r444};
	mov.b64 	%fd382, %rd158;
	mov.b64 	%rd159, {%r429, %r434};
	mov.b64 	%fd383, %rd159;
	mov.b64 	%rd160, {%r419, %r424};
	mov.b64 	%fd384, %rd160;
	mov.b64 	%rd161, {%r409, %r414};
	mov.b64 	%fd385, %rd161;
	min.f64 	%fd627, %fd627, %fd385;
	min.f64 	%fd626, %fd626, %fd384;
	min.f64 	%fd625, %fd625, %fd383;
	max.f64 	%fd624, %fd624, %fd382;
	max.f64 	%fd623, %fd623, %fd381;
	max.f64 	%fd622, %fd622, %fd380;
	setp.ne.s32 	%p17, %r168, 0;
	@%p17 bra 	$L__BB19_55;
	shr.u32 	%r469, %r75, 5;
	mov.u32 	%r470, _ZZN3cub18CUB_300001_SM_10006detail6reduce28DeviceReduceSingleTileKernelINS2_10policy_hubI11WrapperAABBj9MergeAABBE10Policy1000EPS5_S9_iS6_S5_S5_N4cuda3std3__410__identityEEEvT0_T1_T2_T3_T4_T6_E12temp_storage;
	mad.lo.s32 	%r471, %r469, 48, %r470;
	st.shared.f64 	[%r471+8], %fd627;
	st.shared.f64 	[%r471+16], %fd626;
	st.shared.f64 	[%r471+24], %fd625;
	st.shared.f64 	[%r471+32], %fd624;
	st.shared.f64 	[%r471+40], %fd623;
	st.shared.f64 	[%r471+48], %fd622;
$L__BB19_55:
	bar.sync 	0;
	setp.ne.s32 	%p18, %r75, 0;
	@%p18 bra 	$L__BB19_57;
	ld.shared.f64 	%fd386, [_ZZN3cub18CUB_300001_SM_10006detail6reduce28DeviceReduceSingleTileKernelINS2_10policy_hubI11WrapperAABBj9MergeAABBE10Policy1000EPS5_S9_iS6_S5_S5_N4cuda3std3__410__identityEEEvT0_T1_T2_T3_T4_T6_E12temp_storage+56];
	ld.shared.f64 	%fd387, [_ZZN3cub18CUB_300001_SM_10006detail6reduce28DeviceReduceSingleTileKernelINS2_10policy_hubI11WrapperAABBj9MergeAABBE10Policy1000EPS5_S9_iS6_S5_S5_N4cuda3std3__410__identityEEEvT0_T1_T2_T3_T4_T6_E12temp_storage+64];
	ld.shared.f64 	%fd388, [_ZZN3cub18CUB_300001_SM_10006detail6reduce28DeviceReduceSingleTileKernelINS2_10policy_hubI11WrapperAABBj9MergeAABBE10Policy1000EPS5_S9_iS6_S5_S5_N4cuda3std3__410__identityEEEvT0_T1_T2_T3_T4_T6_E12temp_storage+72];
	ld.shared.f64 	%fd389, [_ZZN3cub18CUB_300001_SM_10006detail6reduce28DeviceReduceSingleTileKernelINS2_10policy_hubI11WrapperAABBj9MergeAABBE10Policy1000EPS5_S9_iS6_S5_S5_N4cuda3std3__410__identityEEEvT0_T1_T2_T3_T4_T6_E12temp_storage+80];
	ld.shared.f64 	%fd390, [_ZZN3cub18CUB_300001_SM_10006detail6reduce28DeviceReduceSingleTileKernelINS2_10policy_hubI11WrapperAABBj9MergeAABBE10Policy1000EPS5_S9_iS6_S5_S5_N4cuda3std3__410__identityEEEvT0_T1_T2_T3_T4_T6_E12temp_storage+88];
	ld.shared.f64 	%fd391, [_ZZN3cub18CUB_300001_SM_10006detail6reduce28DeviceReduceSingleTileKernelINS2_10policy_hubI11WrapperAABBj9MergeAABBE10Policy1000EPS5_S9_iS6_S5_S5_N4cuda3std3__410__identityEEEvT0_T1_T2_T3_T4_T6_E12temp_storage+96];
	min.f64 	%fd392, %fd627, %fd386;
	min.f64 	%fd393, %fd626, %fd387;
	min.f64 	%fd394, %fd625, %fd388;
	max.f64 	%fd395, %fd624, %fd389;
	max.f64 	%fd396, %fd623, %fd390;
	max.f64 	%fd397, %fd622, %fd391;
	ld.shared.f64 	%fd398, [_ZZN3cub18CUB_300001_SM_10006detail6reduce28DeviceReduceSingleTileKernelINS2_10policy_hubI11WrapperAABBj9MergeAABBE10Policy1000EPS5_S9_iS6_S5_S5_N4cuda3std3__410__identityEEEvT0_T1_T2_T3_T4_T6_E12temp_storage+104];
	ld.shared.f64 	%fd399, [_ZZN3cub18CUB_300001_SM_10006detail6reduce28DeviceReduceSingleTileKernelINS2_10policy_hubI11WrapperAABBj9MergeAABBE10Policy1000EPS5_S9_iS6_S5_S5_N4cuda3std3__410__identityEEEvT0_T1_T2_T3_T4_T6_E12temp_storage+112];
	ld.shared.f64 	%fd400, [_ZZN3cub18CUB_300001_SM_10006detail6reduce28DeviceReduceSingleTileKernelINS2_10policy_hubI11WrapperAABBj9MergeAABBE10Policy1000EPS5_S9_iS6_S5_S5_N4cuda3std3__410__identityEEEvT0_T1_T2_T3_T4_T6_E12temp_storage+120];
	ld.shared.f64 	%fd401, [_ZZN3cub18CUB_300001_SM_10006detail6reduce28DeviceReduceSingleTileKernelINS2_10policy_hubI11WrapperAABBj9MergeAABBE10Policy1000EPS5_S9_iS6_S5_S5_N4cuda3std3__410__identityEEEvT0_T1_T2_T3_T4_T6_E12temp_storage+128];
	ld.shared.f64 	%fd402, [_ZZN3cub18CUB_300001_SM_10006detail6reduce28DeviceReduceSingleTileKernelINS2_10policy_hubI11WrapperAABBj9MergeAABBE10Policy1000EPS5_S9_iS6_S5_S5_N4cuda3std3__410__identityEEEvT0_T1_T2_T3_T4_T6_E12temp_storage+136];
	ld.shared.f64 	%fd403, [_ZZN3cub18CUB_300001_SM_10006detail6reduce28DeviceReduceSingleTileKernelINS2_10policy_hubI11WrapperAABBj9MergeAABBE10Policy1000EPS5_S9_iS6_S5_S5_N4cuda3std3__410__identityEEEvT0_T1_T2_T3_T4_T6_E12temp_storage+144];
	min.f64 	%fd404, %fd392, %fd398;
	min.f64 	%fd405, %fd393, %fd399;
	min.f64 	%fd406, %fd394, %fd400;
	max.f64 	%fd407, %fd395, %fd401;
	max.f64 	%fd408, %fd396, %fd402;
	max.f64 	%fd409, %fd397, %fd403;
	ld.shared.f64 	%fd410, [_ZZN3cub18CUB_300001_SM_10006detail6reduce28DeviceReduceSingleTileKernelINS2_10policy_hubI11WrapperAABBj9MergeAABBE10Policy1000EPS5_S9_iS6_S5_S5_N4cuda3std3__410__identityEEEvT0_T1_T2_T3_T4_T6_E12temp_storage+152];
	ld.shared.f64 	%fd411, [_ZZN3cub18CUB_300001_SM_10006detail6reduce28DeviceReduceSingleTileKernelINS2_10policy_hubI11WrapperAABBj9MergeAABBE10Policy1000EPS5_S9_iS6_S5_S5_N4cuda3std3__410__identityEEEvT0_T1_T2_T3_T4_T6_E12temp_storage+160];
	ld.shared.f64 	%fd412, [_ZZN3cub18CUB_300001_SM_10006detail6reduce28DeviceReduceSingleTileKernelINS2_10policy_hubI11WrapperAABBj9MergeAABBE10Policy1000EPS5_S9_iS6_S5_S5_N4cuda3std3__410__identityEEEvT0_T1_T2_T3_T4_T6_E12temp_storage+168];
	ld.shared.f64 	%fd413, [_ZZN3cub18CUB_300001_SM_10006detail6reduce28DeviceReduceSingleTileKernelINS2_10policy_hubI11WrapperAABBj9MergeAABBE10Policy1000EPS5_S9_iS6_S5_S5_N4cuda3std3__410__identityEEEvT0_T1_T2_T3_T4_T6_E12temp_storage+176];
	ld.shared.f64 	%fd414, [_ZZN3cub18CUB_300001_SM_10006detail6reduce28DeviceReduceSingleTileKernelINS2_10policy_hubI11WrapperAABBj9MergeAABBE10Policy1000EPS5_S9_iS6_S5_S5_N4cuda3std3__410__identityEEEvT0_T1_T2_T3_T4_T6_E12temp_storage+184];
	ld.shared.f64 	%fd415, [_ZZN3cub18CUB_300001_SM_10006detail6reduce28DeviceReduceSingleTileKernelINS2_10policy_hubI11WrapperAABBj9MergeAABBE10Policy1000EPS5_S9_iS6_S5_S5_N4cuda3std3__410__identityEEEvT0_T1_T2_T3_T4_T6_E12temp_storage+192];
	min.f64 	%fd416, %fd404, %fd410;
	min.f64 	%fd417, %fd405, %fd411;
	min.f64 	%fd418, %fd406, %fd412;
	max.f64 	%fd419, %fd407, %fd413;
	max.f64 	%fd420, %fd408, %fd414;
	max.f64 	%fd421, %fd409, %fd415;
	ld.shared.f64 	%fd422, [_ZZN3cub18CUB_300001_SM_10006detail6reduce28DeviceReduceSingleTileKernelINS2_10policy_hubI11WrapperAABBj9MergeAABBE10Policy1000EPS5_S9_iS6_S5_S5_N4cuda3std3__410__identityEEEvT0_T1_T2_T3_T4_T6_E12temp_storage+200];
	ld.shared.f64 	%fd423, [_ZZN3cub18CUB_300001_SM_10006detail6reduce28DeviceReduceSingleTileKernelINS2_10policy_hubI11WrapperAABBj9MergeAABBE10Policy1000EPS5_S9_iS6_S5_S5_N4cuda3std3__410__identityEEEvT0_T1_T2_T3_T4_T6_E12temp_storage+208];
	ld.shared.f64 	%fd424, [_ZZN3cub18CUB_300001_SM_10006detail6reduce28DeviceReduceSingleTileKernelINS2_10policy_hubI11WrapperAABBj9MergeAABBE10Policy1000EPS5_S9_iS6_S5_S5_N4cuda3std3__410__identityEEEvT0_T1_T2_T3_T4_T6_E12temp_storage+216];
	ld.shared.f64 	%fd425, [_ZZN3cub18CUB_300001_SM_10006detail6reduce28DeviceReduceSingleTileKernelINS2_10policy_hubI11WrapperAABBj9MergeAABBE10Policy1000EPS5_S9_iS6_S5_S5_N4cuda3std3__410__identityEEEvT0_T1_T2_T3_T4_T6_E12temp_storage+224];
	ld.shared.f64 	%fd426, [_ZZN3cub18CUB_300001_SM_10006detail6reduce28DeviceReduceSingleTileKernelINS2_10policy_hubI11WrapperAABBj9MergeAABBE10Policy1000EPS5_S9_iS6_S5_S5_N4cuda3std3__410__identityEEEvT0_T1_T2_T3_T4_T6_E12temp_storage+232];
	ld.shared.f64 	%fd427, [_ZZN3cub18CUB_300001_SM_10006detail6reduce28DeviceReduceSingleTileKernelINS2_10policy_hubI11WrapperAABBj9MergeAABBE10Policy1000EPS5_S9_iS6_S5_S5_N4cuda3std3__410__identityEEEvT0_T1_T2_T3_T4_T6_E12temp_storage+240];
	min.f64 	%fd428, %fd416, %fd422;
	min.f64 	%fd429, %fd417, %fd423;
	min.f64 	%fd430, %fd418, %fd424;
	max.f64 	%fd431, %fd419, %fd425;
	max.f64 	%fd432, %fd420, %fd426;
	max.f64 	%fd433, %fd421, %fd427;
	ld.shared.f64 	%fd434, [_ZZN3cub18CUB_300001_SM_10006detail6reduce28DeviceReduceSingleTileKernelINS2_10policy_hubI11WrapperAABBj9MergeAABBE10Policy1000EPS5_S9_iS6_S5_S5_N4cuda3std3__410__identityEEEvT0_T1_T2_T3_T4_T6_E12temp_storage+248];
	ld.shared.f64 	%fd435, [_ZZN3cub18CUB_300001_SM_10006detail6reduce28DeviceReduceSingleTileKernelINS2_10policy_hubI11WrapperAABBj9MergeAABBE10Policy1000EPS5_S9_iS6_S5_S5_N4cuda3std3__410__identityEEEvT0_T1_T2_T3_T4_T6_E12temp_storage+256];
	ld.shared.f64 	%fd436, [_ZZN3cub18CUB_300001_SM_10006detail6reduce28DeviceReduceSingleTileKernelINS2_10policy_hubI11WrapperAABBj9MergeAABBE10Policy1000EPS5_S9_iS6_S5_S5_N4cuda3std3__410__identityEEEvT0_T1_T2_T3_T4_T6_E12temp_storage+264];
	ld.shared.f64 	%fd437, [_ZZN3cub18CUB_300001_SM_10006detail6reduce28DeviceReduceSingleTileKernelINS2_10policy_hubI11WrapperAABBj9MergeAABBE10Policy1000EPS5_S9_iS6_S5_S5_N4cuda3std3__410__identityEEEvT0_T1_T2_T3_T4_T6_E12temp_storage+272];
	ld.shared.f64 	%fd438, [_ZZN3cub18CUB_300001_SM_10006detail6reduce28DeviceReduceSingleTileKernelINS2_10policy_hubI11WrapperAABBj9MergeAABBE10Policy1000EPS5_S9_iS6_S5_S5_N4cuda3std3__410__identityEEEvT0_T1_T2_T3_T4_T6_E12temp_storage+280];
	ld.shared.f64 	%fd439, [_ZZN3cub18CUB_300001_SM_10006detail6reduce28DeviceReduceSingleTileKernelINS2_10policy_hubI11WrapperAABBj9MergeAABBE10Policy1000EPS5_S9_iS6_S5_S5_N4cuda3std3__410__identityEEEvT0_T1_T2_T3_T4_T6_E12temp_storage+288];
	min.f64 	%fd440, %fd428, %fd434;
	min.f64 	%fd441, %fd429, %fd435;
	min.f64 	%fd442, %fd430, %fd436;
	max.f64 	%fd443, %fd431, %fd437;
	max.f64 	%fd444, %fd432, %fd438;
	max.f64 	%fd445, %fd433, %fd439;
	ld.shared.f64 	%fd446, [_ZZN3cub18CUB_300001_SM_10006detail6reduce28DeviceReduceSingleTileKernelINS2_10policy_hubI11WrapperAABBj9MergeAABBE10Policy1000EPS5_S9_iS6_S5_S5_N4cuda3std3__410__identityEEEvT0_T1_T2_T3_T4_T6_E12temp_storage+296];
	ld.shared.f64 	%fd447, [_ZZN3cub18CUB_300001_SM_10006detail6reduce28DeviceReduceSingleTileKernelINS2_10policy_hubI11WrapperAABBj9MergeAABBE10Policy1000EPS5_S9_iS6_S5_S5_N4cuda3std3__410__identityEEEvT0_T1_T2_T3_T4_T6_E12temp_storage+304];
	ld.shared.f64 	%fd448, [_ZZN3cub18CUB_300001_SM_10006detail6reduce28DeviceReduceSingleTileKernelINS2_10policy_hubI11WrapperAABBj9MergeAABBE10Policy1000EPS5_S9_iS6_S5_S5_N4cuda3std3__410__identityEEEvT0_T1_T2_T3_T4_T6_E12temp_storage+312];
	ld.shared.f64 	%fd449, [_ZZN3cub18CUB_300001_SM_10006detail6reduce28DeviceReduceSingleTileKernelINS2_10policy_hubI11WrapperAABBj9MergeAABBE10Policy1000EPS5_S9_iS6_S5_S5_N4cuda3std3__410__identityEEEvT0_T1_T2_T3_T4_T6_E12temp_storage+320];
	ld.shared.f64 	%fd450, [_ZZN3cub18CUB_300001_SM_10006detail6reduce28DeviceReduceSingleTileKernelINS2_10policy_hubI11WrapperAABBj9MergeAABBE10Policy1000EPS5_S9_iS6_S5_S5_N4cuda3std3__410__identityEEEvT0_T1_T2_T3_T4_T6_E12temp_storage+328];
	ld.shared.f64 	%fd451, [_ZZN3cub18CUB_300001_SM_10006detail6reduce28DeviceReduceSingleTileKernelINS2_10policy_hubI11WrapperAABBj9MergeAABBE10Policy1000EPS5_S9_iS6_S5_S5_N4cuda3std3__410__identityEEEvT0_T1_T2_T3_T4_T6_E12temp_storage+336];
	min.f64 	%fd452, %fd440, %fd446;
	min.f64 	%fd453, %fd441, %fd447;
	min.f64 	%fd454, %fd442, %fd448;
	max.f64 	%fd455, %fd443, %fd449;
	max.f64 	%fd456, %fd444, %fd450;
	max.f64 	%fd457, %fd445, %fd451;
	ld.shared.f64 	%fd458, [_ZZN3cub18CUB_300001_SM_10006detail6reduce28DeviceReduceSingleTileKernelINS2_10policy_hubI11WrapperAABBj9MergeAABBE10Policy1000EPS5_S9_iS6_S5_S5_N4cuda3std3__410__identityEEEvT0_T1_T2_T3_T4_T6_E12temp_storage+344];
	ld.shared.f64 	%fd459, [_ZZN3cub18CUB_300001_SM_10006detail6reduce28DeviceReduceSingleTileKernelINS2_10policy_hubI11WrapperAABBj9MergeAABBE10Policy1000EPS5_S9_iS6_S5_S5_N4cuda3std3__410__identityEEEvT0_T1_T2_T3_T4_T6_E12temp_storage+352];
	ld.shared.f64 	%fd460, [_ZZN3cub18CUB_300001_SM_10006detail6reduce28DeviceReduceSingleTileKernelINS2_10policy_hubI11WrapperAABBj9MergeAABBE10Policy1000EPS5_S9_iS6_S5_S5_N4cuda3std3__410__identityEEEvT0_T1_T2_T3_T4_T6_E12temp_storage+360];
	ld.shared.f64 	%fd461, [_ZZN3cub18CUB_300001_SM_10006detail6reduce28DeviceReduceSingleTileKernelINS2_10policy_hubI11WrapperAABBj9MergeAABBE10Policy1000EPS5_S9_iS6_S5_S5_N4cuda3std3__410__identityEEEvT0_T1_T2_T3_T4_T6_E12temp_storage+368];
	ld.shared.f64 	%fd462, [_ZZN3cub18CUB_300001_SM_10006detail6reduce28DeviceReduceSingleTileKernelINS2_10policy_hubI11WrapperAABBj9MergeAABBE10Policy1000EPS5_S9_iS6_S5_S5_N4cuda3std3__410__identityEEEvT0_T1_T2_T3_T4_T6_E12temp_storage+376];
	ld.shared.f64 	%fd463, [_ZZN3cub18CUB_300001_SM_10006detail6reduce28DeviceReduceSingleTileKernelINS2_10policy_hubI11WrapperAABBj9MergeAABBE10Policy1000EPS5_S9_iS6_S5_S5_N4cuda3std3__410__identityEEEvT0_T1_T2_T3_T4_T6_E12temp_storage+384];
	min.f64 	%fd627, %fd452, %fd458;
	min.f64 	%fd626, %fd453, %fd459;
	min.f64 	%fd625, %fd454, %fd460;
	max.f64 	%fd624, %fd455, %fd461;
	max.f64 	%fd623, %fd456, %fd462;
	max.f64 	%fd622, %fd457, %fd463;
$L__BB19_57:
	mov.u32 	%r789, %tid.x;
	setp.ne.s32 	%p41, %r789, 0;
	@%p41 bra 	$L__BB19_59;
	min.f64 	%fd586, %fd295, %fd627;
	min.f64 	%fd587, %fd296, %fd626;
	min.f64 	%fd588, %fd297, %fd625;
	max.f64 	%fd589, %fd298, %fd624;
	max.f64 	%fd590, %fd299, %fd623;
	max.f64 	%fd591, %fd300, %fd622;
	st.global.f64 	[%rd1], %fd586;
	st.global.f64 	[%rd1+8], %fd587;
	st.global.f64 	[%rd1+16], %fd588;
	st.global.f64 	[%rd1+24], %fd589;
	st.global.f64 	[%rd1+32], %fd590;
	st.global.f64 	[%rd1+40], %fd591;
$L__BB19_59:
	ret;

}
	// .globl	_ZN3cub18CUB_300001_SM_10006detail6reduce28DeviceReduceSingleTileKernelINS2_10policy_hubI11WrapperAABBy9MergeAABBE10Policy1000EN6thrust24THRUST_300001_SM_1000_NS10device_ptrI11WrapperVec3EEPS5_yS6_S5_S5_11PointToAABBEEvT0_T1_T2_T3_T4_T6_
.visible .entry _ZN3cub18CUB_300001_SM_10006detail6reduce28DeviceReduceSingleTileKernelINS2_10policy_hubI11WrapperAABBy9MergeAABBE10Policy1000EN6thrust24THRUST_300001_SM_1000_NS10device_ptrI11WrapperVec3EEPS5_yS6_S5_S5_11PointToAABBEEvT0_T1_T2_T3_T4_T6_(
	.param .align 8 .b8 _ZN3cub18CUB_300001_SM_10006detail6reduce28DeviceReduceSingleTileKernelINS2_10policy_hubI11WrapperAABBy9MergeAABBE10Policy1000EN6thrust24THRUST_300001_SM_1000_NS10device_ptrI11WrapperVec3EEPS5_yS6_S5_S5_11PointToAABBEEvT0_T1_T2_T3_T4_T6__param_0[8],
	.param .u64 .ptr .align 1 _ZN3cub18CUB_300001_SM_10006detail6reduce28DeviceReduceSingleTileKernelINS2_10policy_hubI11WrapperAABBy9MergeAABBE10Policy1000EN6thrust24THRUST_300001_SM_1000_NS10device_ptrI11WrapperVec3EEPS5_yS6_S5_S5_11PointToAABBEEvT0_T1_T2_T3_T4_T6__param_1,
	.param .u64 _ZN3cub18CUB_300001_SM_10006detail6reduce28DeviceReduceSingleTileKernelINS2_10policy_hubI11WrapperAABBy9MergeAABBE10Policy1000EN6thrust24THRUST_300001_SM_1000_NS10device_ptrI11WrapperVec3EEPS5_yS6_S5_S5_11PointToAABBEEvT0_T1_T2_T3_T4_T6__param_2,
	.param .align 1 .b8 _ZN3cub18CUB_300001_SM_10006detail6reduce28DeviceReduceSingleTileKernelINS2_10policy_hubI11WrapperAABBy9MergeAABBE10Policy1000EN6thrust24THRUST_300001_SM_1000_NS10device_ptrI11WrapperVec3EEPS5_yS6_S5_S5_11PointToAABBEEvT0_T1_T2_T3_T4_T6__param_3[1],
	.param .align 8 .b8 _ZN3cub18CUB_300001_SM_10006detail6reduce28DeviceReduceSingleTileKernelINS2_10policy_hubI11WrapperAABBy9MergeAABBE10Policy1000EN6thrust24THRUST_300001_SM_1000_NS10device_ptrI11WrapperVec3EEPS5_yS6_S5_S5_11PointToAABBEEvT0_T1_T2_T3_T4_T6__param_4[48],
	.param .align 1 .b8 _ZN3cub18CUB_300001_SM_10006detail6reduce28DeviceReduceSingleTileKernelINS2_10policy_hubI11WrapperAABBy9MergeAABBE10Policy1000EN6thrust24THRUST_300001_SM_1000_NS10device_ptrI11WrapperVec3EEPS5_yS6_S5_S5_11PointToAABBEEvT0_T1_T2_T3_T4_T6__param_5[1]
)
.maxntid 256
.minnctapersm 1
{
	.reg .pred 	%p<50>;
	.reg .b32 	%r<801>;
	.reg .b64 	%rd<168>;
	.reg .b64 	%fd<947>;
	// demoted variable
	.shared .align 8 .b8 _ZZN3cub18CUB_300001_SM_10006detail6reduce28DeviceReduceSingleTileKernelINS2_10policy_hubI11WrapperAABBy9MergeAABBE10Policy1000EN6thrust24THRUST_300001_SM_1000_NS10device_ptrI11WrapperVec3EEPS5_yS6_S5_S5_11PointToAABBEEvT0_T1_T2_T3_T4_T6_E12temp_storage[440];
	ld.param.f64 	%fd351, [_ZN3cub18CUB_300001_SM_10006detail6reduce28DeviceReduceSingleTileKernelINS2_10policy_hubI11WrapperAABBy9MergeAABBE10Policy1000EN6thrust24THRUST_300001_SM_1000_NS10device_ptrI11WrapperVec3EEPS5_yS6_S5_S5_11PointToAABBEEvT0_T1_T2_T3_T4_T6__param_4+40];
	ld.param.f64 	%fd350, [_ZN3cub18CUB_300001_SM_10006detail6reduce28DeviceReduceSingleTileKernelINS2_10policy_hubI11WrapperAABBy9MergeAABBE10Policy1000EN6thrust24THRUST_300001_SM_1000_NS10device_ptrI11WrapperVec3EEPS5_yS6_S5_S5_11PointToAABBEEvT0_T1_T2_T3_T4_T6__param_4+32];
	ld.param.f64 	%fd349, [_ZN3cub18CUB_300001_SM_10006detail6reduce28DeviceReduceSingleTileKernelINS2_10policy_hubI11WrapperAABBy9MergeAABBE10Policy1000EN6thrust24THRUST_300001_SM_1000_NS10device_ptrI11WrapperVec3EEPS5_yS6_S5_S5_11PointToAABBEEvT0_T1_T2_T3_T4_T6__param_4+24];
	ld.param.f64 	%fd348, [_ZN3cub18CUB_300001_SM_10006detail6reduce28DeviceReduceSingleTileKernelINS2_10policy_hubI11WrapperAABBy9MergeAABBE10Policy1000EN6thrust24THRUST_300001_SM_1000_NS10device_ptrI11WrapperVec3EEPS5_yS6_S5_S5_11PointToAABBEEvT0_T1_T2_T3_T4_T6__param_4+16];
	ld.param.f64 	%fd347, [_ZN3cub18CUB_300001_SM_10006detail6reduce28DeviceReduceSingleTileKernelINS2_10policy_hubI11WrapperAABBy9MergeAABBE10Policy1000EN6thrust24THRUST_300001_SM_1000_NS10device_ptrI11WrapperVec3EEPS5_yS6_S5_S5_11PointToAABBEEvT0_T1_T2_T3_T4_T6__param_4+8];
	ld.param.f64 	%fd346, [_ZN3cub18CUB_300001_SM_10006detail6reduce28DeviceReduceSingleTileKernelINS2_10policy_hubI11WrapperAABBy9MergeAABBE10Policy1000EN6thrust24THRUST_300001_SM_1000_NS10device_ptrI11WrapperVec3EEPS5_yS6_S5_S5_11PointToAABBEEvT0_T1_T2_T3_T4_T6__param_4];
	ld.param.u64 	%rd15, [_ZN3cub18CUB_300001_SM_10006detail6reduce28DeviceReduceSingleTileKernelINS2_10policy_hubI11WrapperAABBy9MergeAABBE10Policy1000EN6thrust24THRUST_300001_SM_1000_NS10device_ptrI11WrapperVec3EEPS5_yS6_S5_S5_11PointToAABBEEvT0_T1_T2_T3_T4_T6__param_0];
	ld.param.u64 	%rd17, [_ZN3cub18CUB_300001_SM_10006detail6reduce28DeviceReduceSingleTileKernelINS2_10policy_hubI11WrapperAABBy9MergeAABBE10Policy1000EN6thrust24THRUST_300001_SM_1000_NS10device_ptrI11WrapperVec3EEPS5_yS6_S5_S5_11PointToAABBEEvT0_T1_T2_T3_T4_T6__param_1];
	ld.param.u64 	%rd16, [_ZN3cub18CUB_300001_SM_10006detail6reduce28DeviceReduceSingleTileKernelINS2_10policy_hubI11WrapperAABBy9MergeAABBE10Policy1000EN6thrust24THRUST_300001_SM_1000_NS10device_ptrI11WrapperVec3EEPS5_yS6_S5_S5_11PointToAABBEEvT0_T1_T2_T3_T4_T6__param_2];
	cvta.to.global.u64 	%rd1, %rd17;
	setp.ne.s64 	%p1, %rd16, 0;
	@%p1 bra 	$L__BB20_3;
	mov.u32 	%r789, %tid.x;
	setp.ne.s32 	%p49, %r789, 0;
	@%p49 bra 	$L__BB20_69;
	st.global.f64 	[%rd1], %fd346;
	st.global.f64 	[%rd1+8], %fd347;
	st.global.f64 	[%rd1+16], %fd348;
	st.global.f64 	[%rd1+24], %fd349;
	st.global.f64 	[%rd1+32], %fd350;
	st.global.f64 	[%rd1+40], %fd351;
	bra.uni 	$L__BB20_69;
$L__BB20_3:
	cvta.to.global.u64 	%rd2, %rd15;
	setp.gt.u64 	%p2, %rd16, 255;
	@%p2 bra 	$L__BB20_38;
	cvt.u32.u64 	%r1, %rd16;
	mov.u32 	%r2, %tid.x;
	setp.ge.u32 	%p23, %r2, %r1;
	mov.f64 	%fd815, 0d0000000000000000;
	mov.f64 	%fd816, %fd815;
	mov.f64 	%fd817, %fd815;
	mov.u32 	%r793, %r2;
	@%p23 bra 	$L__BB20_6;
	mul.wide.u32 	%rd94, %r2, 24;
	add.s64 	%rd95, %rd2, %rd94;
	ld.global.f64 	%fd817, [%rd95];
	ld.global.f64 	%fd816, [%rd95+8];
	ld.global.f64 	%fd815, [%rd95+16];
	add.s32 	%r793, %r2, 256;
$L__BB20_6:
	setp.ge.u32 	%p24, %r793, %r1;
	mov.f64 	%fd818, %fd815;
	mov.f64 	%fd819, %fd816;
	mov.f64 	%fd820, %fd817;
	@%p24 bra 	$L__BB20_18;
	not.b32 	%r471, %r793;
	add.s32 	%r5, %r471, %r1;
	shr.u32 	%r472, %r5, 8;
	add.s32 	%r6, %r472, 1;
	and.b32  	%r7, %r6, 7;
	setp.lt.u32 	%p25, %r5, 1792;
	mov.f64 	%fd820, %fd817;
	mov.f64 	%fd819, %fd816;
	mov.f64 	%fd818, %fd815;
	@%p25 bra 	$L__BB20_10;
	and.b32  	%r473, %r6, 33554424;
	neg.s32 	%r791, %r473;
	mul.wide.u32 	%rd96, %r793, 24;
	add.s64 	%rd97, %rd96, %rd2;
	add.s64 	%rd164, %rd97, 24576;
	mov.f64 	%fd820, %fd817;
	mov.f64 	%fd819, %fd816;
	mov.f64 	%fd818, %fd815;
$L__BB20_9:
	.pragma "nounroll";
	ld.global.f64 	%fd579, [%rd164+-24576];
	ld.global.f64 	%fd580, [%rd164+-24568];
	ld.global.f64 	%fd581, [%rd164+-24560];
	min.f64 	%fd582, %fd820, %fd579;
	min.f64 	%fd583, %fd819, %fd580;
	min.f64 	%fd584, %fd818, %fd581;
	max.f64 	%fd585, %fd817, %fd579;
	max.f64 	%fd586, %fd816, %fd580;
	max.f64 	%fd587, %fd815, %fd581;
	ld.global.f64 	%fd588, [%rd164+-18432];
	ld.global.f64 	%fd589, [%rd164+-18424];
	ld.global.f64 	%fd590, [%rd164+-18416];
	min.f64 	%fd591, %fd582, %fd588;
	min.f64 	%fd592, %fd583, %fd589;
	min.f64 	%fd593, %fd584, %fd590;
	max.f64 	%fd594, %fd585, %fd588;
	max.f64 	%fd595, %fd586, %fd589;
	max.f64 	%fd596, %fd587, %fd590;
	ld.global.f64 	%fd597, [%rd164+-12288];
	ld.global.f64 	%fd598, [%rd164+-12280];
	ld.global.f64 	%fd599, [%rd164+-12272];
	min.f64 	%fd600, %fd591, %fd597;
	min.f64 	%fd601, %fd592, %fd598;
	min.f64 	%fd602, %fd593, %fd599;
	max.f64 	%fd603, %fd594, %fd597;
	max.f64 	%fd604, %fd595, %fd598;
	max.f64 	%fd605, %fd596, %fd599;
	ld.global.f64 	%fd606, [%rd164+-6144];
	ld.global.f64 	%fd607, [%rd164+-6136];
	ld.global.f64 	%fd608, [%rd164+-6128];
	min.f64 	%fd609, %fd600, %fd606;
	min.f64 	%fd610, %fd601, %fd607;
	min.f64 	%fd611, %fd602, %fd608;
	max.f64 	%fd612, %fd603, %fd606;
	max.f64 	%fd613, %fd604, %fd607;
	max.f64 	%fd614, %fd605, %fd608;
	ld.global.f64 	%fd615, [%rd164];
	ld.global.f64 	%fd616, [%rd164+8];
	ld.global.f64 	%fd617, [%rd164+16];
	min.f64 	%fd618, %fd609, %fd615;
	min.f64 	%fd619, %fd610, %fd616;
	min.f64 	%fd620, %fd611, %fd617;
	max.f64 	%fd621, %fd612, %fd615;
	max.f64 	%fd622, %fd613, %fd616;
	max.f64 	%fd623, %fd614, %fd617;
	ld.global.f64 	%fd624, [%rd164+6144];
	ld.global.f64 	%fd625, [%rd164+6152];
	ld.global.f64 	%fd626, [%rd164+6160];
	min.f64 	%fd627, %fd618, %fd624;
	min.f64 	%fd628, %fd619, %fd625;
	min.f64 	%fd629, %fd620, %fd626;
	max.f64 	%fd630, %fd621, %fd624;
	max.f64 	%fd631, %fd622, %fd625;
	max.f64 	%fd632, %fd623, %fd626;
	ld.global.f64 	%fd633, [%rd164+12288];
	ld.global.f64 	%fd634, [%rd164+12296];
	ld.global.f64 	%fd635, [%rd164+12304];
	min.f64 	%fd636, %fd627, %fd633;
	min.f64 	%fd637, %fd628, %fd634;
	min.f64 	%fd638, %fd629, %fd635;
	max.f64 	%fd639, %fd630, %fd633;
	max.f64 	%fd640, %fd631, %fd634;
	max.f64 	%fd641, %fd632, %fd635;
	ld.global.f64 	%fd642, [%rd164+18432];
	ld.global.f64 	%fd643, [%rd164+18440];
	ld.global.f64 	%fd644, [%rd164+18448];
	min.f64 	%fd820, %fd636, %fd642;
	min.f64 	%fd819, %fd637, %fd643;
	min.f64 	%fd818, %fd638, %fd644;
	max.f64 	%fd817, %fd639, %fd642;
	max.f64 	%fd816, %fd640, %fd643;
	max.f64 	%fd815, %fd641, %fd644;
	add.s32 	%r793, %r793, 2048;
	add.s32 	%r791, %r791, 8;
	add.s64 	%rd164, %rd164, 49152;
	setp.ne.s32 	%p26, %r791, 0;
	@%p26 bra 	$L__BB20_9;
$L__BB20_10:
	setp.eq.s32 	%p27, %r7, 0;
	@%p27 bra 	$L__BB20_18;
	setp.lt.u32 	%p28, %r7, 4;
	@%p28 bra 	$L__BB20_13;
	mul.wide.u32 	%rd98, %r793, 24;
	add.s64 	%rd99, %rd2, %rd98;
	ld.global.f64 	%fd646, [%rd99];
	ld.global.f64 	%fd647, [%rd99+8];
	ld.global.f64 	%fd648, [%rd99+16];
	min.f64 	%fd649, %fd820, %fd646;
	min.f64 	%fd650, %fd819, %fd647;
	min.f64 	%fd651, %fd818, %fd648;
	max.f64 	%fd652, %fd817, %fd646;
	max.f64 	%fd653, %fd816, %fd647;
	max.f64 	%fd654, %fd815, %fd648;
	ld.global.f64 	%fd655, [%rd99+6144];
	ld.global.f64 	%fd656, [%rd99+6152];
	ld.global.f64 	%fd657, [%rd99+6160];
	min.f64 	%fd658, %fd649, %fd655;
	min.f64 	%fd659, %fd650, %fd656;
	min.f64 	%fd660, %fd651, %fd657;
	max.f64 	%fd661, %fd652, %fd655;
	max.f64 	%fd662, %fd653, %fd656;
	max.f64 	%fd663, %fd654, %fd657;
	ld.global.f64 	%fd664, [%rd99+12288];
	ld.global.f64 	%fd665, [%rd99+12296];
	ld.global.f64 	%fd666, [%rd99+12304];
	min.f64 	%fd667, %fd658, %fd664;
	min.f64 	%fd668, %fd659, %fd665;
	min.f64 	%fd669, %fd660, %fd666;
	max.f64 	%fd670, %fd661, %fd664;
	max.f64 	%fd671, %fd662, %fd665;
	max.f64 	%fd672, %fd663, %fd666;
	ld.global.f64 	%fd673, [%rd99+18432];
	ld.global.f64 	%fd674, [%rd99+18440];
	ld.global.f64 	%fd675, [%rd99+18448];
	min.f64 	%fd820, %fd667, %fd673;
	min.f64 	%fd819, %fd668, %fd674;
	min.f64 	%fd818, %fd669, %fd675;
	max.f64 	%fd817, %fd670, %fd673;
	max.f64 	%fd816, %fd671, %fd674;
	max.f64 	%fd815, %fd672, %fd675;
	add.s32 	%r793, %r793, 1024;
$L__BB20_13:
	and.b32  	%r474, %r6, 3;
	setp.eq.s32 	%p29, %r474, 0;
	@%p29 bra 	$L__BB20_18;
	setp.eq.s32 	%p30, %r474, 1;
	@%p30 bra 	$L__BB20_16;
	mul.wide.u32 	%rd100, %r793, 24;
	add.s64 	%rd101, %rd2, %rd100;
	ld.global.f64 	%fd677, [%rd101];
	ld.global.f64 	%fd678, [%rd101+8];
	ld.global.f64 	%fd679, [%rd101+16];
	min.f64 	%fd680, %fd820, %fd677;
	min.f64 	%fd681, %fd819, %fd678;
	min.f64 	%fd682, %fd818, %fd679;
	max.f64 	%fd683, %fd817, %fd677;
	max.f64 	%fd684, %fd816, %fd678;
	max.f64 	%fd685, %fd815, %fd679;
	ld.global.f64 	%fd686, [%rd101+6144];
	ld.global.f64 	%fd687, [%rd101+6152];
	ld.global.f64 	%fd688, [%rd101+6160];
	min.f64 	%fd820, %fd680, %fd686;
	min.f64 	%fd819, %fd681, %fd687;
	min.f64 	%fd818, %fd682, %fd688;
	max.f64 	%fd817, %fd683, %fd686;
	max.f64 	%fd816, %fd684, %fd687;
	max.f64 	%fd815, %fd685, %fd688;
	add.s32 	%r793, %r793, 512;
$L__BB20_16:
	and.b32  	%r475, %r5, 256;
	setp.ne.s32 	%p31, %r475, 0;
	@%p31 bra 	$L__BB20_18;
	mul.wide.u32 	%rd102, %r793, 24;
	add.s64 	%rd103, %rd2, %rd102;
	ld.global.f64 	%fd689, [%rd103];
	ld.global.f64 	%fd690, [%rd103+8];
	ld.global.f64 	%fd691, [%rd103+16];
	min.f64 	%fd820, %fd820, %fd689;
	min.f64 	%fd819, %fd819, %fd690;
	min.f64 	%fd818, %fd818, %fd691;
	max.f64 	%fd817, %fd817, %fd689;
	max.f64 	%fd816, %fd816, %fd690;
	max.f64 	%fd815, %fd815, %fd691;
$L__BB20_18:
	// begin inline asm
	mov.u32 %r476, %laneid;
	// end inline asm
	and.b32  	%r537, %r2, 992;
	add.s32 	%r538, %r537, 32;
	setp.gt.u32 	%p32, %r538, %r1;
	not.b32 	%r539, %r537;
	add.s32 	%r540, %r1, %r539;
	selp.b32 	%r535, %r540, 31, %p32;
	mov.b64 	%rd104, %fd820;
	mov.b64 	{%r478, %r483}, %rd104;
	mov.b32 	%r534, 1;
	mov.b32 	%r536, -1;
	// begin inline asm
	shfl.sync.down.b32 %r477, %r478, %r534, %r535, %r536;
	// end inline asm
	// begin inline asm
	shfl.sync.down.b32 %r482, %r483, %r534, %r535, %r536;
	// end inline asm
	mov.b64 	%rd105, %fd819;
	mov.b64 	{%r488, %r493}, %rd105;
	// begin inline asm
	shfl.sync.down.b32 %r487, %r488, %r534, %r535, %r536;
	// end inline asm
	// begin inline asm
	shfl.sync.down.b32 %r492, %r493, %r534, %r535, %r536;
	// end inline asm
	mov.b64 	%rd106, %fd818;
	mov.b64 	{%r498, %r503}, %rd106;
	// begin inline asm
	shfl.sync.down.b32 %r497, %r498, %r534, %r535, %r536;
	// end inline asm
	// begin inline asm
	shfl.sync.down.b32 %r502, %r503, %r534, %r535, %r536;
	// end inline asm
	mov.b64 	%rd107, %fd817;
	mov.b64 	{%r508, %r513}, %rd107;
	// begin inline asm
	shfl.sync.down.b32 %r507, %r508, %r534, %r535, %r536;
	// end inline asm
	// begin inline asm
	shfl.sync.down.b32 %r512, %r513, %r534, %r535, %r536;
	// end inline asm
	mov.b64 	%rd108, %fd816;
	mov.b64 	{%r518, %r523}, %rd108;
	// begin inline asm
	shfl.sync.down.b32 %r517, %r518, %r534, %r535, %r536;
	// end inline asm
	// begin inline asm
	shfl.sync.down.b32 %r522, %r523, %r534, %r535, %r536;
	// end inline asm
	mov.b64 	%rd109, %fd815;
	mov.b64 	{%r528, %r533}, %rd109;
	// begin inline asm
	shfl.sync.down.b32 %r527, %r528, %r534, %r535, %r536;
	// end inline asm
	// begin inline asm
	shfl.sync.down.b32 %r532, %r533, %r534, %r535, %r536;
	// end inline asm
	setp.ge.s32 	%p33, %r476, %r535;
	@%p33 bra 	$L__BB20_20;
	mov.b64 	%rd110, {%r527, %r532};
	mov.b64 	%fd692, %rd110;
	mov.b64 	%rd111, {%r517, %r522};
	mov.b64 	%fd693, %rd111;
	mov.b64 	%rd112, {%r507, %r512};
	mov.b64 	%fd694, %rd112;
	mov.b64 	%rd113, {%r497, %r502};
	mov.b64 	%fd695, %rd113;
	mov.b64 	%rd114, {%r487, %r492};
	mov.b64 	%fd696, %rd114;
	mov.b64 	%rd115, {%r477, %r482};
	mov.b64 	%fd697, %rd115;
	min.f64 	%fd820, %fd820, %fd697;
	min.f64 	%fd819, %fd819, %fd696;
	min.f64 	%fd818, %fd818, %fd695;
	max.f64 	%fd817, %fd817, %fd694;
	max.f64 	%fd816, %fd816, %fd693;
	max.f64 	%fd815, %fd815, %fd692;
$L__BB20_20:
	mov.b64 	%rd116, %fd820;
	mov.b64 	{%r542, %r547}, %rd116;
	mov.b32 	%r598, 2;
	mov.b32 	%r600, -1;
	// begin inline asm
	shfl.sync.down.b32 %r541, %r542, %r598, %r535, %r600;
	// end inline asm
	// begin inline asm
	shfl.sync.down.b32 %r546, %r547, %r598, %r535, %r600;
	// end inline asm
	mov.b64 	%rd117, %fd819;
	mov.b64 	{%r552, %r557}, %rd117;
	// begin inline asm
	shfl.sync.down.b32 %r551, %r552, %r598, %r535, %r600;
	// end inline asm
	// begin inline asm
	shfl.sync.down.b32 %r556, %r557, %r598, %r535, %r600;
	// end inline asm
	mov.b64 	%rd118, %fd818;
	mov.b64 	{%r562, %r567}, %rd118;
	// begin inline asm
	shfl.sync.down.b32 %r561, %r562, %r598, %r535, %r600;
	// end inline asm
	// begin inline asm
	shfl.sync.down.b32 %r566, %r567, %r598, %r535, %r600;
	// end inline asm
	mov.b64 	%rd119, %fd817;
	mov.b64 	{%r572, %r577}, %rd119;
	// begin inline asm
	shfl.sync.down.b32 %r571, %r572, %r598, %r535, %r600;
	// end inline asm
	// begin inline asm
	shfl.sync.down.b32 %r576, %r577, %r598, %r535, %r600;
	// end inline asm
	mov.b64 	%rd120, %fd816;
	mov.b64 	{%r582, %r587}, %rd120;
	// begin inline asm
	shfl.sync.down.b32 %r581, %r582, %r598, %r535, %r600;
	// end inline asm
	// begin inline asm
	shfl.sync.down.b32 %r586, %r587, %r598, %r535, %r600;
	// end inline asm
	mov.b64 	%rd121, %fd815;
	mov.b64 	{%r592, %r597}, %rd121;
	// begin inline asm
	shfl.sync.down.b32 %r591, %r592, %r598, %r535, %r600;
	// end inline asm
	// begin inline asm
	shfl.sync.down.b32 %r596, %r597, %r598, %r535, %r600;
	// end inline asm
	add.s32 	%r601, %r476, 2;
	setp.gt.s32 	%p34, %r601, %r535;
	@%p34 bra 	$L__BB20_22;
	mov.b64 	%rd122, {%r591, %r596};
	mov.b64 	%fd698, %rd122;
	mov.b64 	%rd123, {%r581, %r586};
	mov.b64 	%fd699, %rd123;
	mov.b64 	%rd124, {%r571, %r576};
	mov.b64 	%fd700, %rd124;
	mov.b64 	%rd125, {%r561, %r566};
	mov.b64 	%fd701, %rd125;
	mov.b64 	%rd126, {%r551, %r556};
	mov.b64 	%fd702, %rd126;
	mov.b64 	%rd127, {%r541, %r546};
	mov.b64 	%fd703, %rd127;
	min.f64 	%fd820, %fd820, %fd703;
	min.f64 	%fd819, %fd819, %fd702;
	min.f64 	%fd818, %fd818, %fd701;
	max.f64 	%fd817, %fd817, %fd700;
	max.f64 	%fd816, %fd816, %fd699;
	max.f64 	%fd815, %fd815, %fd698;
$L__BB20_22:
	mov.b64 	%rd128, %fd820;
	mov.b64 	{%r603, %r608}, %rd128;
	mov.b32 	%r659, 4;
	mov.b32 	%r661, -1;
	// begin inline asm
	shfl.sync.down.b32 %r602, %r603, %r659, %r535, %r661;
	// end inline asm
	// begin inline asm
	shfl.sync.down.b32 %r607, %r608, %r659, %r535, %r661;
	// end inline asm
	mov.b64 	%rd129, %fd819;
	mov.b64 	{%r613, %r618}, %rd129;
	// begin inline asm
	shfl.sync.down.b32 %r612, %r613, %r659, %r535, %r661;
	// end inline asm
	// begin inline asm
	shfl.sync.down.b32 %r617, %r618, %r659, %r535, %r661;
	// end inline asm
	mov.b64 	%rd130, %fd818;
	mov.b64 	{%r623, %r628}, %rd130;
	// begin inline asm
	shfl.sync.down.b32 %r622, %r623, %r659, %r535, %r661;
	// end inline asm
	// begin inline asm
	shfl.sync.down.b32 %r627, %r628, %r659, %r535, %r661;
	// end inline asm
	mov.b64 	%rd131, %fd817;
	mov.b64 	{%r633, %r638}, %rd131;
	// begin inline asm
	shfl.sync.down.b32 %r632, %r633, %r659, %r535, %r661;
	// end inline asm
	// begin inline asm
	shfl.sync.down.b32 %r637, %r638, %r659, %r535, %r661;
	// end inline asm
	mov.b64 	%rd132, %fd816;
	mov.b64 	{%r643, %r648}, %rd132;
	// begin inline asm
	shfl.sync.down.b32 %r642, %r643, %r659, %r535, %r661;
	// end inline asm
	// begin inline asm
	shfl.sync.down.b32 %r647, %r648, %r659, %r535, %r661;
	// end inline asm
	mov.b64 	%rd133, %fd815;
	mov.b64 	{%r653, %r658}, %rd133;
	// begin inline asm
	shfl.sync.down.b32 %r652, %r653, %r659, %r535, %r661;
	// end inline asm
	// begin inline asm
	shfl.sync.down.b32 %r657, %r658, %r659, %r535, %r661;
	// end inline asm
	add.s32 	%r662, %r476, 4;
	setp.gt.s32 	%p35, %r662, %r535;
	@%p35 bra 	$L__BB20_24;
	mov.b64 	%rd134, {%r652, %r657};
	mov.b64 	%fd704, %rd134;
	mov.b64 	%rd135, {%r642, %r647};
	mov.b64 	%fd705, %rd135;
	mov.b64 	%rd136, {%r632, %r637};
	mov.b64 	%fd706, %rd136;
	mov.b64 	%rd137, {%r622, %r627};
	mov.b64 	%fd707, %rd137;
	mov.b64 	%rd138, {%r612, %r617};
	mov.b64 	%fd708, %rd138;
	mov.b64 	%rd139, {%r602, %r607};
	mov.b64 	%fd709, %rd139;
	min.f64 	%fd820, %fd820, %fd709;
	min.f64 	%fd819, %fd819, %fd708;
	min.f64 	%fd818, %fd818, %fd707;
	max.f64 	%fd817, %fd817, %fd706;
	max.f64 	%fd816, %fd816, %fd705;
	max.f64 	%fd815, %fd815, %fd704;
$L__BB20_24:
	mov.b64 	%rd140, %fd820;
	mov.b64 	{%r664, %r669}, %rd140;
	mov.b32 	%r720, 8;
	mov.b32 	%r722, -1;
	// begin inline asm
	shfl.sync.down.b32 %r663, %r664, %r720, %r535, %r722;
	// end inline asm
	// begin inline asm
	shfl.sync.down.b32 %r668, %r669, %r720, %r535, %r722;
	// end inline asm
	mov.b64 	%rd141, %fd819;
	mov.b64 	{%r674, %r679}, %rd141;
	// begin inline asm
	shfl.sync.down.b32 %r673, %r674, %r720, %r535, %r722;
	// end inline asm
	// begin inline asm
	shfl.sync.down.b32 %r678, %r679, %r720, %r535, %r722;
	// end inline asm
	mov.b64 	%rd142, %fd818;
	mov.b64 	{%r684, %r689}, %rd142;
	// begin inline asm
	shfl.sync.down.b32 %r683, %r684, %r720, %r535, %r722;
	// end inline asm
	// begin inline asm
	shfl.sync.down.b32 %r688, %r689, %r720, %r535, %r722;
	// end inline asm
	mov.b64 	%rd143, %fd817;
	mov.b64 	{%r694, %r699}, %rd143;
	// begin inline asm
	shfl.sync.down.b32 %r693, %r694, %r720, %r535, %r722;
	// end inline asm
	// begin inline asm
	shfl.sync.down.b32 %r698, %r699, %r720, %r535, %r722;
	// end inline asm
	mov.b64 	%rd144, %fd816;
	mov.b64 	{%r704, %r709}, %rd144;
	// begin inline asm
	shfl.sync.down.b32 %r703, %r704, %r720, %r535, %r722;
	// end inline asm
	// begin inline asm
	shfl.sync.down.b32 %r708, %r709, %r720, %r535, %r722;
	// end inline asm
	mov.b64 	%rd145, %fd815;
	mov.b64 	{%r714, %r719}, %rd145;
	// begin inline asm
	shfl.sync.down.b32 %r713, %r714, %r720, %r535, %r722;
	// end inline asm
	// begin inline asm
	shfl.sync.down.b32 %r718, %r719, %r720, %r535, %r722;
	// end inline asm
	add.s32 	%r723, %r476, 8;
	setp.gt.s32 	%p36, %r723, %r535;
	@%p36 bra 	$L__BB20_26;
	mov.b64 	%rd146, {%r713, %r718};
	mov.b64 	%fd710, %rd146;
	mov.b64 	%rd147, {%r703, %r708};
	mov.b64 	%fd711, %rd147;
	mov.b64 	%rd148, {%r693, %r698};
	mov.b64 	%fd712, %rd148;
	mov.b64 	%rd149, {%r683, %r688};
	mov.b64 	%fd713, %rd149;
	mov.b64 	%rd150, {%r673, %r678};
	mov.b64 	%fd714, %rd150;
	mov.b64 	%rd151, {%r663, %r668};
	mov.b64 	%fd715, %rd151;
	min.f64 	%fd820, %fd820, %fd715;
	min.f64 	%fd819, %fd819, %fd714;
	min.f64 	%fd818, %fd818, %fd713;
	max.f64 	%fd817, %fd817, %fd712;
	max.f64 	%fd816, %fd816, %fd711;
	max.f64 	%fd815, %fd815, %fd710;
$L__BB20_26:
	mov.b64 	%rd152, %fd820;
	mov.b64 	{%r725, %r730}, %rd152;
	mov.b32 	%r781, 16;
	mov.b32 	%r783, -1;
	// begin inline asm
	shfl.sync.down.b32 %r724, %r725, %r781, %r535, %r783;
	// end inline asm
	// begin inline asm
	shfl.sync.down.b32 %r729, %r730, %r781, %r535, %r783;
	// end inline asm
	mov.b64 	%rd153, %fd819;
	mov.b64 	{%r735, %r740}, %rd153;
	// begin inline asm
	shfl.sync.down.b32 %r734, %r735, %r781, %r535, %r783;
	// end inline asm
	// begin inline asm
	shfl.sync.down.b32 %r739, %r740, %r781, %r535, %r783;
	// end inline asm
	mov.b64 	%rd154, %fd818;
	mov.b64 	{%r745, %r750}, %rd154;
	// begin inline asm
	shfl.sync.down.b32 %r744, %r745, %r781, %r535, %r783;
	// end inline asm
	// begin inline asm
	shfl.sync.down.b32 %r749, %r750, %r781, %r535, %r783;
	// end inline asm
	mov.b64 	%rd155, %fd817;
	mov.b64 	{%r755, %r760}, %rd155;
	// begin inline asm
	shfl.sync.down.b32 %r754, %r755, %r781, %r535, %r783;
	// end inline asm
	// begin inline asm
	shfl.sync.down.b32 %r759, %r760, %r781, %r535, %r783;
	// end inline asm
	mov.b64 	%rd156, %fd816;
	mov.b64 	{%r765, %r770}, %rd156;
	// begin inline asm
	shfl.sync.down.b32 %r764, %r765, %r781, %r535, %r783;
	// end inline asm
	// begin inline asm
	shfl.sync.down.b32 %r769, %r770, %r781, %r535, %r783;
	// end inline asm
	mov.b64 	%rd157, %fd815;
	mov.b64 	{%r775, %r780}, %rd157;
	// begin inline asm
	shfl.sync.down.b32 %r774, %r775, %r781, %r535, %r783;
	// end inline asm
	// begin inline asm
	shfl.sync.down.b32 %r779, %r780, %r781, %r535, %r783;
	// end inline asm
	add.s32 	%r784, %r476, 16;
	setp.gt.s32 	%p37, %r784, %r535;
	@%p37 bra 	$L__BB20_28;
	mov.b64 	%rd158, {%r774, %r779};
	mov.b64 	%fd716, %rd158;
	mov.b64 	%rd159, {%r764, %r769};
	mov.b64 	%fd717, %rd159;
	mov.b64 	%rd160, {%r754, %r759};
	mov.b64 	%fd718, %rd160;
	mov.b64 	%rd161, {%r744, %r749};
	mov.b64 	%fd719, %rd161;
	mov.b64 	%rd162, {%r734, %r739};
	mov.b64 	%fd720, %rd162;
	mov.b64 	%rd163, {%r724, %r729};
	mov.b64 	%fd721, %rd163;
	min.f64 	%fd820, %fd820, %fd721;
	min.f64 	%fd819, %fd819, %fd720;
	min.f64 	%fd818, %fd818, %fd719;
	max.f64 	%fd817, %fd817, %fd718;
	max.f64 	%fd816, %fd816, %fd717;
	max.f64 	%fd815, %fd815, %fd716;
$L__BB20_28:
	setp.ne.s32 	%p38, %r476, 0;
	@%p38 bra 	$L__BB20_30;
	shr.u32 	%r785, %r2, 5;
	mov.u32 	%r786, _ZZN3cub18CUB_300001_SM_10006detail6reduce28DeviceReduceSingleTileKernelINS2_10policy_hubI11WrapperAABBy9MergeAABBE10Policy1000EN6thrust24THRUST_300001_SM_1000_NS10device_ptrI11WrapperVec3EEPS5_yS6_S5_S5_11PointToAABBEEvT0_T1_T2_T3_T4_T6_E12temp_storage;
	mad.lo.s32 	%r787, %r785, 48, %r786;
	st.shared.f64 	[%r787+8], %fd820;
	st.shared.f64 	[%r787+16], %fd819;
	st.shared.f64 	[%r787+24], %fd818;
	st.shared.f64 	[%r787+32], %fd817;
	st.shared.f64 	[%r787+40], %fd816;
	st.shared.f64 	[%r787+48], %fd815;
$L__BB20_30:
	bar.sync 	0;
	setp.ne.s32 	%p39, %r2, 0;
	setp.lt.u64 	%p40, %rd16, 33;
	or.pred  	%p41, %p39, %p40;
	@%p41 bra 	$L__BB20_67;
	ld.shared.f64 	%fd722, [_ZZN3cub18CUB_300001_SM_10006detail6reduce28DeviceReduceSingleTileKernelINS2_10policy_hubI11WrapperAABBy9MergeAABBE10Policy1000EN6thrust24THRUST_300001_SM_1000_NS10device_ptrI11WrapperVec3EEPS5_yS6_S5_S5_11PointToAABBEEvT0_T1_T2_T3_T4_T6_E12temp_storage+56];
	ld.shared.f64 	%fd723, [_ZZN3cub18CUB_300001_SM_10006detail6reduce28DeviceReduceSingleTileKernelINS2_10policy_hubI11WrapperAABBy9MergeAABBE10Policy1000EN6thrust24THRUST_300001_SM_1000_NS10device_ptrI11WrapperVec3EEPS5_yS6_S5_S5_11PointToAABBEEvT0_T1_T2_T3_T4_T6_E12temp_storage+64];
	ld.shared.f64 	%fd724, [_ZZN3cub18CUB_300001_SM_10006detail6reduce28DeviceReduceSingleTileKernelINS2_10policy_hubI11WrapperAABBy9MergeAABBE10Policy1000EN6thrust24THRUST_300001_SM_1000_NS10device_ptrI11WrapperVec3EEPS5_yS6_S5_S5_11PointToAABBEEvT0_T1_T2_T3_T4_T6_E12temp_storage+72];
	ld.shared.f64 	%fd725, [_ZZN3cub18CUB_300001_SM_10006detail6reduce28DeviceReduceSingleTileKernelINS2_10policy_hubI11WrapperAABBy9MergeAABBE10Policy1000EN6thrust24THRUST_300001_SM_1000_NS10device_ptrI11WrapperVec3EEPS5_yS6_S5_S5_11PointToAABBEEvT0_T1_T2_T3_T4_T6_E12temp_storage+80];
	ld.shared.f64 	%fd726, [_ZZN3cub18CUB_300001_SM_10006detail6reduce28DeviceReduceSingleTileKernelINS2_10policy_hubI11WrapperAABBy9MergeAABBE10Policy1000EN6thrust24THRUST_300001_SM_1000_NS10device_ptrI11WrapperVec3EEPS5_yS6_S5_S5_11PointToAABBEEvT0_T1_T2_T3_T4_T6_E12temp_storage+88];
	ld.shared.f64 	%fd727, [_ZZN3cub18CUB_300001_SM_10006detail6reduce28DeviceReduceSingleTileKernelINS2_10policy_hubI11WrapperAABBy9MergeAABBE10Policy1000EN6thrust24THRUST_300001_SM_1000_NS10device_ptrI11WrapperVec3EEPS5_yS6_S5_S5_11PointToAABBEEvT0_T1_T2_T3_T4_T6_E12temp_storage+96];
	min.f64 	%fd820, %fd820, %fd722;
	min.f64 	%fd819, %fd819, %fd723;
	min.f64 	%fd818, %fd818, %fd724;
	max.f64 	%fd817, %fd817, %fd725;
	max.f64 	%fd816, %fd816, %fd726;
	max.f64 	%fd815, %fd815, %fd727;
	setp.lt.u64 	%p42, %rd16, 65;
	@%p42 bra 	$L__BB20_67;
	ld.shared.f64 	%fd728, [_ZZN3cub18CUB_300001_SM_10006detail6reduce28DeviceReduceSingleTileKernelINS2_10policy_hubI11WrapperAABBy9MergeAABBE10Policy1000EN6thrust24THRUST_300001_SM_1000_NS10device_ptrI11WrapperVec3EEPS5_yS6_S5_S5_11PointToAABBEEvT0_T1_T2_T3_T4_T6_E12temp_storage+104];
	ld.shared.f64 	%fd729, [_ZZN3cub18CUB_300001_SM_10006detail6reduce28DeviceReduceSingleTileKernelINS2_10policy_hubI11WrapperAABBy9MergeAABBE10Policy1000EN6thrust24THRUST_300001_SM_1000_NS10device_ptrI11WrapperVec3EEPS5_yS6_S5_S5_11PointToAABBEEvT0_T1_T2_T3_T4_T6_E12temp_storage+112];
	ld.shared.f64 	%fd730, [_ZZN3cub18CUB_300001_SM_10006detail6reduce28DeviceReduceSingleTileKernelINS2_10policy_hubI11WrapperAABBy9MergeAABBE10Policy1000EN6thrust24THRUST_300001_SM_1000_NS10device_ptrI11WrapperVec3EEPS5_yS6_S5_S5_11PointToAABBEEvT0_T1_T2_T3_T4_T6_E12temp_storage+120];
	ld.shared.f64 	%fd731, [_ZZN3cub18CUB_300001_SM_10006detail6reduce28DeviceReduceSingleTileKernelINS2_10policy_hubI11WrapperAABBy9MergeAABBE10Policy1000EN6thrust24THRUST_300001_SM_1000_NS10device_ptrI11WrapperVec3EEPS5_yS6_S5_S5_11PointToAABBEEvT0_T1_T2_T3_T4_T6_E12temp_storage+128];
	ld.shared.f64 	%fd732, [_ZZN3cub18CUB_300001_SM_10006detail6reduce28DeviceReduceSingleTileKernelINS2_10policy_hubI11WrapperAABBy9MergeAABBE10Policy1000EN6thrust24THRUST_300001_SM_1000_NS10device_ptrI11WrapperVec3EEPS5_yS6_S5_S5_11PointToAABBEEvT0_T1_T2_T3_T4_T6_E12temp_storage+136];
	ld.shared.f64 	%fd733, [_ZZN3cub18CUB_300001_SM_10006detail6reduce28DeviceReduceSingleTileKernelINS2_10policy_hubI11WrapperAABBy9MergeAABBE10Policy1000EN6thrust24THRUST_300001_SM_1000_NS10device_ptrI11WrapperVec3EEPS5_yS6_S5_S5_11PointToAABBEEvT0_T1_T2_T3_T4_T6_E12temp_storage+144];
	min.f64 	%fd820, %fd820, %fd728;
	min.f64 	%fd819, %fd819, %fd729;
	min.f64 	%fd818, %fd818, %fd730;
	max.f64 	%fd817, %fd817, %fd731;
	max.f64 	%fd816, %fd816, %fd732;
	max.f64 	%fd815, %fd815, %fd733;
	setp.lt.u64 	%p43, %rd16, 97;
	@%p43 bra 	$L__BB20_67;
	ld.shared.f64 	%fd734, [_ZZN3cub18CUB_300001_SM_10006detail6reduce28DeviceReduceSingleTileKernelINS2_10policy_hubI11WrapperAABBy9MergeAABBE10Policy1000EN6thrust24THRUST_300001_SM_1000_NS10device_ptrI11WrapperVec3EEPS5_yS6_S5_S5_11PointToAABBEEvT0_T1_T2_T3_T4_T6_E12temp_storage+152];
	ld.shared.f64 	%fd735, [_ZZN3cub18CUB_300001_SM_10006detail6reduce28DeviceReduceSingleTileKernelINS2_10policy_hubI11WrapperAABBy9MergeAABBE10Policy1000EN6thrust24THRUST_300001_SM_1000_NS10device_ptrI11WrapperVec3EEPS5_yS6_S5_S5_11PointToAABBEEvT0_T1_T2_T3_T4_T6_E12temp_storage+160];
	ld.shared.f64 	%fd736, [_ZZN3cub18CUB_300001_SM_10006detail6reduce28DeviceReduceSingleTileKernelINS2_10policy_hubI11WrapperAABBy9MergeAABBE10Policy1000EN6thrust24THRUST_300001_SM_1000_NS10device_ptrI11WrapperVec3EEPS5_yS6_S5_S5_11PointToAABBEEvT0_T1_T2_T3_T4_T6_E12temp_storage+168];
	ld.shared.f64 	%fd737, [_ZZN3cub18CUB_300001_SM_10006detail6reduce28DeviceReduceSingleTileKernelINS2_10policy_hubI11WrapperAABBy9MergeAABBE10Policy1000EN6thrust24THRUST_300001_SM_1000_NS10device_ptrI11WrapperVec3EEPS5_yS6_S5_S5_11PointToAABBEEvT0_T1_T2_T3_T4_T6_E12temp_storage+176];
	ld.shared.f64 	%fd738, [_ZZN3cub18CUB_300001_SM_10006detail6reduce28DeviceReduceSingleTileKernelINS2_10policy_hubI11WrapperAABBy9MergeAABBE10Policy1000EN6thrust24THRUST_300001_SM_1000_NS10device_ptrI11WrapperVec3EEPS5_yS6_S5_S5_11PointToAABBEEvT0_T1_T2_T3_T4_T6_E12temp_storage+184];
	ld.shared.f64 	%fd739, [_ZZN3cub18CUB_300001_SM_10006detail6reduce28DeviceReduceSingleTileKernelINS2_10policy_hubI11WrapperAABBy9MergeAABBE10Policy1000EN6thrust24THRUST_300001_SM_1000_NS10device_ptrI11WrapperVec3EEPS5_yS6_S5_S5_11PointToAABBEEvT0_T1_T2_T3_T4_T6_E12temp_storage+192];
	min.f64 	%fd820, %fd820, %fd734;
	min.f64 	%fd819, %fd819, %fd735;
	min.f64 	%fd818, %fd818, %fd736;
	max.f64 	%fd817, %fd817, %fd737;
	max.f64 	%fd816, %fd816, %fd738;
	max.f64 	%fd815, %fd815, %fd739;
	setp.lt.u64 	%p44, %rd16, 129;
	@%p44 bra 	$L__BB20_67;
	ld.shared.f64 	%fd740, [_ZZN3cub18CUB_300001_SM_10006detail6reduce28DeviceReduceSingleTileKernelINS2_10policy_hubI11WrapperAABBy9MergeAABBE10Policy1000EN6thrust24THRUST_300001_SM_1000_NS10device_ptrI11WrapperVec3EEPS5_yS6_S5_S5_11PointToAABBEEvT0_T1_T2_T3_T4_T6_E12temp_storage+200];
	ld.shared.f64 	%fd741, [_ZZN3cub18CUB_300001_SM_10006detail6reduce28DeviceReduceSingleTileKernelINS2_10policy_hubI11WrapperAABBy9MergeAABBE10Policy1000EN6thrust24THRUST_300001_SM_1000_NS10device_ptrI11WrapperVec3EEPS5_yS6_S5_S5_11PointToAABBEEvT0_T1_T2_T3_T4_T6_E12temp_storage+208];
	ld.shared.f64 	%fd742, [_ZZN3cub18CUB_300001_SM_10006detail6reduce28DeviceReduceSingleTileKernelINS2_10policy_hubI11WrapperAABBy9MergeAABBE10Policy1000EN6thrust24THRUST_300001_SM_1000_NS10device_ptrI11WrapperVec3EEPS5_yS6_S5_S5_11PointToAABBEEvT0_T1_T2_T3_T4_T6_E12temp_storage+216];
	ld.shared.f64 	%fd743, [_ZZN3cub18CUB_300001_SM_10006detail6reduce28DeviceReduceSingleTileKernelINS2_10policy_hubI11WrapperAABBy9MergeAABBE10Policy1000EN6thrust24THRUST_300001_SM_1000_NS10device_ptrI11WrapperVec3EEPS5_yS6_S5_S5_11PointToAABBEEvT0_T1_T2_T3_T4_T6_E12temp_storage+224];
	ld.shared.f64 	%fd744, [_ZZN3cub18CUB_300001_SM_10006detail6reduce28DeviceReduceSingleTileKernelINS2_10policy_hubI11WrapperAABBy9MergeAABBE10Policy1000EN6thrust24THRUST_300001_SM_1000_NS10device_ptrI11WrapperVec3EEPS5_yS6_S5_S5_11PointToAABBEEvT0_T1_T2_T3_T4_T6_E12temp_storage+232];
	ld.shared.f64 	%fd745, [_ZZN3cub18CUB_300001_SM_10006detail6reduce28DeviceReduceSingleTileKernelINS2_10policy_hubI11WrapperAABBy9MergeAABBE10Policy1000EN6thrust24THRUST_300001_SM_1000_NS10device_ptrI11WrapperVec3EEPS5_yS6_S5_S5_11PointToAABBEEvT0_T1_T2_T3_T4_T6_E12temp_storage+240];
	min.f64 	%fd820, %fd820, %fd740;
	min.f64 	%fd819, %fd819, %fd741;
	min.f64 	%fd818, %fd818, %fd742;
	max.f64 	%fd817, %fd817, %fd743;
	max.f64 	%fd816, %fd816, %fd744;
	max.f64 	%fd815, %fd815, %fd745;
	setp.lt.u64 	%p45, %rd16, 161;
	@%p45 bra 	$L__BB20_67;
	ld.shared.f64 	%fd746, [_ZZN3cub18CUB_300001_SM_10006detail6reduce28DeviceReduceSingleTileKernelINS2_10policy_hubI11WrapperAABBy9MergeAABBE10Policy1000EN6thrust24THRUST_300001_SM_1000_NS10device_ptrI11WrapperVec3EEPS5_yS6_S5_S5_11PointToAABBEEvT0_T1_T2_T3_T4_T6_E12temp_storage+248];
	ld.shared.f64 	%fd747, [_ZZN3cub18CUB_300001_SM_10006detail6reduce28DeviceReduceSingleTileKernelINS2_10policy_hubI11WrapperAABBy9MergeAABBE10Policy1000EN6thrust24THRUST_300001_SM_1000_NS10device_ptrI11WrapperVec3EEPS5_yS6_S5_S5_11PointToAABBEEvT0_T1_T2_T3_T4_T6_E12temp_storage+256];
	ld.shared.f64 	%fd748, [_ZZN3cub18CUB_300001_SM_10006detail6reduce28DeviceReduceSingleTileKernelINS2_10policy_hubI11WrapperAABBy9MergeAABBE10Policy1000EN6thrust24THRUST_300001_SM_1000_NS10device_ptrI11WrapperVec3EEPS5_yS6_S5_S5_11PointToAABBEEvT0_T1_T2_T3_T4_T6_E12temp_storage+264];
	ld.shared.f64 	%fd749, [_ZZN3cub18CUB_300001_SM_10006detail6reduce28DeviceReduceSingleTileKernelINS2_10policy_hubI11WrapperAABBy9MergeAABBE10Policy1000EN6thrust24THRUST_300001_SM_1000_NS10device_ptrI11WrapperVec3EEPS5_yS6_S5_S5_11PointToAABBEEvT0_T1_T2_T3_T4_T6_E12temp_storage+272];
	ld.shared.f64 	%fd750, [_ZZN3cub18CUB_300001_SM_10006detail6reduce28DeviceReduceSingleTileKernelINS2_10policy_hubI11WrapperAABBy9MergeAABBE10Policy1000EN6thrust24THRUST_300001_SM_1000_NS10device_ptrI11WrapperVec3EEPS5_yS6_S5_S5_11PointToAABBEEvT0_T1_T2_T3_T4_T6_E12temp_storage+280];
	ld.shared.f64 	%fd751, [_ZZN3cub18CUB_300001_SM_10006detail6reduce28DeviceReduceSingleTileKernelINS2_10policy_hubI11WrapperAABBy9MergeAABBE10Policy1000EN6thrust24THRUST_300001_SM_1000_NS10device_ptrI11WrapperVec3EEPS5_yS6_S5_S5_11PointToAABBEEvT0_T1_T2_T3_T4_T6_E12temp_storage+288];
	min.f64 	%fd820, %fd820, %fd746;
	min.f64 	%fd819, %fd819, %fd747;
	min.f64 	%fd818, %fd818, %fd748;
	max.f64 	%fd817, %fd817, %fd749;
	max.f64 	%fd816, %fd816, %fd750;
	max.f64 	%fd815, %fd815, %fd751;
	setp.lt.u64 	%p46, %rd16, 193;
	@%p46 bra 	$L__BB20_67;
	ld.shared.f64 	%fd752, [_ZZN3cub18CUB_300001_SM_10006detail6reduce28DeviceReduceSingleTileKernelINS2_10policy_hubI11WrapperAABBy9MergeAABBE10Policy1000EN6thrust24THRUST_300001_SM_1000_NS10device_ptrI11WrapperVec3EEPS5_yS6_S5_S5_11PointToAABBEEvT0_T1_T2_T3_T4_T6_E12temp_storage+296];
	ld.shared.f64 	%fd753, [_ZZN3cub18CUB_300001_SM_10006detail6reduce28DeviceReduceSingleTileKernelINS2_10policy_hubI11WrapperAABBy9MergeAABBE10Policy1000EN6thrust24THRUST_300001_SM_1000_NS10device_ptrI11WrapperVec3EEPS5_yS6_S5_S5_11PointToAABBEEvT0_T1_T2_T3_T4_T6_E12temp_storage+304];
	ld.shared.f64 	%fd754, [_ZZN3cub18CUB_300001_SM_10006detail6reduce28DeviceReduceSingleTileKernelINS2_10policy_hubI11WrapperAABBy9MergeAABBE10Policy1000EN6thrust24THRUST_300001_SM_1000_NS10device_ptrI11WrapperVec3EEPS5_yS6_S5_S5_11PointToAABBEEvT0_T1_T2_T3_T4_T6_E12temp_storage+312];
	ld.shared.f64 	%fd755, [_ZZN3cub18CUB_300001_SM_10006detail6reduce28DeviceReduceSingleTileKernelINS2_10policy_hubI11WrapperAABBy9MergeAABBE10Policy1000EN6thrust24THRUST_300001_SM_1000_NS10device_ptrI11WrapperVec3EEPS5_yS6_S5_S5_11PointToAABBEEvT0_T1_T2_T3_T4_T6_E12temp_storage+320];
	ld.shared.f64 	%fd756, [_ZZN3cub18CUB_300001_SM_10006detail6reduce28DeviceReduceSingleTileKernelINS2_10policy_hubI11WrapperAABBy9MergeAABBE10Policy1000EN6thrust24THRUST_300001_SM_1000_NS10device_ptrI11WrapperVec3EEPS5_yS6_S5_S5_11PointToAABBEEvT0_T1_T2_T3_T4_T6_E12temp_storage+328];
	ld.shared.f64 	%fd757, [_ZZN3cub18CUB_300001_SM_10006detail6reduce28DeviceReduceSingleTileKernelINS2_10policy_hubI11WrapperAABBy9MergeAABBE10Policy1000EN6thrust24THRUST_300001_SM_1000_NS10device_ptrI11WrapperVec3EEPS5_yS6_S5_S5_11PointToAABBEEvT0_T1_T2_T3_T4_T6_E12temp_storage+336];
	min.f64 	%fd820, %fd820, %fd752;
	min.f64 	%fd819, %fd819, %fd753;
	min.f64 	%fd818, %fd818, %fd754;
	max.f64 	%fd817, %fd817, %fd755;
	max.f64 	%fd816, %fd816, %fd756;
	max.f64 	%fd815, %fd815, %fd757;
	setp.lt.u64 	%p47, %rd16, 225;
	@%p47 bra 	$L__BB20_67;
	ld.shared.f64 	%fd758, [_ZZN3cub18CUB_300001_SM_10006detail6reduce28DeviceReduceSingleTileKernelINS2_10policy_hubI11WrapperAABBy9MergeAABBE10Policy1000EN6thrust24THRUST_300001_SM_1000_NS10device_ptrI11WrapperVec3EEPS5_yS6_S5_S5_11PointToAABBEEvT0_T1_T2_T3_T4_T6_E12temp_storage+344];
	ld.shared.f64 	%fd759, [_ZZN3cub18CUB_300001_SM_10006detail6reduce28DeviceReduceSingleTileKernelINS2_10policy_hubI11WrapperAABBy9MergeAABBE10Policy1000EN6thrust24THRUST_300001_SM_1000_NS10device_ptrI11WrapperVec3EEPS5_yS6_S5_S5_11PointToAABBEEvT0_T1_T2_T3_T4_T6_E12temp_storage+352];
	ld.shared.f64 	%fd760, [_ZZN3cub18CUB_300001_SM_10006detail6reduce28DeviceReduceSingleTileKernelINS2_10policy_hubI11WrapperAABBy9MergeAABBE10Policy1000EN6thrust24THRUST_300001_SM_1000_NS10device_ptrI11WrapperVec3EEPS5_yS6_S5_S5_11PointToAABBEEvT0_T1_T2_T3_T4_T6_E12temp_storage+360];
	ld.shared.f64 	%fd761, [_ZZN3cub18CUB_300001_SM_10006detail6reduce28DeviceReduceSingleTileKernelINS2_10policy_hubI11WrapperAABBy9MergeAABBE10Policy1000EN6thrust24THRUST_300001_SM_1000_NS10device_ptrI11WrapperVec3EEPS5_yS6_S5_S5_11PointToAABBEEvT0_T1_T2_T3_T4_T6_E12temp_storage+368];
	ld.shared.f64 	%fd762, [_ZZN3cub18CUB_300001_SM_10006detail6reduce28DeviceReduceSingleTileKernelINS2_10policy_hubI11WrapperAABBy9MergeAABBE10Policy1000EN6thrust24THRUST_300001_SM_1000_NS10device_ptrI11WrapperVec3EEPS5_yS6_S5_S5_11PointToAABBEEvT0_T1_T2_T3_T4_T6_E12temp_storage+376];
	ld.shared.f64 	%fd763, [_ZZN3cub18CUB_300001_SM_10006detail6reduce28DeviceReduceSingleTileKernelINS2_10policy_hubI11WrapperAABBy9MergeAABBE10Policy1000EN6thrust24THRUST_300001_SM_1000_NS10device_ptrI11WrapperVec3EEPS5_yS6_S5_S5_11PointToAABBEEvT0_T1_T2_T3_T4_T6_E12temp_storage+384];
	min.f64 	%fd820, %fd820, %fd758;
	min.f64 	%fd819, %fd819, %fd759;
	min.f64 	%fd818, %fd818, %fd760;
	max.f64 	%fd817, %fd817, %fd761;
	max.f64 	%fd816, %fd816, %fd762;
	max.f64 	%fd815, %fd815, %fd763;
	bra.uni 	$L__BB20_67;
$L__BB20_38:
	mov.u32 	%r80, %tid.x;
	cvt.u64.u32 	%rd6, %r80;
	mul.wide.u32 	%rd19, %r80, 24;
	add.s64 	%rd7, %rd2, %rd19;
	ld.global.f64 	%fd817, [%rd7];
	ld.global.f64 	%fd816, [%rd7+8];
	ld.global.f64 	%fd815, [%rd7+16];
	add.s64 	%rd8, %rd16, -256;
	setp.lt.u64 	%p3, %rd8, 256;
	mov.b64 	%rd166, 256;
	mov.f64 	%fd818, %fd815;
	mov.f64 	%fd819, %fd816;
	mov.f64 	%fd820, %fd817;
	@%p3 bra 	$L__BB20_42;
	mov.b64 	%rd166, 256;
	mov.f64 	%fd820, %fd817;
	mov.f64 	%fd819, %fd816;
	mov.f64 	%fd818, %fd815;
$L__BB20_40:
	mad.lo.s64 	%rd21, %rd166, 24, %rd7;
	ld.global.f64 	%fd352, [%rd21];
	ld.global.f64 	%fd353, [%rd21+8];
	ld.global.f64 	%fd354, [%rd21+16];
	min.f64 	%fd820, %fd820, %fd352;
	min.f64 	%fd819, %fd819, %fd353;
	min.f64 	%fd818, %fd818, %fd354;
	max.f64 	%fd817, %fd817, %fd352;
	max.f64 	%fd816, %fd816, %fd353;
	max.f64 	%fd815, %fd815, %fd354;
	sub.s64 	%rd22, %rd16, %rd166;
	setp.lt.u64 	%p4, %rd22, 256;
	@%p4 bra 	$L__BB20_54;
	add.s64 	%rd166, %rd166, 256;
	setp.le.u64 	%p5, %rd166, %rd8;
	@%p5 bra 	$L__BB20_40;
$L__BB20_42:
	setp.le.u64 	%p6, %rd16, %rd166;
	cvt.u32.u64 	%r155, %rd166;
	cvt.u32.u64 	%r156, %rd16;
	sub.s32 	%r157, %r156, %r155;
	setp.ge.s32 	%p7, %r80, %r157;
	or.pred  	%p8, %p6, %p7;
	@%p8 bra 	$L__BB20_54;
	not.b32 	%r160, %r80;
	add.s32 	%r161, %r160, %r156;
	sub.s32 	%r81, %r161, %r155;
	shr.u32 	%r163, %r81, 8;
	add.s32 	%r82, %r163, 1;
	and.b32  	%r83, %r82, 7;
	setp.lt.u32 	%p9, %r81, 1792;
	mov.u32 	%r798, %r80;
	@%p9 bra 	$L__BB20_46;
	and.b32  	%r164, %r82, 33554424;
	neg.s32 	%r796, %r164;
	add.s64 	%rd23, %rd166, %rd6;
	mad.lo.s64 	%rd24, %rd23, 24, %rd2;
	add.s64 	%rd167, %rd24, 24576;
	mov.u32 	%r798, %r80;
$L__BB20_45:
	.pragma "nounroll";
	ld.global.f64 	%fd356, [%rd167+-24576];
	ld.global.f64 	%fd357, [%rd167+-24568];
	ld.global.f64 	%fd358, [%rd167+-24560];
	min.f64 	%fd359, %fd820, %fd356;
	min.f64 	%fd360, %fd819, %fd357;
	min.f64 	%fd361, %fd818, %fd358;
	max.f64 	%fd362, %fd817, %fd356;
	max.f64 	%fd363, %fd816, %fd357;
	max.f64 	%fd364, %fd815, %fd358;
	ld.global.f64 	%fd365, [%rd167+-18432];
	ld.global.f64 	%fd366, [%rd167+-18424];
	ld.global.f64 	%fd367, [%rd167+-18416];
	min.f64 	%fd368, %fd359, %fd365;
	min.f64 	%fd369, %fd360, %fd366;
	min.f64 	%fd370, %fd361, %fd367;
	max.f64 	%fd371, %fd362, %fd365;
	max.f64 	%fd372, %fd363, %fd366;
	max.f64 	%fd373, %fd364, %fd367;
	ld.global.f64 	%fd374, [%rd167+-12288];
	ld.global.f64 	%fd375, [%rd167+-12280];
	ld.global.f64 	%fd376, [%rd167+-12272];
	min.f64 	%fd377, %fd368, %fd374;
	min.f64 	%fd378, %fd369, %fd375;
	min.f64 	%fd379, %fd370, %fd376;
	max.f64 	%fd380, %fd371, %fd374;
	max.f64 	%fd381, %fd372, %fd375;
	max.f64 	%fd382, %fd373, %fd376;
	ld.global.f64 	%fd383, [%rd167+-6144];
	ld.global.f64 	%fd384, [%rd167+-6136];
	ld.global.f64 	%fd385, [%rd167+-6128];
	min.f64 	%fd386, %fd377, %fd383;
	min.f64 	%fd387, %fd378, %fd384;
	min.f64 	%fd388, %fd379, %fd385;
	max.f64 	%fd389, %fd380, %fd383;
	max.f64 	%fd390, %fd381, %fd384;
	max.f64 	%fd391, %fd382, %fd385;
	ld.global.f64 	%fd392, [%rd167];
	ld.global.f64 	%fd393, [%rd167+8];
	ld.global.f64 	%fd394, [%rd167+16];
	min.f64 	%fd395, %fd386, %fd392;
	min.f64 	%fd396, %fd387, %fd393;
	min.f64 	%fd397, %fd388, %fd394;
	max.f64 	%fd398, %fd389, %fd392;
	max.f64 	%fd399, %fd390, %fd393;
	max.f64 	%fd400, %fd391, %fd394;
	ld.global.f64 	%fd401, [%rd167+6144];
	ld.global.f64 	%fd402, [%rd167+6152];
	ld.global.f64 	%fd403, [%rd167+6160];
	min.f64 	%fd404, %fd395, %fd401;
	min.f64 	%fd405, %fd396, %fd402;
	min.f64 	%fd406, %fd397, %fd403;
	max.f64 	%fd407, %fd398, %fd401;
	max.f64 	%fd408, %fd399, %fd402;
	max.f64 	%fd409, %fd400, %fd403;
	ld.global.f64 	%fd410, [%rd167+12288];
	ld.global.f64 	%fd411, [%rd167+12296];
	ld.global.f64 	%fd412, [%rd167+12304];
	min.f64 	%fd413, %fd404, %fd410;
	min.f64 	%fd414, %fd405, %fd411;
	min.f64 	%fd415, %fd406, %fd412;
	max.f64 	%fd416, %fd407, %fd410;
	max.f64 	%fd417, %fd408, %fd411;
	max.f64 	%fd418, %fd409, %fd412;
	ld.global.f64 	%fd419, [%rd167+18432];
	ld.global.f64 	%fd420, [%rd167+18440];
	ld.global.f64 	%fd421, [%rd167+18448];
	min.f64 	%fd820, %fd413, %fd419;
	min.f64 	%fd819, %fd414, %fd420;
	min.f64 	%fd818, %fd415, %fd421;
	max.f64 	%fd817, %fd416, %fd419;
	max.f64 	%fd816, %fd417, %fd420;
	max.f64 	%fd815, %fd418, %fd421;
	add.s32 	%r798, %r798, 2048;
	add.s32 	%r796, %r796, 8;
	add.s64 	%rd167, %rd167, 49152;
	setp.ne.s32 	%p10, %r796, 0;
	@%p10 bra 	$L__BB20_45;
$L__BB20_46:
	setp.eq.s32 	%p11, %r83, 0;
	@%p11 bra 	$L__BB20_54;
	setp.lt.u32 	%p12, %r83, 4;
	@%p12 bra 	$L__BB20_49;
	cvt.u64.u32 	%rd25, %r798;
	add.s64 	%rd26, %rd166, %rd25;
	mad.lo.s64 	%rd27, %rd26, 24, %rd2;
	ld.global.f64 	%fd423, [%rd27];
	ld.global.f64 	%fd424, [%rd27+8];
	ld.global.f64 	%fd425, [%rd27+16];
	min.f64 	%fd426, %fd820, %fd423;
	min.f64 	%fd427, %fd819, %fd424;
	min.f64 	%fd428, %fd818, %fd425;
	max.f64 	%fd429, %fd817, %fd423;
	max.f64 	%fd430, %fd816, %fd424;
	max.f64 	%fd431, %fd815, %fd425;
	ld.global.f64 	%fd432, [%rd27+6144];
	ld.global.f64 	%fd433, [%rd27+6152];
	ld.global.f64 	%fd434, [%rd27+6160];
	min.f64 	%fd435, %fd426, %fd432;
	min.f64 	%fd436, %fd427, %fd433;
	min.f64 	%fd437, %fd428, %fd434;
	max.f64 	%fd438, %fd429, %fd432;
	max.f64 	%fd439, %fd430, %fd433;
	max.f64 	%fd440, %fd431, %fd434;
	ld.global.f64 	%fd441, [%rd27+12288];
	ld.global.f64 	%fd442, [%rd27+12296];
	ld.global.f64 	%fd443, [%rd27+12304];
	min.f64 	%fd444, %fd435, %fd441;
	min.f64 	%fd445, %fd436, %fd442;
	min.f64 	%fd446, %fd437, %fd443;
	max.f64 	%fd447, %fd438, %fd441;
	max.f64 	%fd448, %fd439, %fd442;
	max.f64 	%fd449, %fd440, %fd443;
	ld.global.f64 	%fd450, [%rd27+18432];
	ld.global.f64 	%fd451, [%rd27+18440];
	ld.global.f64 	%fd452, [%rd27+18448];
	min.f64 	%fd820, %fd444, %fd450;
	min.f64 	%fd819, %fd445, %fd451;
	min.f64 	%fd818, %fd446, %fd452;
	max.f64 	%fd817, %fd447, %fd450;
	max.f64 	%fd816, %fd448, %fd451;
	max.f64 	%fd815, %fd449, %fd452;
	add.s32 	%r798, %r798, 1024;
$L__BB20_49:
	and.b32  	%r165, %r82, 3;
	setp.eq.s32 	%p13, %r165, 0;
	@%p13 bra 	$L__BB20_54;
	setp.eq.s32 	%p14, %r165, 1;
	@%p14 bra 	$L__BB20_52;
	cvt.u64.u32 	%rd28, %r798;
	add.s64 	%rd29, %rd166, %rd28;
	mad.lo.s64 	%rd30, %rd29, 24, %rd2;
	ld.global.f64 	%fd454, [%rd30];
	ld.global.f64 	%fd455, [%rd30+8];
	ld.global.f64 	%fd456, [%rd30+16];
	min.f64 	%fd457, %fd820, %fd454;
	min.f64 	%fd458, %fd819, %fd455;
	min.f64 	%fd459, %fd818, %fd456;
	max.f64 	%fd460, %fd817, %fd454;
	max.f64 	%fd461, %fd816, %fd455;
	max.f64 	%fd462, %fd815, %fd456;
	ld.global.f64 	%fd463, [%rd30+6144];
	ld.global.f64 	%fd464, [%rd30+6152];
	ld.global.f64 	%fd465, [%rd30+6160];
	min.f64 	%fd820, %fd457, %fd463;
	min.f64 	%fd819, %fd458, %fd464;
	min.f64 	%fd818, %fd459, %fd465;
	max.f64 	%fd817, %fd460, %fd463;
	max.f64 	%fd816, %fd461, %fd464;
	max.f64 	%fd815, %fd462, %fd465;
	add.s32 	%r798, %r798, 512;
$L__BB20_52:
	and.b32  	%r166, %r81, 256;
	setp.ne.s32 	%p15, %r166, 0;
	@%p15 bra 	$L__BB20_54;
	cvt.u64.u32 	%rd31, %r798;
	add.s64 	%rd32, %rd166, %rd31;
	mad.lo.s64 	%rd33, %rd32, 24, %rd2;
	ld.global.f64 	%fd466, [%rd33];
	ld.global.f64 	%fd467, [%rd33+8];
	ld.global.f64 	%fd468, [%rd33+16];
	min.f64 	%fd820, %fd820, %fd466;
	min.f64 	%fd819, %fd819, %fd467;
	min.f64 	%fd818, %fd818, %fd468;
	max.f64 	%fd817, %fd817, %fd466;
	max.f64 	%fd816, %fd816, %fd467;
	max.f64 	%fd815, %fd815, %fd468;
$L__BB20_54:
	// begin inline asm
	mov.u32 %r167, %laneid;
	// end inline asm
	mov.b64 	%rd34, %fd820;
	mov.b64 	{%r169, %r174}, %rd34;
	mov.b32 	%r225, 1;
	mov.b32 	%r226, 31;
	mov.b32 	%r227, -1;
	// begin inline asm
	shfl.sync.down.b32 %r168, %r169, %r225, %r226, %r227;
	// end inline asm
	// begin inline asm
	shfl.sync.down.b32 %r173, %r174, %r225, %r226, %r227;
	// end inline asm
	mov.b64 	%rd35, %fd819;
	mov.b64 	{%r179, %r184}, %rd35;
	// begin inline asm
	shfl.sync.down.b32 %r178, %r179, %r225, %r226, %r227;
	// end inline asm
	// begin inline asm
	shfl.sync.down.b32 %r183, %r184, %r225, %r226, %r227;
	// end inline asm
	mov.b64 	%rd36, %fd818;
	mov.b64 	{%r189, %r194}, %rd36;
	// begin inline asm
	shfl.sync.down.b32 %r188, %r189, %r225, %r226, %r227;
	// end inline asm
	// begin inline asm
	shfl.sync.down.b32 %r193, %r194, %r225, %r226, %r227;
	// end inline asm
	mov.b64 	%rd37, %fd817;
	mov.b64 	{%r199, %r204}, %rd37;
	// begin inline asm
	shfl.sync.down.b32 %r198, %r199, %r225, %r226, %r227;
	// end inline asm
	// begin inline asm
	shfl.sync.down.b32 %r203, %r204, %r225, %r226, %r227;
	// end inline asm
	mov.b64 	%rd38, %fd816;
	mov.b64 	{%r209, %r214}, %rd38;
	// begin inline asm
	shfl.sync.down.b32 %r208, %r209, %r225, %r226, %r227;
	// end inline asm
	// begin inline asm
	shfl.sync.down.b32 %r213, %r214, %r225, %r226, %r227;
	// end inline asm
	mov.b64 	%rd39, %fd815;
	mov.b64 	{%r219, %r224}, %rd39;
	// begin inline asm
	shfl.sync.down.b32 %r218, %r219, %r225, %r226, %r227;
	// end inline asm
	// begin inline asm
	shfl.sync.down.b32 %r223, %r224, %r225, %r226, %r227;
	// end inline asm
	setp.gt.s32 	%p16, %r167, 30;
	@%p16 bra 	$L__BB20_56;
	mov.b64 	%rd40, {%r218, %r223};
	mov.b64 	%fd469, %rd40;
	mov.b64 	%rd41, {%r208, %r213};
	mov.b64 	%fd470, %rd41;
	mov.b64 	%rd42, {%r198, %r203};
	mov.b64 	%fd471, %rd42;
	mov.b64 	%rd43, {%r188, %r193};
	mov.b64 	%fd472, %rd43;
	mov.b64 	%rd44, {%r178, %r183};
	mov.b64 	%fd473, %rd44;
	mov.b64 	%rd45, {%r168, %r173};
	mov.b64 	%fd474, %rd45;
	min.f64 	%fd820, %fd820, %fd474;
	min.f64 	%fd819, %fd819, %fd473;
	min.f64 	%fd818, %fd818, %fd472;
	max.f64 	%fd817, %fd817, %fd471;
	max.f64 	%fd816, %fd816, %fd470;
	max.f64 	%fd815, %fd815, %fd469;
$L__BB20_56:
	mov.b64 	%rd46, %fd820;
	mov.b64 	{%r229, %r234}, %rd46;
	mov.b32 	%r285, 2;
	mov.b32 	%r286, 31;
	mov.b32 	%r287, -1;
	// begin inline asm
	shfl.sync.down.b32 %r228, %r229, %r285, %r286, %r287;
	// end inline asm
	// begin inline asm
	shfl.sync.down.b32 %r233, %r234, %r285, %r286, %r287;
	// end inline asm
	mov.b64 	%rd47, %fd819;
	mov.b64 	{%r239, %r244}, %rd47;
	// begin inline asm
	shfl.sync.down.b32 %r238, %r239, %r285, %r286, %r287;
	// end inline asm
	// begin inline asm
	shfl.sync.down.b32 %r243, %r244, %r285, %r286, %r287;
	// end inline asm
	mov.b64 	%rd48, %fd818;
	mov.b64 	{%r249, %r254}, %rd48;
	// begin inline asm
	shfl.sync.down.b32 %r248, %r249, %r285, %r286, %r287;
	// end inline asm
	// begin inline asm
	shfl.sync.down.b32 %r253, %r254, %r285, %r286, %r287;
	// end inline asm
	mov.b64 	%rd49, %fd817;
	mov.b64 	{%r259, %r264}, %rd49;
	// begin inline asm
	shfl.sync.down.b32 %r258, %r259, %r285, %r286, %r287;
	// end inline asm
	// begin inline asm
	shfl.sync.down.b32 %r263, %r264, %r285, %r286, %r287;
	// end inline asm
	mov.b64 	%rd50, %fd816;
	mov.b64 	{%r269, %r274}, %rd50;
	// begin inline asm
	shfl.sync.down.b32 %r268, %r269, %r285, %r286, %r287;
	// end inline asm
	// begin inline asm
	shfl.sync.down.b32 %r273, %r274, %r285, %r286, %r287;
	// end inline asm
	mov.b64 	%rd51, %fd815;
	mov.b64 	{%r279, %r284}, %rd51;
	// begin inline asm
	shfl.sync.down.b32 %r278, %r279, %r285, %r286, %r287;
	// end inline asm
	// begin inline asm
	shfl.sync.down.b32 %r283, %r284, %r285, %r286, %r287;
	// end inline asm
	setp.gt.s32 	%p17, %r167, 29;
	@%p17 bra 	$L__BB20_58;
	mov.b64 	%rd52, {%r278, %r283};
	mov.b64 	%fd475, %rd52;
	mov.b64 	%rd53, {%r268, %r273};
	mov.b64 	%fd476, %rd53;
	mov.b64 	%rd54, {%r258, %r263};
	mov.b64 	%fd477, %rd54;
	mov.b64 	%rd55, {%r248, %r253};
	mov.b64 	%fd478, %rd55;
	mov.b64 	%rd56, {%r238, %r243};
	mov.b64 	%fd479, %rd56;
	mov.b64 	%rd57, {%r228, %r233};
	mov.b64 	%fd480, %rd57;
	min.f64 	%fd820, %fd820, %fd480;
	min.f64 	%fd819, %fd819, %fd479;
	min.f64 	%fd818, %fd818, %fd478;
	max.f64 	%fd817, %fd817, %fd477;
	max.f64 	%fd816, %fd816, %fd476;
	max.f64 	%fd815, %fd815, %fd475;
$L__BB20_58:
	mov.b64 	%rd58, %fd820;
	mov.b64 	{%r289, %r294}, %rd58;
	mov.b32 	%r345, 4;
	mov.b32 	%r346, 31;
	mov.b32 	%r347, -1;
	// begin inline asm
	shfl.sync.down.b32 %r288, %r289, %r345, %r346, %r347;
	// end inline asm
	// begin inline asm
	shfl.sync.down.b32 %r293, %r294, %r345, %r346, %r347;
	// end inline asm
	mov.b64 	%rd59, %fd819;
	mov.b64 	{%r299, %r304}, %rd59;
	// begin inline asm
	shfl.sync.down.b32 %r298, %r299, %r345, %r346, %r347;
	// end inline asm
	// begin inline asm
	shfl.sync.down.b32 %r303, %r304, %r345, %r346, %r347;
	// end inline asm
	mov.b64 	%rd60, %fd818;
	mov.b64 	{%r309, %r314}, %rd60;
	// begin inline asm
	shfl.sync.down.b32 %r308, %r309, %r345, %r346, %r347;
	// end inline asm
	// begin inline asm
	shfl.sync.down.b32 %r313, %r314, %r345, %r346, %r347;
	// end inline asm
	mov.b64 	%rd61, %fd817;
	mov.b64 	{%r319, %r324}, %rd61;
	// begin inline asm
	shfl.sync.down.b32 %r318, %r319, %r345, %r346, %r347;
	// end inline asm
	// begin inline asm
	shfl.sync.down.b32 %r323, %r324, %r345, %r346, %r347;
	// end inline asm
	mov.b64 	%rd62, %fd816;
	mov.b64 	{%r329, %r334}, %rd62;
	// begin inline asm
	shfl.sync.down.b32 %r328, %r329, %r345, %r346, %r347;
	// end inline asm
	// begin inline asm
	shfl.sync.down.b32 %r333, %r334, %r345, %r346, %r347;
	// end inline asm
	mov.b64 	%rd63, %fd815;
	mov.b64 	{%r339, %r344}, %rd63;
	// begin inline asm
	shfl.sync.down.b32 %r338, %r339, %r345, %r346, %r347;
	// end inline asm
	// begin inline asm
	shfl.sync.down.b32 %r343, %r344, %r345, %r346, %r347;
	// end inline asm
	setp.gt.s32 	%p18, %r167, 27;
	@%p18 bra 	$L__BB20_60;
	mov.b64 	%rd64, {%r338, %r343};
	mov.b64 	%fd481, %rd64;
	mov.b64 	%rd65, {%r328, %r333};
	mov.b64 	%fd482, %rd65;
	mov.b64 	%rd66, {%r318, %r323};
	mov.b64 	%fd483, %rd66;
	mov.b64 	%rd67, {%r308, %r313};
	mov.b64 	%fd484, %rd67;
	mov.b64 	%rd68, {%r298, %r303};
	mov.b64 	%fd485, %rd68;
	mov.b64 	%rd69, {%r288, %r293};
	mov.b64 	%fd486, %rd69;
	min.f64 	%fd820, %fd820, %fd486;
	min.f64 	%fd819, %fd819, %fd485;
	min.f64 	%fd818, %fd818, %fd484;
	max.f64 	%fd817, %fd817, %fd483;
	max.f64 	%fd816, %fd816, %fd482;
	max.f64 	%fd815, %fd815, %fd481;
$L__BB20_60:
	mov.b64 	%rd70, %fd820;
	mov.b64 	{%r349, %r354}, %rd70;
	mov.b32 	%r405, 8;
	mov.b32 	%r406, 31;
	mov.b32 	%r407, -1;
	// begin inline asm
	shfl.sync.down.b32 %r348, %r349, %r405, %r406, %r407;
	// end inline asm
	// begin inline asm
	shfl.sync.down.b32 %r353, %r354, %r405, %r406, %r407;
	// end inline asm
	mov.b64 	%rd71, %fd819;
	mov.b64 	{%r359, %r364}, %rd71;
	// begin inline asm
	shfl.sync.down.b32 %r358, %r359, %r405, %r406, %r407;
	// end inline asm
	// begin inline asm
	shfl.sync.down.b32 %r363, %r364, %r405, %r406, %r407;
	// end inline asm
	mov.b64 	%rd72, %fd818;
	mov.b64 	{%r369, %r374}, %rd72;
	// begin inline asm
	shfl.sync.down.b32 %r368, %r369, %r405, %r406, %r407;
	// end inline asm
	// begin inline asm
	shfl.sync.down.b32 %r373, %r374, %r405, %r406, %r407;
	// end inline asm
	mov.b64 	%rd73, %fd817;
	mov.b64 	{%r379, %r384}, %rd73;
	// begin inline asm
	shfl.sync.down.b32 %r378, %r379, %r405, %r406, %r407;
	// end inline asm
	// begin inline asm
	shfl.sync.down.b32 %r383, %r384, %r405, %r406, %r407;
	// end inline asm
	mov.b64 	%rd74, %fd816;
	mov.b64 	{%r389, %r394}, %rd74;
	// begin inline asm
	shfl.sync.down.b32 %r388, %r389, %r405, %r406, %r407;
	// end inline asm
	// begin inline asm
	shfl.sync.down.b32 %r393, %r394, %r405, %r406, %r407;
	// end inline asm
	mov.b64 	%rd75, %fd815;
	mov.b64 	{%r399, %r404}, %rd75;
	// begin inline asm
	shfl.sync.down.b32 %r398, %r399, %r405, %r406, %r407;
	// end inline asm
	// begin inline asm
	shfl.sync.down.b32 %r403, %r404, %r405, %r406, %r407;
	// end inline asm
	setp.gt.s32 	%p19, %r167, 23;
	@%p19 bra 	$L__BB20_62;
	mov.b64 	%rd76, {%r398, %r403};
	mov.b64 	%fd487, %rd76;
	mov.b64 	%rd77, {%r388, %r393};
	mov.b64 	%fd488, %rd77;
	mov.b64 	%rd78, {%r378, %r383};
	mov.b64 	%fd489, %rd78;
	mov.b64 	%rd79, {%r368, %r373};
	mov.b64 	%fd490, %rd79;
	mov.b64 	%rd80, {%r358, %r363};
	mov.b64 	%fd491, %rd80;
	mov.b64 	%rd81, {%r348, %r353};
	mov.b64 	%fd492, %rd81;
	min.f64 	%fd820, %fd820, %fd492;
	min.f64 	%fd819, %fd819, %fd491;
	min.f64 	%fd818, %fd818, %fd490;
	max.f64 	%fd817, %fd817, %fd489;
	max.f64 	%fd816, %fd816, %fd488;
	max.f64 	%fd815, %fd815, %fd487;
$L__BB20_62:
	mov.b64 	%rd82, %fd820;
	mov.b64 	{%r409, %r414}, %rd82;
	mov.b32 	%r465, 16;
	mov.b32 	%r466, 31;
	mov.b32 	%r467, -1;
	// begin inline asm
	shfl.sync.down.b32 %r408, %r409, %r465, %r466, %r467;
	// end inline asm
	// begin inline asm
	shfl.sync.down.b32 %r413, %r414, %r465, %r466, %r467;
	// end inline asm
	mov.b64 	%rd83, %fd819;
	mov.b64 	{%r419, %r424}, %rd83;
	// begin inline asm
	shfl.sync.down.b32 %r418, %r419, %r465, %r466, %r467;
	// end inline asm
	// begin inline asm
	shfl.sync.down.b32 %r423, %r424, %r465, %r466, %r467;
	// end inline asm
	mov.b64 	%rd84, %fd818;
	mov.b64 	{%r429, %r434}, %rd84;
	// begin inline asm
	shfl.sync.down.b32 %r428, %r429, %r465, %r466, %r467;
	// end inline asm
	// begin inline asm
	shfl.sync.down.b32 %r433, %r434, %r465, %r466, %r467;
	// end inline asm
	mov.b64 	%rd85, %fd817;
	mov.b64 	{%r439, %r444}, %rd85;
	// begin inline asm
	shfl.sync.down.b32 %r438, %r439, %r465, %r466, %r467;
	// end inline asm
	// begin inline asm
	shfl.sync.down.b32 %r443, %r444, %r465, %r466, %r467;
	// end inline asm
	mov.b64 	%rd86, %fd816;
	mov.b64 	{%r449, %r454}, %rd86;
	// begin inline asm
	shfl.sync.down.b32 %r448, %r449, %r465, %r466, %r467;
	// end inline asm
	// begin inline asm
	shfl.sync.down.b32 %r453, %r454, %r465, %r466, %r467;
	// end inline asm
	mov.b64 	%rd87, %fd815;
	mov.b64 	{%r459, %r464}, %rd87;
	// begin inline asm
	shfl.sync.down.b32 %r458, %r459, %r465, %r466, %r467;
	// end inline asm
	// begin inline asm
	shfl.sync.down.b32 %r463, %r464, %r465, %r466, %r467;
	// end inline asm
	setp.gt.s32 	%p20, %r167, 15;
	@%p20 bra 	$L__BB20_65;
	mov.b64 	%rd88, {%r458, %r463};
	mov.b64 	%fd493, %rd88;
	mov.b64 	%rd89, {%r448, %r453};
	mov.b64 	%fd494, %rd89;
	mov.b64 	%rd90, {%r438, %r443};
	mov.b64 	%fd495, %rd90;
	mov.b64 	%rd91, {%r428, %r433};
	mov.b64 	%fd496, %rd91;
	mov.b64 	%rd92, {%r418, %r423};
	mov.b64 	%fd497, %rd92;
	mov.b64 	%rd93, {%r408, %r413};
	mov.b64 	%fd498, %rd93;
	min.f64 	%fd820, %fd820, %fd498;
	min.f64 	%fd819, %fd819, %fd497;
	min.f64 	%fd818, %fd818, %fd496;
	max.f64 	%fd817, %fd817, %fd495;
	max.f64 	%fd816, %fd816, %fd494;
	max.f64 	%fd815, %fd815, %fd493;
	setp.ne.s32 	%p21, %r167, 0;
	@%p21 bra 	$L__BB20_65;
	shr.u32 	%r468, %r80, 5;
	mov.u32 	%r469, _ZZN3cub18CUB_300001_SM_10006detail6reduce28DeviceReduceSingleTileKernelINS2_10policy_hubI11WrapperAABBy9MergeAABBE10Policy1000EN6thrust24THRUST_300001_SM_1000_NS10device_ptrI11WrapperVec3EEPS5_yS6_S5_S5_11PointToAABBEEvT0_T1_T2_T3_T4_T6_E12temp_storage;
	mad.lo.s32 	%r470, %r468, 48, %r469;
	st.shared.f64 	[%r470+8], %fd820;
	st.shared.f64 	[%r470+16], %fd819;
	st.shared.f64 	[%r470+24], %fd818;
	st.shared.f64 	[%r470+32], %fd817;
	st.shared.f64 	[%r470+40], %fd816;
	st.shared.f64 	[%r470+48], %fd815;
$L__BB20_65:
	bar.sync 	0;
	setp.ne.s32 	%p22, %r80, 0;
	@%p22 bra 	$L__BB20_67;
	ld.shared.f64 	%fd499, [_ZZN3cub18CUB_300001_SM_10006detail6reduce28DeviceReduceSingleTileKernelINS2_10policy_hubI11WrapperAABBy9MergeAABBE10Policy1000EN6thrust24THRUST_300001_SM_1000_NS10device_ptrI11WrapperVec3EEPS5_yS6_S5_S5_11PointToAABBEEvT0_T1_T2_T3_T4_T6_E12temp_storage+56];
	ld.shared.f64 	%fd500, [_ZZN3cub18CUB_300001_SM_10006detail6reduce28DeviceReduceSingleTileKernelINS2_10policy_hubI11WrapperAABBy9MergeAABBE10Policy1000EN6thrust24THRUST_300001_SM_1000_NS10device_ptrI11WrapperVec3EEPS5_yS6_S5_S5_11PointToAABBEEvT0_T1_T2_T3_T4_T6_E12temp_storage+64];
	ld.shared.f64 	%fd501, [_ZZN3cub18CUB_300001_SM_10006detail6reduce28DeviceReduceSingleTileKernelINS2_10policy_hubI11WrapperAABBy9MergeAABBE10Policy1000EN6thrust24THRUST_300001_SM_1000_NS10device_ptrI11WrapperVec3EEPS5_yS6_S5_S5_11PointToAABBEEvT0_T1_T2_T3_T4_T6_E12temp_storage+72];
	ld.shared.f64 	%fd502, [_ZZN3cub18CUB_300001_SM_10006detail6reduce28DeviceReduceSingleTileKernelINS2_10policy_hubI11WrapperAABBy9MergeAABBE10Policy1000EN6thrust24THRUST_300001_SM_1000_NS10device_ptrI11WrapperVec3EEPS5_yS6_S5_S5_11PointToAABBEEvT0_T1_T2_T3_T4_T6_E12temp_storage+80];
	ld.shared.f64 	%fd503, [_ZZN3cub18CUB_300001_SM_10006detail6reduce28DeviceReduceSingleTileKernelINS2_10policy_hubI11WrapperAABBy9MergeAABBE10Policy1000EN6thrust24THRUST_300001_SM_1000_NS10device_ptrI11WrapperVec3EEPS5_yS6_S5_S5_11PointToAABBEEvT0_T1_T2_T3_T4_T6_E12temp_storage+88];
	ld.shared.f64 	%fd504, [_ZZN3cub18CUB_300001_SM_10006detail6reduce28DeviceReduceSingleTileKernelINS2_10policy_hubI11WrapperAABBy9MergeAABBE10Policy1000EN6thrust24THRUST_300001_SM_1000_NS10device_ptrI11WrapperVec3EEPS5_yS6_S5_S5_11PointToAABBEEvT0_T1_T2_T3_T4_T6_E12temp_storage+96];
	min.f64 	%fd505, %fd820, %fd499;
	min.f64 	%fd506, %fd819, %fd500;
	min.f64 	%fd507, %fd818, %fd501;
	max.f64 	%fd508, %fd817, %fd502;
	max.f64 	%fd509, %fd816, %fd503;
	max.f64 	%fd510, %fd815, %fd504;
	ld.shared.f64 	%fd511, [_ZZN3cub18CUB_300001_SM_10006detail6reduce28DeviceReduceSingleTileKernelINS2_10policy_hubI11WrapperAABBy9MergeAABBE10Policy1000EN6thrust24THRUST_300001_SM_1000_NS10device_ptrI11WrapperVec3EEPS5_yS6_S5_S5_11PointToAABBEEvT0_T1_T2_T3_T4_T6_E12temp_storage+104];
	ld.shared.f64 	%fd512, [_ZZN3cub18CUB_300001_SM_10006detail6reduce28DeviceReduceSingleTileKernelINS2_10policy_hubI11WrapperAABBy9MergeAABBE10Policy1000EN6thrust24THRUST_300001_SM_1000_NS10device_ptrI11WrapperVec3EEPS5_yS6_S5_S5_11PointToAABBEEvT0_T1_T2_T3_T4_T6_E12temp_storage+112];
	ld.shared.f64 	%fd513, [_ZZN3cub18CUB_300001_SM_10006detail6reduce28DeviceReduceSingleTileKernelINS2_10policy_hubI11WrapperAABBy9MergeAABBE10Policy1000EN6thrust24THRUST_300001_SM_1000_NS10device_ptrI11WrapperVec3EEPS5_yS6_S5_S5_11PointToAABBEEvT0_T1_T2_T3_T4_T6_E12temp_storage+120];
	ld.shared.f64 	%fd514, [_ZZN3cub18CUB_300001_SM_10006detail6reduce28DeviceReduceSingleTileKernelINS2_10policy_hubI11WrapperAABBy9MergeAABBE10Policy1000EN6thrust24THRUST_300001_SM_1000_NS10device_ptrI11WrapperVec3EEPS5_yS6_S5_S5_11PointToAABBEEvT0_T1_T2_T3_T4_T6_E12temp_storage+128];
	ld.shared.f64 	%fd515, [_ZZN3cub18CUB_300001_SM_10006detail6reduce28DeviceReduceSingleTileKernelINS2_10policy_hubI11WrapperAABBy9MergeAABBE10Policy1000EN6thrust24THRUST_300001_SM_1000_NS10device_ptrI11WrapperVec3EEPS5_yS6_S5_S5_11PointToAABBEEvT0_T1_T2_T3_T4_T6_E12temp_storage+136];
	ld.shared.f64 	%fd516, [_ZZN3cub18CUB_300001_SM_10006detail6reduce28DeviceReduceSingleTileKernelINS2_10policy_hubI11WrapperAABBy9MergeAABBE10Policy1000EN6thrust24THRUST_300001_SM_1000_NS10device_ptrI11WrapperVec3EEPS5_yS6_S5_S5_11PointToAABBEEvT0_T1_T2_T3_T4_T6_E12temp_storage+144];
	min.f64 	%fd517, %fd505, %fd511;
	min.f64 	%fd518, %fd506, %fd512;
	min.f64 	%fd519, %fd507, %fd513;
	max.f64 	%fd520, %fd508, %fd514;
	max.f64 	%fd521, %fd509, %fd515;
	max.f64 	%fd522, %fd510, %fd516;
	ld.shared.f64 	%fd523, [_ZZN3cub18CUB_300001_SM_10006detail6reduce28DeviceReduceSingleTileKernelINS2_10policy_hubI11WrapperAABBy9MergeAABBE10Policy1000EN6thrust24THRUST_300001_SM_1000_NS10device_ptrI11WrapperVec3EEPS5_yS6_S5_S5_11PointToAABBEEvT0_T1_T2_T3_T4_T6_E12temp_storage+152];
	ld.shared.f64 	%fd524, [_ZZN3cub18CUB_300001_SM_10006detail6reduce28DeviceReduceSingleTileKernelINS2_10policy_hubI11WrapperAABBy9MergeAABBE10Policy1000EN6thrust24THRUST_300001_SM_1000_NS10device_ptrI11WrapperVec3EEPS5_yS6_S5_S5_11PointToAABBEEvT0_T1_T2_T3_T4_T6_E12temp_storage+160];
	ld.shared.f64 	%fd525, [_ZZN3cub18CUB_300001_SM_10006detail6reduce28DeviceReduceSingleTileKernelINS2_10policy_hubI11WrapperAABBy9MergeAABBE10Policy1000EN6thrust24THRUST_300001_SM_1000_NS10device_ptrI11WrapperVec3EEPS5_yS6_S5_S5_11PointToAABBEEvT0_T1_T2_T3_T4_T6_E12temp_storage+168];
	ld.shared.f64 	%fd526, [_ZZN3cub18CUB_300001_SM_10006detail6reduce28DeviceReduceSingleTileKernelINS2_10policy_hubI11WrapperAABBy9MergeAABBE10Policy1000EN6thrust24THRUST_300001_SM_1000_NS10device_ptrI11WrapperVec3EEPS5_yS6_S5_S5_11PointToAABBEEvT0_T1_T2_T3_T4_T6_E12temp_storage+176];
	ld.shared.f64 	%fd527, [_ZZN3cub18CUB_300001_SM_10006detail6reduce28DeviceReduceSingleTileKernelINS2_10policy_hubI11WrapperAABBy9MergeAABBE10Policy1000EN6thrust24THRUST_300001_SM_1000_NS10device_ptrI11WrapperVec3EEPS5_yS6_S5_S5_11PointToAABBEEvT0_T1_T2_T3_T4_T6_E12temp_storage+184];
	ld.shared.f64 	%fd528, [_ZZN3cub18CUB_300001_SM_10006detail6reduce28DeviceReduceSingleTileKernelINS2_10policy_hubI11WrapperAABBy9MergeAABBE10Policy1000EN6thrust24THRUST_300001_SM_1000_NS10device_ptrI11WrapperVec3EEPS5_yS6_S5_S5_11PointToAABBEEvT0_T1_T2_T3_T4_T6_E12temp_storage+192];
	min.f64 	%fd529, %fd517, %fd523;
	min.f64 	%fd530, %fd518, %fd524;
	min.f64 	%fd531, %fd519, %fd525;
	max.f64 	%fd532, %fd520, %fd526;
	max.f64 	%fd533, %fd521, %fd527;
	max.f64 	%fd534, %fd522, %fd528;
	ld.shared.f64 	%fd535, [_ZZN3cub18CUB_300001_SM_10006detail6reduce28DeviceReduceSingleTileKernelINS2_10policy_hubI11WrapperAABBy9MergeAABBE10Policy1000EN6thrust24THRUST_300001_SM_1000_NS10device_ptrI11WrapperVec3EEPS5_yS6_S5_S5_11PointToAABBEEvT0_T1_T2_T3_T4_T6_E12temp_storage+200];
	ld.shared.f64 	%fd536, [_ZZN3cub18CUB_300001_SM_10006detail6reduce28DeviceReduceSingleTileKernelINS2_10policy_hubI11WrapperAABBy9MergeAABBE10Policy1000EN6thrust24THRUST_300001_SM_1000_NS10device_ptrI11WrapperVec3EEPS5_yS6_S5_S5_11PointToAABBEEvT0_T1_T2_T3_T4_T6_E12temp_storage+208];
	ld.shared.f64 	%fd537, [_ZZN3cub18CUB_300001_SM_10006detail6reduce28DeviceReduceSingleTileKernelINS2_10policy_hubI11WrapperAABBy9MergeAABBE10Policy1000EN6thrust24THRUST_300001_SM_1000_NS10device_ptrI11WrapperVec3EEPS5_yS6_S5_S5_11PointToAABBEEvT0_T1_T2_T3_T4_T6_E12temp_storage+216];
	ld.shared.f64 	%fd538, [_ZZN3cub18CUB_300001_SM_10006detail6reduce28DeviceReduceSingleTileKernelINS2_10policy_hubI11WrapperAABBy9MergeAABBE10Policy1000EN6thrust24THRUST_300001_SM_1000_NS10device_ptrI11WrapperVec3EEPS5_yS6_S5_S5_11PointToAABBEEvT0_T1_T2_T3_T4_T6_E12temp_storage+224];
	ld.shared.f64 	%fd539, [_ZZN3cub18CUB_300001_SM_10006detail6reduce28DeviceReduceSingleTileKernelINS2_10policy_hubI11WrapperAABBy9MergeAABBE10Policy1000EN6thrust24THRUST_300001_SM_1000_NS10device_ptrI11WrapperVec3EEPS5_yS6_S5_S5_11PointToAABBEEvT0_T1_T2_T3_T4_T6_E12temp_storage+232];
	ld.shared.f64 	%fd540, [_ZZN3cub18CUB_300001_SM_10006detail6reduce28DeviceReduceSingleTileKernelINS2_10policy_hubI11WrapperAABBy9MergeAABBE10Policy1000EN6thrust24THRUST_300001_SM_1000_NS10device_ptrI11WrapperVec3EEPS5_yS6_S5_S5_11PointToAABBEEvT0_T1_T2_T3_T4_T6_E12temp_storage+240];
	min.f64 	%fd541, %fd529, %fd535;
	min.f64 	%fd542, %fd530, %fd536;
	min.f64 	%fd543, %fd531, %fd537;
	max.f64 	%fd544, %fd532, %fd538;
	max.f64 	%fd545, %fd533, %fd539;
	max.f64 	%fd546, %fd534, %fd540;
	ld.shared.f64 	%fd547, [_ZZN3cub18CUB_300001_SM_10006detail6reduce28DeviceReduceSingleTileKernelINS2_10policy_hubI11WrapperAABBy9MergeAABBE10Policy1000EN6thrust24THRUST_300001_SM_1000_NS10device_ptrI11WrapperVec3EEPS5_yS6_S5_S5_11PointToAABBEEvT0_T1_T2_T3_T4_T6_E12temp_storage+248];
	ld.shared.f64 	%fd548, [_ZZN3cub18CUB_300001_SM_10006detail6reduce28DeviceReduceSingleTileKernelINS2_10policy_hubI11WrapperAABBy9MergeAABBE10Policy1000EN6thrust24THRUST_300001_SM_1000_NS10device_ptrI11WrapperVec3EEPS5_yS6_S5_S5_11PointToAABBEEvT0_T1_T2_T3_T4_T6_E12temp_storage+256];
	ld.shared.f64 	%fd549, [_ZZN3cub18CUB_300001_SM_10006detail6reduce28DeviceReduceSingleTileKernelINS2_10policy_hubI11WrapperAABBy9MergeAABBE10Policy1000EN6thrust24THRUST_300001_SM_1000_NS10device_ptrI11WrapperVec3EEPS5_yS6_S5_S5_11PointToAABBEEvT0_T1_T2_T3_T4_T6_E12temp_storage+264];
	ld.shared.f64 	%fd550, [_ZZN3cub18CUB_300001_SM_10006detail6reduce28DeviceReduceSingleTileKernelINS2_10policy_hubI11WrapperAABBy9MergeAABBE10Policy1000EN6thrust24THRUST_300001_SM_1000_NS10device_ptrI11WrapperVec3EEPS5_yS6_S5_S5_11PointToAABBEEvT0_T1_T2_T3_T4_T6_E12temp_storage+272];
	ld.shared.f64 	%fd551, [_ZZN3cub18CUB_300001_SM_10006detail6reduce28DeviceReduceSingleTileKernelINS2_10policy_hubI11WrapperAABBy9MergeAABBE10Policy1000EN6thrust24THRUST_300001_SM_1000_NS10device_ptrI11WrapperVec3EEPS5_yS6_S5_S5_11PointToAABBEEvT0_T1_T2_T3_T4_T6_E12temp_storage+280];
	ld.shared.f64 	%fd552, [_ZZN3cub18CUB_300001_SM_10006detail6reduce28DeviceReduceSingleTileKernelINS2_10policy_hubI11WrapperAABBy9MergeAABBE10Policy1000EN6thrust24THRUST_300001_SM_1000_NS10device_ptrI11WrapperVec3EEPS5_yS6_S5_S5_11PointToAABBEEvT0_T1_T2_T3_T4_T6_E12temp_storage+288];
	min.f64 	%fd553, %fd541, %fd547;
	min.f64 	%fd554, %fd542, %fd548;
	min.f64 	%fd555, %fd543, %fd549;
	max.f64 	%fd556, %fd544, %fd550;
	max.f64 	%fd557, %fd545, %fd551;
	max.f64 	%fd558, %fd546, %fd552;
	ld.shared.f64 	%fd559, [_ZZN3cub18CUB_300001_SM_10006detail6reduce28DeviceReduceSingleTileKernelINS2_10policy_hubI11WrapperAABBy9MergeAABBE10Policy1000EN6thrust24THRUST_300001_SM_1000_NS10device_ptrI11WrapperVec3EEPS5_yS6_S5_S5_11PointToAABBEEvT0_T1_T2_T3_T4_T6_E12temp_storage+296];
	ld.shared.f64 	%fd560, [_ZZN3cub18CUB_300001_SM_10006detail6reduce28DeviceReduceSingleTileKernelINS2_10policy_hubI11WrapperAABBy9MergeAABBE10Policy1000EN6thrust24THRUST_300001_SM_1000_NS10device_ptrI11WrapperVec3EEPS5_yS6_S5_S5_11PointToAABBEEvT0_T1_T2_T3_T4_T6_E12temp_storage+304];
	ld.shared.f64 	%fd561, [_ZZN3cub18CUB_300001_SM_10006detail6reduce28DeviceReduceSingleTileKernelINS2_10policy_hubI11WrapperAABBy9MergeAABBE10Policy1000EN6thrust24THRUST_300001_SM_1000_NS10device_ptrI11WrapperVec3EEPS5_yS6_S5_S5_11PointToAABBEEvT0_T1_T2_T3_T4_T6_E12temp_storage+312];
	ld.shared.f64 	%fd562, [_ZZN3cub18CUB_300001_SM_10006detail6reduce28DeviceReduceSingleTileKernelINS2_10policy_hubI11WrapperAABBy9MergeAABBE10Policy1000EN6thrust24THRUST_300001_SM_1000_NS10device_ptrI11WrapperVec3EEPS5_yS6_S5_S5_11PointToAABBEEvT0_T1_T2_T3_T4_T6_E12temp_storage+320];
	ld.shared.f64 	%fd563, [_ZZN3cub18CUB_300001_SM_10006detail6reduce28DeviceReduceSingleTileKernelINS2_10policy_hubI11WrapperAABBy9MergeAABBE10Policy1000EN6thrust24THRUST_300001_SM_1000_NS10device_ptrI11WrapperVec3EEPS5_yS6_S5_S5_11PointToAABBEEvT0_T1_T2_T3_T4_T6_E12temp_storage+328];
	ld.shared.f64 	%fd564, [_ZZN3cub18CUB_300001_SM_10006detail6reduce28DeviceReduceSingleTileKernelINS2_10policy_hubI11WrapperAABBy9MergeAABBE10Policy1000EN6thrust24THRUST_300001_SM_1000_NS10device_ptrI11WrapperVec3EEPS5_yS6_S5_S5_11PointToAABBEEvT0_T1_T2_T3_T4_T6_E12temp_storage+336];
	min.f64 	%fd565, %fd553, %fd559;
	min.f64 	%fd566, %fd554, %fd560;
	min.f64 	%fd567, %fd555, %fd561;
	max.f64 	%fd568, %fd556, %fd562;
	max.f64 	%fd569, %fd557, %fd563;
	max.f64 	%fd570, %fd558, %fd564;
	ld.shared.f64 	%fd571, [_ZZN3cub18CUB_300001_SM_10006detail6reduce28DeviceReduceSingleTileKernelINS2_10policy_hubI11WrapperAABBy9MergeAABBE10Policy1000EN6thrust24THRUST_300001_SM_1000_NS10device_ptrI11WrapperVec3EEPS5_yS6_S5_S5_11PointToAABBEEvT0_T1_T2_T3_T4_T6_E12temp_storage+344];
	ld.shared.f64 	%fd572, [_ZZN3cub18CUB_300001_SM_10006detail6reduce28DeviceReduceSingleTileKernelINS2_10policy_hubI11WrapperAABBy9MergeAABBE10Policy1000EN6thrust24THRUST_300001_SM_1000_NS10device_ptrI11WrapperVec3EEPS5_yS6_S5_S5_11PointToAABBEEvT0_T1_T2_T3_T4_T6_E12temp_storage+352];
	ld.shared.f64 	%fd573, [_ZZN3cub18CUB_300001_SM_10006detail6reduce28DeviceReduceSingleTileKernelINS2_10policy_hubI11WrapperAABBy9MergeAABBE10Policy1000EN6thrust24THRUST_300001_SM_1000_NS10device_ptrI11WrapperVec3EEPS5_yS6_S5_S5_11PointToAABBEEvT0_T1_T2_T3_T4_T6_E12temp_storage+360];
	ld.shared.f64 	%fd574, [_ZZN3cub18CUB_300001_SM_10006detail6reduce28DeviceReduceSingleTileKernelINS2_10policy_hubI11WrapperAABBy9MergeAABBE10Policy1000EN6thrust24THRUST_300001_SM_1000_NS10device_ptrI11WrapperVec3EEPS5_yS6_S5_S5_11PointToAABBEEvT0_T1_T2_T3_T4_T6_E12temp_storage+368];
	ld.shared.f64 	%fd575, [_ZZN3cub18CUB_300001_SM_10006detail6reduce28DeviceReduceSingleTileKernelINS2_10policy_hubI11WrapperAABBy9MergeAABBE10Policy1000EN6thrust24THRUST_300001_SM_1000_NS10device_ptrI11WrapperVec3EEPS5_yS6_S5_S5_11PointToAABBEEvT0_T1_T2_T3_T4_T6_E12temp_storage+376];
	ld.shared.f64 	%fd576, [_ZZN3cub18CUB_300001_SM_10006detail6reduce28DeviceReduceSingleTileKernelINS2_10policy_hubI11WrapperAABBy9MergeAABBE10Policy1000EN6thrust24THRUST_300001_SM_1000_NS10device_ptrI11WrapperVec3EEPS5_yS6_S5_S5_11PointToAABBEEvT0_T1_T2_T3_T4_T6_E12temp_storage+384];
	min.f64 	%fd820, %fd565, %fd571;
	min.f64 	%fd819, %fd566, %fd572;
	min.f64 	%fd818, %fd567, %fd573;
	max.f64 	%fd817, %fd568, %fd574;
	max.f64 	%fd816, %fd569, %fd575;
	max.f64 	%fd815, %fd570, %fd576;
$L__BB20_67:
	mov.u32 	%r788, %tid.x;
	setp.ne.s32 	%p48, %r788, 0;
	@%p48 bra 	$L__BB20_69;
	min.f64 	%fd764, %fd346, %fd820;
	min.f64 	%fd765, %fd347, %fd819;
	min.f64 	%fd766, %fd348, %fd818;
	max.f64 	%fd767, %fd349, %fd817;
	max.f64 	%fd768, %fd350, %fd816;
	max.f64 	%fd769, %fd351, %fd815;
	st.global.f64 	[%rd1], %fd764;
	st.global.f64 	[%rd1+8], %fd765;
	st.global.f64 	[%rd1+16], %fd766;
	st.global.f64 	[%rd1+24], %fd767;
	st.global.f64 	[%rd1+32], %fd768;
	st.global.f64 	[%rd1+40], %fd769;
$L__BB20_69:
	ret;

}
	// .globl	_ZN3cub18CUB_300001_SM_10006detail6reduce18DeviceReduceKernelINS2_10policy_hubI11WrapperAABBy9MergeAABBE10Policy1000EN6thrust24THRUST_300001_SM_1000_NS10device_ptrI11WrapperVec3EEyS6_S5_11PointToAABBEEvT0_PT3_T1_NS0_13GridEvenShareISI_EET2_T4_
.visible .entry _ZN3cub18CUB_300001_SM_10006detail6reduce18DeviceReduceKernelINS2_10policy_hubI11WrapperAABBy9MergeAABBE10Policy1000EN6thrust24THRUST_300001_SM_1000_NS10device_ptrI11WrapperVec3EEyS6_S5_11PointToAABBEEvT0_PT3_T1_NS0_13GridEvenShareISI_EET2_T4_(
	.param .align 8 .b8 _ZN3cub18CUB_300001_SM_10006detail6reduce18DeviceReduceKernelINS2_10policy_hubI11WrapperAABBy9MergeAABBE10Policy1000EN6thrust24THRUST_300001_SM_1000_NS10device_ptrI11WrapperVec3EEyS6_S5_11PointToAABBEEvT0_PT3_T1_NS0_13GridEvenShareISI_EET2_T4__param_0[8],
	.param .u64 .ptr .align 1 _ZN3cub18CUB_300001_SM_10006detail6reduce18DeviceReduceKernelINS2_10policy_hubI11WrapperAABBy9MergeAABBE10Policy1000EN6thrust24THRUST_300001_SM_1000_NS10device_ptrI11WrapperVec3EEyS6_S5_11PointToAABBEEvT0_PT3_T1_NS0_13GridEvenShareISI_EET2_T4__param_1,
	.param .u64 _ZN3cub18CUB_300001_SM_10006detail6reduce18DeviceReduceKernelINS2_10policy_hubI11WrapperAABBy9MergeAABBE10Policy1000EN6thrust24THRUST_300001_SM_1000_NS10device_ptrI11WrapperVec3EEyS6_S5_11PointToAABBEEvT0_PT3_T1_NS0_13GridEvenShareISI_EET2_T4__param_2,
	.param .align 8 .b8 _ZN3cub18CUB_300001_SM_10006detail6reduce18DeviceReduceKernelINS2_10policy_hubI11WrapperAABBy9MergeAABBE10Policy1000EN6thrust24THRUST_300001_SM_1000_NS10device_ptrI11WrapperVec3EEyS6_S5_11PointToAABBEEvT0_PT3_T1_NS0_13GridEvenShareISI_EET2_T4__param_3[72],
	.param .align 1 .b8 _ZN3cub18CUB_300001_SM_10006detail6reduce18DeviceReduceKernelINS2_10policy_hubI11WrapperAABBy9MergeAABBE10Policy1000EN6thrust24THRUST_300001_SM_1000_NS10device_ptrI11WrapperVec3EEyS6_S5_11PointToAABBEEvT0_PT3_T1_NS0_13GridEvenShareISI_EET2_T4__param_4[1],
	.param .align 1 .b8 _ZN3cub18CUB_300001_SM_10006detail6reduce18DeviceReduceKernelINS2_10policy_hubI11WrapperAABBy9MergeAABBE10Policy1000EN6thrust24THRUST_300001_SM_1000_NS10device_ptrI11WrapperVec3EEyS6_S5_11PointToAABBEEvT0_PT3_T1_NS0_13GridEvenShareISI_EET2_T4__param_5[1]
)
.maxntid 256
{
	.reg .pred 	%p<56>;
	.reg .b32 	%r<1199>;
	.reg .b64 	%rd<243>;
	.reg .b64 	%fd<1127>;
	// demoted variable
	.shared .align 8 .b8 _ZZN3cub18CUB_300001_SM_10006detail6reduce18DeviceReduceKernelINS2_10policy_hubI11WrapperAABBy9MergeAABBE10Policy1000EN6thrust24THRUST_300001_SM_1000_NS10device_ptrI11WrapperVec3EEyS6_S5_11PointToAABBEEvT0_PT3_T1_NS0_13GridEvenShareISI_EET2_T4_E12temp_storage[440];
	ld.param.u64 	%rd1, [_ZN3cub18CUB_300001_SM_10006detail6reduce18DeviceReduceKernelINS2_10policy_hubI11WrapperAABBy9MergeAABBE10Policy1000EN6thrust24THRUST_300001_SM_1000_NS10device_ptrI11WrapperVec3EEyS6_S5_11PointToAABBEEvT0_PT3_T1_NS0_13GridEvenShareISI_EET2_T4__param_3+32];
	ld.param.u32 	%r1, [_ZN3cub18CUB_300001_SM_10006detail6reduce18DeviceReduceKernelINS2_10policy_hubI11WrapperAABBy9MergeAABBE10Policy1000EN6thrust24THRUST_300001_SM_1000_NS10device_ptrI11WrapperVec3EEyS6_S5_11PointToAABBEEvT0_PT3_T1_NS0_13GridEvenShareISI_EET2_T4__param_3+40];
	ld.param.u64 	%rd19, [_ZN3cub18CUB_300001_SM_10006detail6reduce18DeviceReduceKernelINS2_10policy_hubI11WrapperAABBy9MergeAABBE10Policy1000EN6thrust24THRUST_300001_SM_1000_NS10device_ptrI11WrapperVec3EEyS6_S5_11PointToAABBEEvT0_PT3_T1_NS0_13GridEvenShareISI_EET2_T4__param_0];
	cvta.to.global.u64 	%rd2, %rd19;
	mov.u32 	%r2, %ctaid.x;
	shl.b32 	%r225, %r1, 8;
	cvt.s64.s32 	%rd3, %r225;
	shl.b32 	%r226, %r2, 8;
	cvt.u64.u32 	%rd4, %r226;
	sub.s64 	%rd5, %rd1, %rd4;
	setp.gt.u64 	%p1, %rd5, 255;
	@%p1 bra 	$L__BB21_49;
	cvt.u32.u64 	%r559, %rd4;
	cvt.u32.u64 	%r3, %rd1;
	sub.s32 	%r4, %r3, %r559;
	mov.u32 	%r5, %tid.x;
	setp.ge.s32 	%p22, %r5, %r4;
	mov.f64 	%fd1121, 0d0000000000000000;
	mov.f64 	%fd1122, %fd1121;
	mov.f64 	%fd1123, %fd1121;
	mov.u32 	%r1189, %r5;
	@%p22 bra 	$L__BB21_3;
	add.s32 	%r561, %r559, %r5;
	mul.wide.u32 	%rd100, %r561, 24;
	add.s64 	%rd101, %rd2, %rd100;
	ld.global.f64 	%fd1123, [%rd101];
	ld.global.f64 	%fd1122, [%rd101+8];
	ld.global.f64 	%fd1121, [%rd101+16];
	add.s32 	%r1189, %r5, 256;
$L__BB21_3:
	setp.ge.s32 	%p23, %r1189, %r4;
	mov.f64 	%fd1124, %fd1121;
	mov.f64 	%fd1125, %fd1122;
	mov.f64 	%fd1126, %fd1123;
	@%p23 bra 	$L__BB21_15;
	not.b32 	%r563, %r1189;
	add.s32 	%r564, %r563, %r3;
	sub.s32 	%r8, %r564, %r559;
	shr.u32 	%r565, %r8, 8;
	add.s32 	%r9, %r565, 1;
	and.b32  	%r10, %r9, 7;
	setp.lt.u32 	%p24, %r8, 1792;
	mov.f64 	%fd1126, %fd1123;
	mov.f64 	%fd1125, %fd1122;
	mov.f64 	%fd1124, %fd1121;
	@%p24 bra 	$L__BB21_7;
	and.b32  	%r566, %r9, 33554424;
	neg.s32 	%r1187, %r566;
	mul.wide.u32 	%rd102, %r2, 6144;
	mul.wide.u32 	%rd103, %r1189, 24;
	add.s64 	%rd104, %rd102, %rd103;
	add.s64 	%rd105, %rd104, %rd2;
	add.s64 	%rd239, %rd105, 24576;
	mov.f64 	%fd1126, %fd1123;
	mov.f64 	%fd1125, %fd1122;
	mov.f64 	%fd1124, %fd1121;
$L__BB21_6:
	.pragma "nounroll";
	ld.global.f64 	%fd633, [%rd239+-24576];
	ld.global.f64 	%fd634, [%rd239+-24568];
	ld.global.f64 	%fd635, [%rd239+-24560];
	min.f64 	%fd636, %fd1126, %fd633;
	min.f64 	%fd637, %fd1125, %fd634;
	min.f64 	%fd638, %fd1124, %fd635;
	max.f64 	%fd639, %fd1123, %fd633;
	max.f64 	%fd640, %fd1122, %fd634;
	max.f64 	%fd641, %fd1121, %fd635;
	ld.global.f64 	%fd642, [%rd239+-18432];
	ld.global.f64 	%fd643, [%rd239+-18424];
	ld.global.f64 	%fd644, [%rd239+-18416];
	min.f64 	%fd645, %fd636, %fd642;
	min.f64 	%fd646, %fd637, %fd643;
	min.f64 	%fd647, %fd638, %fd644;
	max.f64 	%fd648, %fd639, %fd642;
	max.f64 	%fd649, %fd640, %fd643;
	max.f64 	%fd650, %fd641, %fd644;
	ld.global.f64 	%fd651, [%rd239+-12288];
	ld.global.f64 	%fd652, [%rd239+-12280];
	ld.global.f64 	%fd653, [%rd239+-12272];
	min.f64 	%fd654, %fd645, %fd651;
	min.f64 	%fd655, %fd646, %fd652;
	min.f64 	%fd656, %fd647, %fd653;
	max.f64 	%fd657, %fd648, %fd651;
	max.f64 	%fd658, %fd649, %fd652;
	max.f64 	%fd659, %fd650, %fd653;
	ld.global.f64 	%fd660, [%rd239+-6144];
	ld.global.f64 	%fd661, [%rd239+-6136];
	ld.global.f64 	%fd662, [%rd239+-6128];
	min.f64 	%fd663, %fd654, %fd660;
	min.f64 	%fd664, %fd655, %fd661;
	min.f64 	%fd665, %fd656, %fd662;
	max.f64 	%fd666, %fd657, %fd660;
	max.f64 	%fd667, %fd658, %fd661;
	max.f64 	%fd668, %fd659, %fd662;
	ld.global.f64 	%fd669, [%rd239];
	ld.global.f64 	%fd670, [%rd239+8];
	ld.global.f64 	%fd671, [%rd239+16];
	min.f64 	%fd672, %fd663, %fd669;
	min.f64 	%fd673, %fd664, %fd670;
	min.f64 	%fd674, %fd665, %fd671;
	max.f64 	%fd675, %fd666, %fd669;
	max.f64 	%fd676, %fd667, %fd670;
	max.f64 	%fd677, %fd668, %fd671;
	ld.global.f64 	%fd678, [%rd239+6144];
	ld.global.f64 	%fd679, [%rd239+6152];
	ld.global.f64 	%fd680, [%rd239+6160];
	min.f64 	%fd681, %fd672, %fd678;
	min.f64 	%fd682, %fd673, %fd679;
	min.f64 	%fd683, %fd674, %fd680;
	max.f64 	%fd684, %fd675, %fd678;
	max.f64 	%fd685, %fd676, %fd679;
	max.f64 	%fd686, %fd677, %fd680;
	ld.global.f64 	%fd687, [%rd239+12288];
	ld.global.f64 	%fd688, [%rd239+12296];
	ld.global.f64 	%fd689, [%rd239+12304];
	min.f64 	%fd690, %fd681, %fd687;
	min.f64 	%fd691, %fd682, %fd688;
	min.f64 	%fd692, %fd683, %fd689;
	max.f64 	%fd693, %fd684, %fd687;
	max.f64 	%fd694, %fd685, %fd688;
	max.f64 	%fd695, %fd686, %fd689;
	ld.global.f64 	%fd696, [%rd239+18432];
	ld.global.f64 	%fd697, [%rd239+18440];
	ld.global.f64 	%fd698, [%rd239+18448];
	min.f64 	%fd1126, %fd690, %fd696;
	min.f64 	%fd1125, %fd691, %fd697;
	min.f64 	%fd1124, %fd692, %fd698;
	max.f64 	%fd1123, %fd693, %fd696;
	max.f64 	%fd1122, %fd694, %fd697;
	max.f64 	%fd1121, %fd695, %fd698;
	add.s32 	%r1189, %r1189, 2048;
	add.s32 	%r1187, %r1187, 8;
	add.s64 	%rd239, %rd239, 49152;
	setp.ne.s32 	%p25, %r1187, 0;
	@%p25 bra 	$L__BB21_6;
$L__BB21_7:
	setp.eq.s32 	%p26, %r10, 0;
	@%p26 bra 	$L__BB21_15;
	setp.lt.u32 	%p27, %r10, 4;
	@%p27 bra 	$L__BB21_10;
	cvt.s64.s32 	%rd106, %r1189;
	add.s64 	%rd107, %rd106, %rd4;
	mad.lo.s64 	%rd108, %rd107, 24, %rd2;
	ld.global.f64 	%fd700, [%rd108];
	ld.global.f64 	%fd701, [%rd108+8];
	ld.global.f64 	%fd702, [%rd108+16];
	min.f64 	%fd703, %fd1126, %fd700;
	min.f64 	%fd704, %fd1125, %fd701;
	min.f64 	%fd705, %fd1124, %fd702;
	max.f64 	%fd706, %fd1123, %fd700;
	max.f64 	%fd707, %fd1122, %fd701;
	max.f64 	%fd708, %fd1121, %fd702;
	ld.global.f64 	%fd709, [%rd108+6144];
	ld.global.f64 	%fd710, [%rd108+6152];
	ld.global.f64 	%fd711, [%rd108+6160];
	min.f64 	%fd712, %fd703, %fd709;
	min.f64 	%fd713, %fd704, %fd710;
	min.f64 	%fd714, %fd705, %fd711;
	max.f64 	%fd715, %fd706, %fd709;
	max.f64 	%fd716, %fd707, %fd710;
	max.f64 	%fd717, %fd708, %fd711;
	ld.global.f64 	%fd718, [%rd108+12288];
	ld.global.f64 	%fd719, [%rd108+12296];
	ld.global.f64 	%fd720, [%rd108+12304];
	min.f64 	%fd721, %fd712, %fd718;
	min.f64 	%fd722, %fd713, %fd719;
	min.f64 	%fd723, %fd714, %fd720;
	max.f64 	%fd724, %fd715, %fd718;
	max.f64 	%fd725, %fd716, %fd719;
	max.f64 	%fd726, %fd717, %fd720;
	ld.global.f64 	%fd727, [%rd108+18432];
	ld.global.f64 	%fd728, [%rd108+18440];
	ld.global.f64 	%fd729, [%rd108+18448];
	min.f64 	%fd1126, %fd721, %fd727;
	min.f64 	%fd1125, %fd722, %fd728;
	min.f64 	%fd1124, %fd723, %fd729;
	max.f64 	%fd1123, %fd724, %fd727;
	max.f64 	%fd1122, %fd725, %fd728;
	max.f64 	%fd1121, %fd726, %fd729;
	add.s32 	%r1189, %r1189, 1024;
$L__BB21_10:
	and.b32  	%r567, %r9, 3;
	setp.eq.s32 	%p28, %r567, 0;
	@%p28 bra 	$L__BB21_15;
	setp.eq.s32 	%p29, %r567, 1;
	@%p29 bra 	$L__BB21_13;
	cvt.s64.s32 	%rd109, %r1189;
	add.s64 	%rd110, %rd109, %rd4;
	mad.lo.s64 	%rd111, %rd110, 24, %rd2;
	ld.global.f64 	%fd731, [%rd111];
	ld.global.f64 	%fd732, [%rd111+8];
	ld.global.f64 	%fd733, [%rd111+16];
	min.f64 	%fd734, %fd1126, %fd731;
	min.f64 	%fd735, %fd1125, %fd732;
	min.f64 	%fd736, %fd1124, %fd733;
	max.f64 	%fd737, %fd1123, %fd731;
	max.f64 	%fd738, %fd1122, %fd732;
	max.f64 	%fd739, %fd1121, %fd733;
	ld.global.f64 	%fd740, [%rd111+6144];
	ld.global.f64 	%fd741, [%rd111+6152];
	ld.global.f64 	%fd742, [%rd111+6160];
	min.f64 	%fd1126, %fd734, %fd740;
	min.f64 	%fd1125, %fd735, %fd741;
	min.f64 	%fd1124, %fd736, %fd742;
	max.f64 	%fd1123, %fd737, %fd740;
	max.f64 	%fd1122, %fd738, %fd741;
	max.f64 	%fd1121, %fd739, %fd742;
	add.s32 	%r1189, %r1189, 512;
$L__BB21_13:
	and.b32  	%r568, %r8, 256;
	setp.ne.s32 	%p30, %r568, 0;
	@%p30 bra 	$L__BB21_15;
	cvt.s64.s32 	%rd112, %r1189;
	add.s64 	%rd113, %rd112, %rd4;
	mad.lo.s64 	%rd114, %rd113, 24, %rd2;
	ld.global.f64 	%fd743, [%rd114];
	ld.global.f64 	%fd744, [%rd114+8];
	ld.global.f64 	%fd745, [%rd114+16];
	min.f64 	%fd1126, %fd1126, %fd743;
	min.f64 	%fd1125, %fd1125, %fd744;
	min.f64 	%fd1124, %fd1124, %fd745;
	max.f64 	%fd1123, %fd1123, %fd743;
	max.f64 	%fd1122, %fd1122, %fd744;
	max.f64 	%fd1121, %fd1121, %fd745;
$L__BB21_15:
	setp.lt.s32 	%p31, %r4, 256;
	@%p31 bra 	$L__BB21_29;
	// begin inline asm
	mov.u32 %r881, %laneid;
	// end inline asm
	mov.b64 	%rd175, %fd1126;
	mov.b64 	{%r883, %r888}, %rd175;
	mov.b32 	%r939, 1;
	mov.b32 	%r940, 31;
	mov.b32 	%r941, -1;
	// begin inline asm
	shfl.sync.down.b32 %r882, %r883, %r939, %r940, %r941;
	// end inline asm
	// begin inline asm
	shfl.sync.down.b32 %r887, %r888, %r939, %r940, %r941;
	// end inline asm
	mov.b64 	%rd176, %fd1125;
	mov.b64 	{%r893, %r898}, %rd176;
	// begin inline asm
	shfl.sync.down.b32 %r892, %r893, %r939, %r940, %r941;
	// end inline asm
	// begin inline asm
	shfl.sync.down.b32 %r897, %r898, %r939, %r940, %r941;
	// end inline asm
	mov.b64 	%rd177, %fd1124;
	mov.b64 	{%r903, %r908}, %rd177;
	// begin inline asm
	shfl.sync.down.b32 %r902, %r903, %r939, %r940, %r941;
	// end inline asm
	// begin inline asm
	shfl.sync.down.b32 %r907, %r908, %r939, %r940, %r941;
	// end inline asm
	mov.b64 	%rd178, %fd1123;
	mov.b64 	{%r913, %r918}, %rd178;
	// begin inline asm
	shfl.sync.down.b32 %r912, %r913, %r939, %r940, %r941;
	// end inline asm
	// begin inline asm
	shfl.sync.down.b32 %r917, %r918, %r939, %r940, %r941;
	// end inline asm
	mov.b64 	%rd179, %fd1122;
	mov.b64 	{%r923, %r928}, %rd179;
	// begin inline asm
	shfl.sync.down.b32 %r922, %r923, %r939, %r940, %r941;
	// end inline asm
	// begin inline asm
	shfl.sync.down.b32 %r927, %r928, %r939, %r940, %r941;
	// end inline asm
	mov.b64 	%rd180, %fd1121;
	mov.b64 	{%r933, %r938}, %rd180;
	// begin inline asm
	shfl.sync.down.b32 %r932, %r933, %r939, %r940, %r941;
	// end inline asm
	// begin inline asm
	shfl.sync.down.b32 %r937, %r938, %r939, %r940, %r941;
	// end inline asm
	setp.gt.s32 	%p48, %r881, 30;
	@%p48 bra 	$L__BB21_18;
	mov.b64 	%rd181, {%r932, %r937};
	mov.b64 	%fd818, %rd181;
	mov.b64 	%rd182, {%r922, %r927};
	mov.b64 	%fd819, %rd182;
	mov.b64 	%rd183, {%r912, %r917};
	mov.b64 	%fd820, %rd183;
	mov.b64 	%rd184, {%r902, %r907};
	mov.b64 	%fd821, %rd184;
	mov.b64 	%rd185, {%r892, %r897};
	mov.b64 	%fd822, %rd185;
	mov.b64 	%rd186, {%r882, %r887};
	mov.b64 	%fd823, %rd186;
	min.f64 	%fd1126, %fd1126, %fd823;
	min.f64 	%fd1125, %fd1125, %fd822;
	min.f64 	%fd1124, %fd1124, %fd821;
	max.f64 	%fd1123, %fd1123, %fd820;
	max.f64 	%fd1122, %fd1122, %fd819;
	max.f64 	%fd1121, %fd1121, %fd818;
$L__BB21_18:
	mov.b64 	%rd187, %fd1126;
	mov.b64 	{%r943, %r948}, %rd187;
	mov.b32 	%r999, 2;
	mov.b32 	%r1000, 31;
	mov.b32 	%r1001, -1;
	// begin inline asm
	shfl.sync.down.b32 %r942, %r943, %r999, %r1000, %r1001;
	// end inline asm
	// begin inline asm
	shfl.sync.down.b32 %r947, %r948, %r999, %r1000, %r1001;
	// end inline asm
	mov.b64 	%rd188, %fd1125;
	mov.b64 	{%r953, %r958}, %rd188;
	// begin inline asm
	shfl.sync.down.b32 %r952, %r953, %r999, %r1000, %r1001;
	// end inline asm
	// begin inline asm
	shfl.sync.down.b32 %r957, %r958, %r999, %r1000, %r1001;
	// end inline asm
	mov.b64 	%rd189, %fd1124;
	mov.b64 	{%r963, %r968}, %rd189;
	// begin inline asm
	shfl.sync.down.b32 %r962, %r963, %r999, %r1000, %r1001;
	// end inline asm
	// begin inline asm
	shfl.sync.down.b32 %r967, %r968, %r999, %r1000, %r1001;
	// end inline asm
	mov.b64 	%rd190, %fd1123;
	mov.b64 	{%r973, %r978}, %rd190;
	// begin inline asm
	shfl.sync.down.b32 %r972, %r973, %r999, %r1000, %r1001;
	// end inline asm
	// begin inline asm
	shfl.sync.down.b32 %r977, %r978, %r999, %r1000, %r1001;
	// end inline asm
	mov.b64 	%rd191, %fd1122;
	mov.b64 	{%r983, %r988}, %rd191;
	// begin inline asm
	shfl.sync.down.b32 %r982, %r983, %r999, %r1000, %r1001;
	// end inline asm
	// begin inline asm
	shfl.sync.down.b32 %r987, %r988, %r999, %r1000, %r1001;
	// end inline asm
	mov.b64 	%rd192, %fd1121;
	mov.b64 	{%r993, %r998}, %rd192;
	// begin inline asm
	shfl.sync.down.b32 %r992, %r993, %r999, %r1000, %r1001;
	// end inline asm
	// begin inline asm
	shfl.sync.down.b32 %r997, %r998, %r999, %r1000, %r1001;
	// end inline asm
	setp.gt.s32 	%p49, %r881, 29;
	@%p49 bra 	$L__BB21_20;
	mov.b64 	%rd193, {%r992, %r997};
	mov.b64 	%fd824, %rd193;
	mov.b64 	%rd194, {%r982, %r987};
	mov.b64 	%fd825, %rd194;
	mov.b64 	%rd195, {%r972, %r977};
	mov.b64 	%fd826, %rd195;
	mov.b64 	%rd196, {%r962, %r967};
	mov.b64 	%fd827, %rd196;
	mov.b64 	%rd197, {%r952, %r957};
	mov.b64 	%fd828, %rd197;
	mov.b64 	%rd198, {%r942, %r947};
	mov.b64 	%fd829, %rd198;
	min.f64 	%fd1126, %fd1126, %fd829;
	min.f64 	%fd1125, %fd1125, %fd828;
	min.f64 	%fd1124, %fd1124, %fd827;
	max.f64 	%fd1123, %fd1123, %fd826;
	max.f64 	%fd1122, %fd1122, %fd825;
	max.f64 	%fd1121, %fd1121, %fd824;
$L__BB21_20:
	mov.b64 	%rd199, %fd1126;
	mov.b64 	{%r1003, %r1008}, %rd199;
	mov.b32 	%r1059, 4;
	mov.b32 	%r1060, 31;
	mov.b32 	%r1061, -1;
	// begin inline asm
	shfl.sync.down.b32 %r1002, %r1003, %r1059, %r1060, %r1061;
	// end inline asm
	// begin inline asm
	shfl.sync.down.b32 %r1007, %r1008, %r1059, %r1060, %r1061;
	// end inline asm
	mov.b64 	%rd200, %fd1125;
	mov.b64 	{%r1013, %r1018}, %rd200;
	// begin inline asm
	shfl.sync.down.b32 %r1012, %r1013, %r1059, %r1060, %r1061;
	// end inline asm
	// begin inline asm
	shfl.sync.down.b32 %r1017, %r1018, %r1059, %r1060, %r1061;
	// end inline asm
	mov.b64 	%rd201, %fd1124;
	mov.b64 	{%r1023, %r1028}, %rd201;
	// begin inline asm
	shfl.sync.down.b32 %r1022, %r1023, %r1059, %r1060, %r1061;
	// end inline asm
	// begin inline asm
	shfl.sync.down.b32 %r1027, %r1028, %r1059, %r1060, %r1061;
	// end inline asm
	mov.b64 	%rd202, %fd1123;
	mov.b64 	{%r1033, %r1038}, %rd202;
	// begin inline asm
	shfl.sync.down.b32 %r1032, %r1033, %r1059, %r1060, %r1061;
	// end inline asm
	// begin inline asm
	shfl.sync.down.b32 %r1037, %r1038, %r1059, %r1060, %r1061;
	// end inline asm
	mov.b64 	%rd203, %fd1122;
	mov.b64 	{%r1043, %r1048}, %rd203;
	// begin inline asm
	shfl.sync.down.b32 %r1042, %r1043, %r1059, %r1060, %r1061;
	// end inline asm
	// begin inline asm
	shfl.sync.down.b32 %r1047, %r1048, %r1059, %r1060, %r1061;
	// end inline asm
	mov.b64 	%rd204, %fd1121;
	mov.b64 	{%r1053, %r1058}, %rd204;
	// begin inline asm
	shfl.sync.down.b32 %r1052, %r1053, %r1059, %r1060, %r1061;
	// end inline asm
	// begin inline asm
	shfl.sync.down.b32 %r1057, %r1058, %r1059, %r1060, %r1061;
	// end inline asm
	setp.gt.s32 	%p50, %r881, 27;
	@%p50 bra 	$L__BB21_22;
	mov.b64 	%rd205, {%r1052, %r1057};
	mov.b64 	%fd830, %rd205;
	mov.b64 	%rd206, {%r1042, %r1047};
	mov.b64 	%fd831, %rd206;
	mov.b64 	%rd207, {%r1032, %r1037};
	mov.b64 	%fd832, %rd207;
	mov.b64 	%rd208, {%r1022, %r1027};
	mov.b64 	%fd833, %rd208;
	mov.b64 	%rd209, {%r1012, %r1017};
	mov.b64 	%fd834, %rd209;
	mov.b64 	%rd210, {%r1002, %r1007};
	mov.b64 	%fd835, %rd210;
	min.f64 	%fd1126, %fd1126, %fd835;
	min.f64 	%fd1125, %fd1125, %fd834;
	min.f64 	%fd1124, %fd1124, %fd833;
	max.f64 	%fd1123, %fd1123, %fd832;
	max.f64 	%fd1122, %fd1122, %fd831;
	max.f64 	%fd1121, %fd1121, %fd830;
$L__BB21_22:
	mov.b64 	%rd211, %fd1126;
	mov.b64 	{%r1063, %r1068}, %rd211;
	mov.b32 	%r1119, 8;
	mov.b32 	%r1120, 31;
	mov.b32 	%r1121, -1;
	// begin inline asm
	shfl.sync.down.b32 %r1062, %r1063, %r1119, %r1120, %r1121;
	// end inline asm
	// begin inline asm
	shfl.sync.down.b32 %r1067, %r1068, %r1119, %r1120, %r1121;
	// end inline asm
	mov.b64 	%rd212, %fd1125;
	mov.b64 	{%r1073, %r1078}, %rd212;
	// begin inline asm
	shfl.sync.down.b32 %r1072, %r1073, %r1119, %r1120, %r1121;
	// end inline asm
	// begin inline asm
	shfl.sync.down.b32 %r1077, %r1078, %r1119, %r1120, %r1121;
	// end inline asm
	mov.b64 	%rd213, %fd1124;
	mov.b64 	{%r1083, %r1088}, %rd213;
	// begin inline asm
	shfl.sync.down.b32 %r1082, %r1083, %r1119, %r1120, %r1121;
	// end inline asm
	// begin inline asm
	shfl.sync.down.b32 %r1087, %r1088, %r1119, %r1120, %r1121;
	// end inline asm
	mov.b64 	%rd214, %fd1123;
	mov.b64 	{%r1093, %r1098}, %rd214;
	// begin inline asm
	shfl.sync.down.b32 %r1092, %r1093, %r1119, %r1120, %r1121;
	// end inline asm
	// begin inline asm
	shfl.sync.down.b32 %r1097, %r1098, %r1119, %r1120, %r1121;
	// end inline asm
	mov.b64 	%rd215, %fd1122;
	mov.b64 	{%r1103, %r1108}, %rd215;
	// begin inline asm
	shfl.sync.down.b32 %r1102, %r1103, %r1119, %r1120, %r1121;
	// end inline asm
	// begin inline asm
	shfl.sync.down.b32 %r1107, %r1108, %r1119, %r1120, %r1121;
	// end inline asm
	mov.b64 	%rd216, %fd1121;
	mov.b64 	{%r1113, %r1118}, %rd216;
	// begin inline asm
	shfl.sync.down.b32 %r1112, %r1113, %r1119, %r1120, %r1121;
	// end inline asm
	// begin inline asm
	shfl.sync.down.b32 %r1117, %r1118, %r1119, %r1120, %r1121;
	// end inline asm
	setp.gt.s32 	%p51, %r881, 23;
	@%p51 bra 	$L__BB21_24;
	mov.b64 	%rd217, {%r1112, %r1117};
	mov.b64 	%fd836, %rd217;
	mov.b64 	%rd218, {%r1102, %r1107};
	mov.b64 	%fd837, %rd218;
	mov.b64 	%rd219, {%r1092, %r1097};
	mov.b64 	%fd838, %rd219;
	mov.b64 	%rd220, {%r1082, %r1087};
	mov.b64 	%fd839, %rd220;
	mov.b64 	%rd221, {%r1072, %r1077};
	mov.b64 	%fd840, %rd221;
	mov.b64 	%rd222, {%r1062, %r1067};
	mov.b64 	%fd841, %rd222;
	min.f64 	%fd1126, %fd1126, %fd841;
	min.f64 	%fd1125, %fd1125, %fd840;
	min.f64 	%fd1124, %fd1124, %fd839;
	max.f64 	%fd1123, %fd1123, %fd838;
	max.f64 	%fd1122, %fd1122, %fd837;
	max.f64 	%fd1121, %fd1121, %fd836;
$L__BB21_24:
	mov.b64 	%rd223, %fd1126;
	mov.b64 	{%r1123, %r1128}, %rd223;
	mov.b32 	%r1179, 16;
	mov.b32 	%r1180, 31;
	mov.b32 	%r1181, -1;
	// begin inline asm
	shfl.sync.down.b32 %r1122, %r1123, %r1179, %r1180, %r1181;
	// end inline asm
	// begin inline asm
	shfl.sync.down.b32 %r1127, %r1128, %r1179, %r1180, %r1181;
	// end inline asm
	mov.b64 	%rd224, %fd1125;
	mov.b64 	{%r1133, %r1138}, %rd224;
	// begin inline asm
	shfl.sync.down.b32 %r1132, %r1133, %r1179, %r1180, %r1181;
	// end inline asm
	// begin inline asm
	shfl.sync.down.b32 %r1137, %r1138, %r1179, %r1180, %r1181;
	// end inline asm
	mov.b64 	%rd225, %fd1124;
	mov.b64 	{%r1143, %r1148}, %rd225;
	// begin inline asm
	shfl.sync.down.b32 %r1142, %r1143, %r1179, %r1180, %r1181;
	// end inline asm
	// begin inline asm
	shfl.sync.down.b32 %r1147, %r1148, %r1179, %r1180, %r1181;
	// end inline asm
	mov.b64 	%rd226, %fd1123;
	mov.b64 	{%r1153, %r1158}, %rd226;
	// begin inline asm
	shfl.sync.down.b32 %r1152, %r1153, %r1179, %r1180, %r1181;
	// end inline asm
	// begin inline asm
	shfl.sync.down.b32 %r1157, %r1158, %r1179, %r1180, %r1181;
	// end inline asm
	mov.b64 	%rd227, %fd1122;
	mov.b64 	{%r1163, %r1168}, %rd227;
	// begin inline asm
	shfl.sync.down.b32 %r1162, %r1163, %r1179, %r1180, %r1181;
	// end inline asm
	// begin inline asm
	shfl.sync.down.b32 %r1167, %r1168, %r1179, %r1180, %r1181;
	// end inline asm
	mov.b64 	%rd228, %fd1121;
	mov.b64 	{%r1173, %r1178}, %rd228;
	// begin inline asm
	shfl.sync.down.b32 %r1172, %r1173, %r1179, %r1180, %r1181;
	// end inline asm
	// begin inline asm
	shfl.sync.down.b32 %r1177, %r1178, %r1179, %r1180, %r1181;
	// end inline asm
	setp.gt.s32 	%p52, %r881, 15;
	@%p52 bra 	$L__BB21_27;
	mov.b64 	%rd229, {%r1172, %r1177};
	mov.b64 	%fd842, %rd229;
	mov.b64 	%rd230, {%r1162, %r1167};
	mov.b64 	%fd843, %rd230;
	mov.b64 	%rd231, {%r1152, %r1157};
	mov.b64 	%fd844, %rd231;
	mov.b64 	%rd232, {%r1142, %r1147};
	mov.b64 	%fd845, %rd232;
	mov.b64 	%rd233, {%r1132, %r1137};
	mov.b64 	%fd846, %rd233;
	mov.b64 	%rd234, {%r1122, %r1127};
	mov.b64 	%fd847, %rd234;
	min.f64 	%fd1126, %fd1126, %fd847;
	min.f64 	%fd1125, %fd1125, %fd846;
	min.f64 	%fd1124, %fd1124, %fd845;
	max.f64 	%fd1123, %fd1123, %fd844;
	max.f64 	%fd1122, %fd1122, %fd843;
	max.f64 	%fd1121, %fd1121, %fd842;
	setp.ne.s32 	%p53, %r881, 0;
	@%p53 bra 	$L__BB21_27;
	shr.u32 	%r1182, %r5, 5;
	mov.u32 	%r1183, _ZZN3cub18CUB_300001_SM_10006detail6reduce18DeviceReduceKernelINS2_10policy_hubI11WrapperAABBy9MergeAABBE10Policy1000EN6thrust24THRUST_300001_SM_1000_NS10device_ptrI11WrapperVec3EEyS6_S5_11PointToAABBEEvT0_PT3_T1_NS0_13GridEvenShareISI_EET2_T4_E12temp_storage;
	mad.lo.s32 	%r1184, %r1182, 48, %r1183;
	st.shared.f64 	[%r1184+8], %fd1126;
	st.shared.f64 	[%r1184+16], %fd1125;
	st.shared.f64 	[%r1184+24], %fd1124;
	st.shared.f64 	[%r1184+32], %fd1123;
	st.shared.f64 	[%r1184+40], %fd1122;
	st.shared.f64 	[%r1184+48], %fd1121;
$L__BB21_27:
	bar.sync 	0;
	setp.ne.s32 	%p54, %r5, 0;
	@%p54 bra 	$L__BB21_78;
	ld.shared.f64 	%fd848, [_ZZN3cub18CUB_300001_SM_10006detail6reduce18DeviceReduceKernelINS2_10policy_hubI11WrapperAABBy9MergeAABBE10Policy1000EN6thrust24THRUST_300001_SM_1000_NS10device_ptrI11WrapperVec3EEyS6_S5_11PointToAABBEEvT0_PT3_T1_NS0_13GridEvenShareISI_EET2_T4_E12temp_storage+56];
	ld.shared.f64 	%fd849, [_ZZN3cub18CUB_300001_SM_10006detail6reduce18DeviceReduceKernelINS2_10policy_hubI11WrapperAABBy9MergeAABBE10Policy1000EN6thrust24THRUST_300001_SM_1000_NS10device_ptrI11WrapperVec3EEyS6_S5_11PointToAABBEEvT0_PT3_T1_NS0_13GridEvenShareISI_EET2_T4_E12temp_storage+64];
	ld.shared.f64 	%fd850, [_ZZN3cub18CUB_300001_SM_10006detail6reduce18DeviceReduceKernelINS2_10policy_hubI11WrapperAABBy9MergeAABBE10Policy1000EN6thrust24THRUST_300001_SM_1000_NS10device_ptrI11WrapperVec3EEyS6_S5_11PointToAABBEEvT0_PT3_T1_NS0_13GridEvenShareISI_EET2_T4_E12temp_storage+72];
	ld.shared.f64 	%fd851, [_ZZN3cub18CUB_300001_SM_10006detail6reduce18DeviceReduceKernelINS2_10policy_hubI11WrapperAABBy9MergeAABBE10Policy1000EN6thrust24THRUST_300001_SM_1000_NS10device_ptrI11WrapperVec3EEyS6_S5_11PointToAABBEEvT0_PT3_T1_NS0_13GridEvenShareISI_EET2_T4_E12temp_storage+80];
	ld.shared.f64 	%fd852, [_ZZN3cub18CUB_300001_SM_10006detail6reduce18DeviceReduceKernelINS2_10policy_hubI11WrapperAABBy9MergeAABBE10Policy1000EN6thrust24THRUST_300001_SM_1000_NS10device_ptrI11WrapperVec3EEyS6_S5_11PointToAABBEEvT0_PT3_T1_NS0_13GridEvenShareISI_EET2_T4_E12temp_storage+88];
	ld.shared.f64 	%fd853, [_ZZN3cub18CUB_300001_SM_10006detail6reduce18DeviceReduceKernelINS2_10policy_hubI11WrapperAABBy9MergeAABBE10Policy1000EN6thrust24THRUST_300001_SM_1000_NS10device_ptrI11WrapperVec3EEyS6_S5_11PointToAABBEEvT0_PT3_T1_NS0_13GridEvenShareISI_EET2_T4_E12temp_storage+96];
	min.f64 	%fd854, %fd1126, %fd848;
	min.f64 	%fd855, %fd1125, %fd849;
	min.f64 	%fd856, %fd1124, %fd850;
	max.f64 	%fd857, %fd1123, %fd851;
	max.f64 	%fd858, %fd1122, %fd852;
	max.f64 	%fd859, %fd1121, %fd853;
	ld.shared.f64 	%fd860, [_ZZN3cub18CUB_300001_SM_10006detail6reduce18DeviceReduceKernelINS2_10policy_hubI11WrapperAABBy9MergeAABBE10Policy1000EN6thrust24THRUST_300001_SM_1000_NS10device_ptrI11WrapperVec3EEyS6_S5_11PointToAABBEEvT0_PT3_T1_NS0_13GridEvenShareISI_EET2_T4_E12temp_storage+104];
	ld.shared.f64 	%fd861, [_ZZN3cub18CUB_300001_SM_10006detail6reduce18DeviceReduceKernelINS2_10policy_hubI11WrapperAABBy9MergeAABBE10Policy1000EN6thrust24THRUST_300001_SM_1000_NS10device_ptrI11WrapperVec3EEyS6_S5_11PointToAABBEEvT0_PT3_T1_NS0_13GridEvenShareISI_EET2_T4_E12temp_storage+112];
	ld.shared.f64 	%fd862, [_ZZN3cub18CUB_300001_SM_10006detail6reduce18DeviceReduceKernelINS2_10policy_hubI11WrapperAABBy9MergeAABBE10Policy1000EN6thrust24THRUST_300001_SM_1000_NS10device_ptrI11WrapperVec3EEyS6_S5_11PointToAABBEEvT0_PT3_T1_NS0_13GridEvenShareISI_EET2_T4_E12temp_storage+120];
	ld.shared.f64 	%fd863, [_ZZN3cub18CUB_300001_SM_10006detail6reduce18DeviceReduceKernelINS2_10policy_hubI11WrapperAABBy9MergeAABBE10Policy1000EN6thrust24THRUST_300001_SM_1000_NS10device_ptrI11WrapperVec3EEyS6_S5_11PointToAABBEEvT0_PT3_T1_NS0_13GridEvenShareISI_EET2_T4_E12temp_storage+128];
	ld.shared.f64 	%fd864, [_ZZN3cub18CUB_300001_SM_10006detail6reduce18DeviceReduceKernelINS2_10policy_hubI11WrapperAABBy9MergeAABBE10Policy1000EN6thrust24THRUST_300001_SM_1000_NS10device_ptrI11WrapperVec3EEyS6_S5_11PointToAABBEEvT0_PT3_T1_NS0_13GridEvenShareISI_EET2_T4_E12temp_storage+136];
	ld.shared.f64 	%fd865, [_ZZN3cub18CUB_300001_SM_10006detail6reduce18DeviceReduceKernelINS2_10policy_hubI11WrapperAABBy9MergeAABBE10Policy1000EN6thrust24THRUST_300001_SM_1000_NS10device_ptrI11WrapperVec3EEyS6_S5_11PointToAABBEEvT0_PT3_T1_NS0_13GridEvenShareISI_EET2_T4_E12temp_storage+144];
	min.f64 	%fd866, %fd854, %fd860;
	min.f64 	%fd867, %fd855, %fd861;
	min.f64 	%fd868, %fd856, %fd862;
	max.f64 	%fd869, %fd857, %fd863;
	max.f64 	%fd870, %fd858, %fd864;
	max.f64 	%fd871, %fd859, %fd865;
	ld.shared.f64 	%fd872, [_ZZN3cub18CUB_300001_SM_10006detail6reduce18DeviceReduceKernelINS2_10policy_hubI11WrapperAABBy9MergeAABBE10Policy1000EN6thrust24THRUST_300001_SM_1000_NS10device_ptrI11WrapperVec3EEyS6_S5_11PointToAABBEEvT0_PT3_T1_NS0_13GridEvenShareISI_EET2_T4_E12temp_storage+152];
	ld.shared.f64 	%fd873, [_ZZN3cub18CUB_300001_SM_10006detail6reduce18DeviceReduceKernelINS2_10policy_hubI11WrapperAABBy9MergeAABBE10Policy1000EN6thrust24THRUST_300001_SM_1000_NS10device_ptrI11WrapperVec3EEyS6_S5_11PointToAABBEEvT0_PT3_T1_NS0_13GridEvenShareISI_EET2_T4_E12temp_storage+160];
	ld.shared.f64 	%fd874, [_ZZN3cub18CUB_300001_SM_10006detail6reduce18DeviceReduceKernelINS2_10policy_hubI11WrapperAABBy9MergeAABBE10Policy1000EN6thrust24THRUST_300001_SM_1000_NS10device_ptrI11WrapperVec3EEyS6_S5_11PointToAABBEEvT0_PT3_T1_NS0_13GridEvenShareISI_EET2_T4_E12temp_storage+168];
	ld.shared.f64 	%fd875, [_ZZN3cub18CUB_300001_SM_10006detail6reduce18DeviceReduceKernelINS2_10policy_hubI11WrapperAABBy9MergeAABBE10Policy1000EN6thrust24THRUST_300001_SM_1000_NS10device_ptrI11WrapperVec3EEyS6_S5_11PointToAABBEEvT0_PT3_T1_NS0_13GridEvenShareISI_EET2_T4_E12temp_storage+176];
	ld.shared.f64 	%fd876, [_ZZN3cub18CUB_300001_SM_10006detail6reduce18DeviceReduceKernelINS2_10policy_hubI11WrapperAABBy9MergeAABBE10Policy1000EN6thrust24THRUST_300001_SM_1000_NS10device_ptrI11WrapperVec3EEyS6_S5_11PointToAABBEEvT0_PT3_T1_NS0_13GridEvenShareISI_EET2_T4_E12temp_storage+184];
	ld.shared.f64 	%fd877, [_ZZN3cub18CUB_300001_SM_10006detail6reduce18DeviceReduceKernelINS2_10policy_hubI11WrapperAABBy9MergeAABBE10Policy1000EN6thrust24THRUST_300001_SM_1000_NS10device_ptrI11WrapperVec3EEyS6_S5_11PointToAABBEEvT0_PT3_T1_NS0_13GridEvenShareISI_EET2_T4_E12temp_storage+192];
	min.f64 	%fd878, %fd866, %fd872;
	min.f64 	%fd879, %fd867, %fd873;
	min.f64 	%fd880, %fd868, %fd874;
	max.f64 	%fd881, %fd869, %fd875;
	max.f64 	%fd882, %fd870, %fd876;
	max.f64 	%fd883, %fd871, %fd877;
	ld.shared.f64 	%fd884, [_ZZN3cub18CUB_300001_SM_10006detail6reduce18DeviceReduceKernelINS2_10policy_hubI11WrapperAABBy9MergeAABBE10Policy1000EN6thrust24THRUST_300001_SM_1000_NS10device_ptrI11WrapperVec3EEyS6_S5_11PointToAABBEEvT0_PT3_T1_NS0_13GridEvenShareISI_EET2_T4_E12temp_storage+200];
	ld.shared.f64 	%fd885, [_ZZN3cub18CUB_300001_SM_10006detail6reduce18DeviceReduceKernelINS2_10policy_hubI11WrapperAABBy9MergeAABBE10Policy1000EN6thrust24THRUST_300001_SM_1000_NS10device_ptrI11WrapperVec3EEyS6_S5_11PointToAABBEEvT0_PT3_T1_NS0_13GridEvenShareISI_EET2_T4_E12temp_storage+208];
	ld.shared.f64 	%fd886, [_ZZN3cub18CUB_300001_SM_10006detail6reduce18DeviceReduceKernelINS2_10policy_hubI11WrapperAABBy9MergeAABBE10Policy1000EN6thrust24THRUST_300001_SM_1000_NS10device_ptrI11WrapperVec3EEyS6_S5_11PointToAABBEEvT0_PT3_T1_NS0_13GridEvenShareISI_EET2_T4_E12temp_storage+216];
	ld.shared.f64 	%fd887, [_ZZN3cub18CUB_300001_SM_10006detail6reduce18DeviceReduceKernelINS2_10policy_hubI11WrapperAABBy9MergeAABBE10Policy1000EN6thrust24THRUST_300001_SM_1000_NS10device_ptrI11WrapperVec3EEyS6_S5_11PointToAABBEEvT0_PT3_T1_NS0_13GridEvenShareISI_EET2_T4_E12temp_storage+224];
	ld.shared.f64 	%fd888, [_ZZN3cub18CUB_300001_SM_10006detail6reduce18DeviceReduceKernelINS2_10policy_hubI11WrapperAABBy9MergeAABBE10Policy1000EN6thrust24THRUST_300001_SM_1000_NS10device_ptrI11WrapperVec3EEyS6_S5_11PointToAABBEEvT0_PT3_T1_NS0_13GridEvenShareISI_EET2_T4_E12temp_storage+232];
	ld.shared.f64 	%fd889, [_ZZN3cub18CUB_300001_SM_10006detail6reduce18DeviceReduceKernelINS2_10policy_hubI11WrapperAABBy9MergeAABBE10Policy1000EN6thrust24THRUST_300001_SM_1000_NS10device_ptrI11WrapperVec3EEyS6_S5_11PointToAABBEEvT0_PT3_T1_NS0_13GridEvenShareISI_EET2_T4_E12temp_storage+240];
	min.f64 	%fd890, %fd878, %fd884;
	min.f64 	%fd891, %fd879, %fd885;
	min.f64 	%fd892, %fd880, %fd886;
	max.f64 	%fd893, %fd881, %fd887;
	max.f64 	%fd894, %fd882, %fd888;
	max.f64 	%fd895, %fd883, %fd889;
	ld.shared.f64 	%fd896, [_ZZN3cub18CUB_300001_SM_10006detail6reduce18DeviceReduceKernelINS2_10policy_hubI11WrapperAABBy9MergeAABBE10Policy1000EN6thrust24THRUST_300001_SM_1000_NS10device_ptrI11WrapperVec3EEyS6_S5_11PointToAABBEEvT0_PT3_T1_NS0_13GridEvenShareISI_EET2_T4_E12temp_storage+248];
	ld.shared.f64 	%fd897, [_ZZN3cub18CUB_300001_SM_10006detail6reduce18DeviceReduceKernelINS2_10policy_hubI11WrapperAABBy9MergeAABBE10Policy1000EN6thrust24THRUST_300001_SM_1000_NS10device_ptrI11WrapperVec3EEyS6_S5_11PointToAABBEEvT0_PT3_T1_NS0_13GridEvenShareISI_EET2_T4_E12temp_storage+256];
	ld.shared.f64 	%fd898, [_ZZN3cub18CUB_300001_SM_10006detail6reduce18DeviceReduceKernelINS2_10policy_hubI11WrapperAABBy9MergeAABBE10Policy1000EN6thrust24THRUST_300001_SM_1000_NS10device_ptrI11WrapperVec3EEyS6_S5_11PointToAABBEEvT0_PT3_T1_NS0_13GridEvenShareISI_EET2_T4_E12temp_storage+264];
	ld.shared.f64 	%fd899, [_ZZN3cub18CUB_300001_SM_10006detail6reduce18DeviceReduceKernelINS2_10policy_hubI11WrapperAABBy9MergeAABBE10Policy1000EN6thrust24THRUST_300001_SM_1000_NS10device_ptrI11WrapperVec3EEyS6_S5_11PointToAABBEEvT0_PT3_T1_NS0_13GridEvenShareISI_EET2_T4_E12temp_storage+272];
	ld.shared.f64 	%fd900, [_ZZN3cub18CUB_300001_SM_10006detail6reduce18DeviceReduceKernelINS2_10policy_hubI11WrapperAABBy9MergeAABBE10Policy1000EN6thrust24THRUST_300001_SM_1000_NS10device_ptrI11WrapperVec3EEyS6_S5_11PointToAABBEEvT0_PT3_T1_NS0_13GridEvenShareISI_EET2_T4_E12temp_storage+280];
	ld.shared.f64 	%fd901, [_ZZN3cub18CUB_300001_SM_10006detail6reduce18DeviceReduceKernelINS2_10policy_hubI11WrapperAABBy9MergeAABBE10Policy1000EN6thrust24THRUST_300001_SM_1000_NS10device_ptrI11WrapperVec3EEyS6_S5_11PointToAABBEEvT0_PT3_T1_NS0_13GridEvenShareISI_EET2_T4_E12temp_storage+288];
	min.f64 	%fd902, %fd890, %fd896;
	min.f64 	%fd903, %fd891, %fd897;
	min.f64 	%fd904, %fd892, %fd898;
	max.f64 	%fd905, %fd893, %fd899;
	max.f64 	%fd906, %fd894, %fd900;
	max.f64 	%fd907, %fd895, %fd901;
	ld.shared.f64 	%fd908, [_ZZN3cub18CUB_300001_SM_10006detail6reduce18DeviceReduceKernelINS2_10policy_hubI11WrapperAABBy9MergeAABBE10Policy1000EN6thrust24THRUST_300001_SM_1000_NS10device_ptrI11WrapperVec3EEyS6_S5_11PointToAABBEEvT0_PT3_T1_NS0_13GridEvenShareISI_EET2_T4_E12temp_storage+296];
	ld.shared.f64 	%fd909, [_ZZN3cub18CUB_300001_SM_10006detail6reduce18DeviceReduceKernelINS2_10policy_hubI11WrapperAABBy9MergeAABBE10Policy1000EN6thrust24THRUST_300001_SM_1000_NS10device_ptrI11WrapperVec3EEyS6_S5_11PointToAABBEEvT0_PT3_T1_NS0_13GridEvenShareISI_EET2_T4_E12temp_storage+304];
	ld.shared.f64 	%fd910, [_ZZN3cub18CUB_300001_SM_10006detail6reduce18DeviceReduceKernelINS2_10policy_hubI11WrapperAABBy9MergeAABBE10Policy1000EN6thrust24THRUST_300001_SM_1000_NS10device_ptrI11WrapperVec3EEyS6_S5_11PointToAABBEEvT0_PT3_T1_NS0_13GridEvenShareISI_EET2_T4_E12temp_storage+312];
	ld.shared.f64 	%fd911, [_ZZN3cub18CUB_300001_SM_10006detail6reduce18DeviceReduceKernelINS2_10policy_hubI11WrapperAABBy9MergeAABBE10Policy1000EN6thrust24THRUST_300001_SM_1000_NS10device_ptrI11WrapperVec3EEyS6_S5_11PointToAABBEEvT0_PT3_T1_NS0_13GridEvenShareISI_EET2_T4_E12temp_storage+320];
	ld.shared.f64 	%fd912, [_ZZN3cub18CUB_300001_SM_10006detail6reduce18DeviceReduceKernelINS2_10policy_hubI11WrapperAABBy9MergeAABBE10Policy1000EN6thrust24THRUST_300001_SM_1000_NS10device_ptrI11WrapperVec3EEyS6_S5_11PointToAABBEEvT0_PT3_T1_NS0_13GridEvenShareISI_EET2_T4_E12temp_storage+328];
	ld.shared.f64 	%fd913, [_ZZN3cub18CUB_300001_SM_10006detail6reduce18DeviceReduceKernelINS2_10policy_hubI11WrapperAABBy9MergeAABBE10Policy1000EN6thrust24THRUST_300001_SM_1000_NS10device_ptrI11WrapperVec3EEyS6_S5_11PointToAABBEEvT0_PT3_T1_NS0_13GridEvenShareISI_EET2_T4_E12temp_storage+336];
	min.f64 	%fd914, %fd902, %fd908;
	min.f64 	%fd915, %fd903, %fd909;
	min.f64 	%fd916, %fd904, %fd910;
	max.f64 	%fd917, %fd905, %fd911;
	max.f64 	%fd918, %fd906, %fd912;
	max.f64 	%fd919, %fd907, %fd913;
	ld.shared.f64 	%fd920, [_ZZN3cub18CUB_300001_SM_10006detail6reduce18DeviceReduceKernelINS2_10policy_hubI11WrapperAABBy9MergeAABBE10Policy1000EN6thrust24THRUST_300001_SM_1000_NS10device_ptrI11WrapperVec3EEyS6_S5_11PointToAABBEEvT0_PT3_T1_NS0_13GridEvenShareISI_EET2_T4_E12temp_storage+344];
	ld.shared.f64 	%fd921, [_ZZN3cub18CUB_300001_SM_10006detail6reduce18DeviceReduceKernelINS2_10policy_hubI11WrapperAABBy9MergeAABBE10Policy1000EN6thrust24THRUST_300001_SM_1000_NS10device_ptrI11WrapperVec3EEyS6_S5_11PointToAABBEEvT0_PT3_T1_NS0_13GridEvenShareISI_EET2_T4_E12temp_storage+352];
	ld.shared.f64 	%fd922, [_ZZN3cub18CUB_300001_SM_10006detail6reduce18DeviceReduceKernelINS2_10policy_hubI11WrapperAABBy9MergeAABBE10Policy1000EN6thrust24THRUST_300001_SM_1000_NS10device_ptrI11WrapperVec3EEyS6_S5_11PointToAABBEEvT0_PT3_T1_NS0_13GridEvenShareISI_EET2_T4_E12temp_storage+360];
	ld.shared.f64 	%fd923, [_ZZN3cub18CUB_300001_SM_10006detail6reduce18DeviceReduceKernelINS2_10policy_hubI11WrapperAABBy9MergeAABBE10Policy1000EN6thrust24THRUST_300001_SM_1000_NS10device_ptrI11WrapperVec3EEyS6_S5_11PointToAABBEEvT0_PT3_T1_NS0_13GridEvenShareISI_EET2_T4_E12temp_storage+368];
	ld.shared.f64 	%fd924, [_ZZN3cub18CUB_300001_SM_10006detail6reduce18DeviceReduceKernelINS2_10policy_hubI11WrapperAABBy9MergeAABBE10Policy1000EN6thrust24THRUST_300001_SM_1000_NS10device_ptrI11WrapperVec3EEyS6_S5_11PointToAABBEEvT0_PT3_T1_NS0_13GridEvenShareISI_EET2_T4_E12temp_storage+376];
	ld.shared.f64 	%fd925, [_ZZN3cub18CUB_300001_SM_10006detail6reduce18DeviceReduceKernelINS2_10policy_hubI11WrapperAABBy9MergeAABBE10Policy1000EN6thrust24THRUST_300001_SM_1000_NS10device_ptrI11WrapperVec3EEyS6_S5_11PointToAABBEEvT0_PT3_T1_NS0_13GridEvenShareISI_EET2_T4_E12temp_storage+384];
	min.f64 	%fd1126, %fd914, %fd920;
	min.f64 	%fd1125, %fd915, %fd921;
	min.f64 	%fd1124, %fd916, %fd922;
	max.f64 	%fd1123, %fd917, %fd923;
	max.f64 	%fd1122, %fd918, %fd924;
	max.f64 	%fd1121, %fd919, %fd925;
	bra.uni 	$L__BB21_78;
$L__BB21_29:
	// begin inline asm
	mov.u32 %r569, %laneid;
	// end inline asm
	and.b32  	%r630, %r5, 992;
	add.s32 	%r631, %r630, 32;
	setp.gt.s32 	%p32, %r631, %r4;
	not.b32 	%r632, %r630;
	add.s32 	%r633, %r4, %r632;
	selp.b32 	%r628, %r633, 31, %p32;
	mov.b64 	%rd115, %fd1126;
	mov.b64 	{%r571, %r576}, %rd115;
	mov.b32 	%r627, 1;
	mov.b32 	%r629, -1;
	// begin inline asm
	shfl.sync.down.b32 %r570, %r571, %r627, %r628, %r629;
	// end inline asm
	// begin inline asm
	shfl.sync.down.b32 %r575, %r576, %r627, %r628, %r629;
	// end inline asm
	mov.b64 	%rd116, %fd1125;
	mov.b64 	{%r581, %r586}, %rd116;
	// begin inline asm
	shfl.sync.down.b32 %r580, %r581, %r627, %r628, %r629;
	// end inline asm
	// begin inline asm
	shfl.sync.down.b32 %r585, %r586, %r627, %r628, %r629;
	// end inline asm
	mov.b64 	%rd117, %fd1124;
	mov.b64 	{%r591, %r596}, %rd117;
	// begin inline asm
	shfl.sync.down.b32 %r590, %r591, %r627, %r628, %r629;
	// end inline asm
	// begin inline asm
	shfl.sync.down.b32 %r595, %r596, %r627, %r628, %r629;
	// end inline asm
	mov.b64 	%rd118, %fd1123;
	mov.b64 	{%r601, %r606}, %rd118;
	// begin inline asm
	shfl.sync.down.b32 %r600, %r601, %r627, %r628, %r629;
	// end inline asm
	// begin inline asm
	shfl.sync.down.b32 %r605, %r606, %r627, %r628, %r629;
	// end inline asm
	mov.b64 	%rd119, %fd1122;
	mov.b64 	{%r611, %r616}, %rd119;
	// begin inline asm
	shfl.sync.down.b32 %r610, %r611, %r627, %r628, %r629;
	// end inline asm
	// begin inline asm
	shfl.sync.down.b32 %r615, %r616, %r627, %r628, %r629;
	// end inline asm
	mov.b64 	%rd120, %fd1121;
	mov.b64 	{%r621, %r626}, %rd120;
	// begin inline asm
	shfl.sync.down.b32 %r620, %r621, %r627, %r628, %r629;
	// end inline asm
	// begin inline asm
	shfl.sync.down.b32 %r625, %r626, %r627, %r628, %r629;
	// end inline asm
	setp.ge.s32 	%p33, %r569, %r628;
	@%p33 bra 	$L__BB21_31;
	mov.b64 	%rd121, {%r620, %r625};
	mov.b64 	%fd746, %rd121;
	mov.b64 	%rd122, {%r610, %r615};
	mov.b64 	%fd747, %rd122;
	mov.b64 	%rd123, {%r600, %r605};
	mov.b64 	%fd748, %rd123;
	mov.b64 	%rd124, {%r590, %r595};
	mov.b64 	%fd749, %rd124;
	mov.b64 	%rd125, {%r580, %r585};
	mov.b64 	%fd750, %rd125;
	mov.b64 	%rd126, {%r570, %r575};
	mov.b64 	%fd751, %rd126;
	min.f64 	%fd1126, %fd1126, %fd751;
	min.f64 	%fd1125, %fd1125, %fd750;
	min.f64 	%fd1124, %fd1124, %fd749;
	max.f64 	%fd1123, %fd1123, %fd748;
	max.f64 	%fd1122, %fd1122, %fd747;
	max.f64 	%fd1121, %fd1121, %fd746;
$L__BB21_31:
	mov.b64 	%rd127, %fd1126;
	mov.b64 	{%r635, %r640}, %rd127;
	mov.b32 	%r691, 2;
	mov.b32 	%r693, -1;
	// begin inline asm
	shfl.sync.down.b32 %r634, %r635, %r691, %r628, %r693;
	// end inline asm
	// begin inline asm
	shfl.sync.down.b32 %r639, %r640, %r691, %r628, %r693;
	// end inline asm
	mov.b64 	%rd128, %fd1125;
	mov.b64 	{%r645, %r650}, %rd128;
	// begin inline asm
	shfl.sync.down.b32 %r644, %r645, %r691, %r628, %r693;
	// end inline asm
	// begin inline asm
	shfl.sync.down.b32 %r649, %r650, %r691, %r628, %r693;
	// end inline asm
	mov.b64 	%rd129, %fd1124;
	mov.b64 	{%r655, %r660}, %rd129;
	// begin inline asm
	shfl.sync.down.b32 %r654, %r655, %r691, %r628, %r693;
	// end inline asm
	// begin inline asm
	shfl.sync.down.b32 %r659, %r660, %r691, %r628, %r693;
	// end inline asm
	mov.b64 	%rd130, %fd1123;
	mov.b64 	{%r665, %r670}, %rd130;
	// begin inline asm
	shfl.sync.down.b32 %r664, %r665, %r691, %r628, %r693;
	// end inline asm
	// begin inline asm
	shfl.sync.down.b32 %r669, %r670, %r691, %r628, %r693;
	// end inline asm
	mov.b64 	%rd131, %fd1122;
	mov.b64 	{%r675, %r680}, %rd131;
	// begin inline asm
	shfl.sync.down.b32 %r674, %r675, %r691, %r628, %r693;
	// end inline asm
	// begin inline asm
	shfl.sync.down.b32 %r679, %r680, %r691, %r628, %r693;
	// end inline asm
	mov.b64 	%rd132, %fd1121;
	mov.b64 	{%r685, %r690}, %rd132;
	// begin inline asm
	shfl.sync.down.b32 %r684, %r685, %r691, %r628, %r693;
	// end inline asm
	// begin inline asm
	shfl.sync.down.b32 %r689, %r690, %r691, %r628, %r693;
	// end inline asm
	add.s32 	%r694, %r569, 2;
	setp.gt.s32 	%p34, %r694, %r628;
	@%p34 bra 	$L__BB21_33;
	mov.b64 	%rd133, {%r684, %r689};
	mov.b64 	%fd752, %rd133;
	mov.b64 	%rd134, {%r674, %r679};
	mov.b64 	%fd753, %rd134;
	mov.b64 	%rd135, {%r664, %r669};
	mov.b64 	%fd754, %rd135;
	mov.b64 	%rd136, {%r654, %r659};
	mov.b64 	%fd755, %rd136;
	mov.b64 	%rd137, {%r644, %r649};
	mov.b64 	%fd756, %rd137;
	mov.b64 	%rd138, {%r634, %r639};
	mov.b64 	%fd757, %rd138;
	min.f64 	%fd1126, %fd1126, %fd757;
	min.f64 	%fd1125, %fd1125, %fd756;
	min.f64 	%fd1124, %fd1124, %fd755;
	max.f64 	%fd1123, %fd1123, %fd754;
	max.f64 	%fd1122, %fd1122, %fd753;
	max.f64 	%fd1121, %fd1121, %fd752;
$L__BB21_33:
	mov.b64 	%rd139, %fd1126;
	mov.b64 	{%r696, %r701}, %rd139;
	mov.b32 	%r752, 4;
	mov.b32 	%r754, -1;
	// begin inline asm
	shfl.sync.down.b32 %r695, %r696, %r752, %r628, %r754;
	// end inline asm
	// begin inline asm
	shfl.sync.down.b32 %r700, %r701, %r752, %r628, %r754;
	// end inline asm
	mov.b64 	%rd140, %fd1125;
	mov.b64 	{%r706, %r711}, %rd140;
	// begin inline asm
	shfl.sync.down.b32 %r705, %r706, %r752, %r628, %r754;
	// end inline asm
	// begin inline asm
	shfl.sync.down.b32 %r710, %r711, %r752, %r628, %r754;
	// end inline asm
	mov.b64 	%rd141, %fd1124;
	mov.b64 	{%r716, %r721}, %rd141;
	// begin inline asm
	shfl.sync.down.b32 %r715, %r716, %r752, %r628, %r754;
	// end inline asm
	// begin inline asm
	shfl.sync.down.b32 %r720, %r721, %r752, %r628, %r754;
	// end inline asm
	mov.b64 	%rd142, %fd1123;
	mov.b64 	{%r726, %r731}, %rd142;
	// begin inline asm
	shfl.sync.down.b32 %r725, %r726, %r752, %r628, %r754;
	// end inline asm
	// begin inline asm
	shfl.sync.down.b32 %r730, %r731, %r752, %r628, %r754;
	// end inline asm
	mov.b64 	%rd143, %fd1122;
	mov.b64 	{%r736, %r741}, %rd143;
	// begin inline asm
	shfl.sync.down.b32 %r735, %r736, %r752, %r628, %r754;
	// end inline asm
	// begin inline asm
	shfl.sync.down.b32 %r740, %r741, %r752, %r628, %r754;
	// end inline asm
	mov.b64 	%rd144, %fd1121;
	mov.b64 	{%r746, %r751}, %rd144;
	// begin inline asm
	shfl.sync.down.b32 %r745, %r746, %r752, %r628, %r754;
	// end inline asm
	// begin inline asm
	shfl.sync.down.b32 %r750, %r751, %r752, %r628, %r754;
	// end inline asm
	add.s32 	%r755, %r569, 4;
	setp.gt.s32 	%p35, %r755, %r628;
	@%p35 bra 	$L__BB21_35;
	mov.b64 	%rd145, {%r745, %r750};
	mov.b64 	%fd758, %rd145;
	mov.b64 	%rd146, {%r735, %r740};
	mov.b64 	%fd759, %rd146;
	mov.b64 	%rd147, {%r725, %r730};
	mov.b64 	%fd760, %rd147;
	mov.b64 	%rd148, {%r715, %r720};
	mov.b64 	%fd761, %rd148;
	mov.b64 	%rd149, {%r705, %r710};
	mov.b64 	%fd762, %rd149;
	mov.b64 	%rd150, {%r695, %r700};
	mov.b64 	%fd763, %rd150;
	min.f64 	%fd1126, %fd1126, %fd763;
	min.f64 	%fd1125, %fd1125, %fd762;
	min.f64 	%fd1124, %fd1124, %fd761;
	max.f64 	%fd1123, %fd1123, %fd760;
	max.f64 	%fd1122, %fd1122, %fd759;
	max.f64 	%fd1121, %fd1121, %fd758;
$L__BB21_35:
	mov.b64 	%rd151, %fd1126;
	mov.b64 	{%r757, %r762}, %rd151;
	mov.b32 	%r813, 8;
	mov.b32 	%r815, -1;
	// begin inline asm
	shfl.sync.down.b32 %r756, %r757, %r813, %r628, %r815;
	// end inline asm
	// begin inline asm
	shfl.sync.down.b32 %r761, %r762, %r813, %r628, %r815;
	// end inline asm
	mov.b64 	%rd152, %fd1125;
	mov.b64 	{%r767, %r772}, %rd152;
	// begin inline asm
	shfl.sync.down.b32 %r766, %r767, %r813, %r628, %r815;
	// end inline asm
	// begin inline asm
	shfl.sync.down.b32 %r771, %r772, %r813, %r628, %r815;
	// end inline asm
	mov.b64 	%rd153, %fd1124;
	mov.b64 	{%r777, %r782}, %rd153;
	// begin inline asm
	shfl.sync.down.b32 %r776, %r777, %r813, %r628, %r815;
	// end inline asm
	// begin inline asm
	shfl.sync.down.b32 %r781, %r782, %r813, %r628, %r815;
	// end inline asm
	mov.b64 	%rd154, %fd1123;
	mov.b64 	{%r787, %r792}, %rd154;
	// begin inline asm
	shfl.sync.down.b32 %r786, %r787, %r813, %r628, %r815;
	// end inline asm
	// begin inline asm
	shfl.sync.down.b32 %r791, %r792, %r813, %r628, %r815;
	// end inline asm
	mov.b64 	%rd155, %fd1122;
	mov.b64 	{%r797, %r802}, %rd155;
	// begin inline asm
	shfl.sync.down.b32 %r796, %r797, %r813, %r628, %r815;
	// end inline asm
	// begin inline asm
	shfl.sync.down.b32 %r801, %r802, %r813, %r628, %r815;
	// end inline asm
	mov.b64 	%rd156, %fd1121;
	mov.b64 	{%r807, %r812}, %rd156;
	// begin inline asm
	shfl.sync.down.b32 %r806, %r807, %r813, %r628, %r815;
	// end inline asm
	// begin inline asm
	shfl.sync.down.b32 %r811, %r812, %r813, %r628, %r815;
	// end inline asm
	add.s32 	%r816, %r569, 8;
	setp.gt.s32 	%p36, %r816, %r628;
	@%p36 bra 	$L__BB21_37;
	mov.b64 	%rd157, {%r806, %r811};
	mov.b64 	%fd764, %rd157;
	mov.b64 	%rd158, {%r796, %r801};
	mov.b64 	%fd765, %rd158;
	mov.b64 	%rd159, {%r786, %r791};
	mov.b64 	%fd766, %rd159;
	mov.b64 	%rd160, {%r776, %r781};
	mov.b64 	%fd767, %rd160;
	mov.b64 	%rd161, {%r766, %r771};
	mov.b64 	%fd768, %rd161;
	mov.b64 	%rd162, {%r756, %r761};
	mov.b64 	%fd769, %rd162;
	min.f64 	%fd1126, %fd1126, %fd769;
	min.f64 	%fd1125, %fd1125, %fd768;
	min.f64 	%fd1124, %fd1124, %fd767;
	max.f64 	%fd1123, %fd1123, %fd766;
	max.f64 	%fd1122, %fd1122, %fd765;
	max.f64 	%fd1121, %fd1121, %fd764;
$L__BB21_37:
	mov.b64 	%rd163, %fd1126;
	mov.b64 	{%r818, %r823}, %rd163;
	mov.b32 	%r874, 16;
	mov.b32 	%r876, -1;
	// begin inline asm
	shfl.sync.down.b32 %r817, %r818, %r874, %r628, %r876;
	// end inline asm
	// begin inline asm
	shfl.sync.down.b32 %r822, %r823, %r874, %r628, %r876;
	// end inline asm
	mov.b64 	%rd164, %fd1125;
	mov.b64 	{%r828, %r833}, %rd164;
	// begin inline asm
	shfl.sync.down.b32 %r827, %r828, %r874, %r628, %r876;
	// end inline asm
	// begin inline asm
	shfl.sync.down.b32 %r832, %r833, %r874, %r628, %r876;
	// end inline asm
	mov.b64 	%rd165, %fd1124;
	mov.b64 	{%r838, %r843}, %rd165;
	// begin inline asm
	shfl.sync.down.b32 %r837, %r838, %r874, %r628, %r876;
	// end inline asm
	// begin inline asm
	shfl.sync.down.b32 %r842, %r843, %r874, %r628, %r876;
	// end inline asm
	mov.b64 	%rd166, %fd1123;
	mov.b64 	{%r848, %r853}, %rd166;
	// begin inline asm
	shfl.sync.down.b32 %r847, %r848, %r874, %r628, %r876;
	// end inline asm
	// begin inline asm
	shfl.sync.down.b32 %r852, %r853, %r874, %r628, %r876;
	// end inline asm
	mov.b64 	%rd167, %fd1122;
	mov.b64 	{%r858, %r863}, %rd167;
	// begin inline asm
	shfl.sync.down.b32 %r857, %r858, %r874, %r628, %r876;
	// end inline asm
	// begin inline asm
	shfl.sync.down.b32 %r862, %r863, %r874, %r628, %r876;
	// end inline asm
	mov.b64 	%rd168, %fd1121;
	mov.b64 	{%r868, %r873}, %rd168;
	// begin inline asm
	shfl.sync.down.b32 %r867, %r868, %r874, %r628, %r876;
	// end inline asm
	// begin inline asm
	shfl.sync.down.b32 %r872, %r873, %r874, %r628, %r876;
	// end inline asm
	add.s32 	%r877, %r569, 16;
	setp.gt.s32 	%p37, %r877, %r628;
	@%p37 bra 	$L__BB21_39;
	mov.b64 	%rd169, {%r867, %r872};
	mov.b64 	%fd770, %rd169;
	mov.b64 	%rd170, {%r857, %r862};
	mov.b64 	%fd771, %rd170;
	mov.b64 	%rd171, {%r847, %r852};
	mov.b64 	%fd772, %rd171;
	mov.b64 	%rd172, {%r837, %r842};
	mov.b64 	%fd773, %rd172;
	mov.b64 	%rd173, {%r827, %r832};
	mov.b64 	%fd774, %rd173;
	mov.b64 	%rd174, {%r817, %r822};
	mov.b64 	%fd775, %rd174;
	min.f64 	%fd1126, %fd1126, %fd775;
	min.f64 	%fd1125, %fd1125, %fd774;
	min.f64 	%fd1124, %fd1124, %fd773;
	max.f64 	%fd1123, %fd1123, %fd772;
	max.f64 	%fd1122, %fd1122, %fd771;
	max.f64 	%fd1121, %fd1121, %fd770;
$L__BB21_39:
	setp.ne.s32 	%p38, %r569, 0;
	@%p38 bra 	$L__BB21_41;
	shr.u32 	%r878, %r5, 5;
	mov.u32 	%r879, _ZZN3cub18CUB_300001_SM_10006detail6reduce18DeviceReduceKernelINS2_10policy_hubI11WrapperAABBy9MergeAABBE10Policy1000EN6thrust24THRUST_300001_SM_1000_NS10device_ptrI11WrapperVec3EEyS6_S5_11PointToAABBEEvT0_PT3_T1_NS0_13GridEvenShareISI_EET2_T4_E12temp_storage;
	mad.lo.s32 	%r880, %r878, 48, %r879;
	st.shared.f64 	[%r880+8], %fd1126;
	st.shared.f64 	[%r880+16], %fd1125;
	st.shared.f64 	[%r880+24], %fd1124;
	st.shared.f64 	[%r880+32], %fd1123;
	st.shared.f64 	[%r880+40], %fd1122;
	st.shared.f64 	[%r880+48], %fd1121;
$L__BB21_41:
	bar.sync 	0;
	setp.ne.s32 	%p39, %r5, 0;
	setp.lt.s32 	%p40, %r4, 33;
	or.pred  	%p41, %p39, %p40;
	@%p41 bra 	$L__BB21_78;
	ld.shared.f64 	%fd776, [_ZZN3cub18CUB_300001_SM_10006detail6reduce18DeviceReduceKernelINS2_10policy_hubI11WrapperAABBy9MergeAABBE10Policy1000EN6thrust24THRUST_300001_SM_1000_NS10device_ptrI11WrapperVec3EEyS6_S5_11PointToAABBEEvT0_PT3_T1_NS0_13GridEvenShareISI_EET2_T4_E12temp_storage+56];
	ld.shared.f64 	%fd777, [_ZZN3cub18CUB_300001_SM_10006detail6reduce18DeviceReduceKernelINS2_10policy_hubI11WrapperAABBy9MergeAABBE10Policy1000EN6thrust24THRUST_300001_SM_1000_NS10device_ptrI11WrapperVec3EEyS6_S5_11PointToAABBEEvT0_PT3_T1_NS0_13GridEvenShareISI_EET2_T4_E12temp_storage+64];
	ld.shared.f64 	%fd778, [_ZZN3cub18CUB_300001_SM_10006detail6reduce18DeviceReduceKernelINS2_10policy_hubI11WrapperAABBy9MergeAABBE10Policy1000EN6thrust24THRUST_300001_SM_1000_NS10device_ptrI11WrapperVec3EEyS6_S5_11PointToAABBEEvT0_PT3_T1_NS0_13GridEvenShareISI_EET2_T4_E12temp_storage+72];
	ld.shared.f64 	%fd779, [_ZZN3cub18CUB_300001_SM_10006detail6reduce18DeviceReduceKernelINS2_10policy_hubI11WrapperAABBy9MergeAABBE10Policy1000EN6thrust24THRUST_300001_SM_1000_NS10device_ptrI11WrapperVec3EEyS6_S5_11PointToAABBEEvT0_PT3_T1_NS0_13GridEvenShareISI_EET2_T4_E12temp_storage+80];
	ld.shared.f64 	%fd780, [_ZZN3cub18CUB_300001_SM_10006detail6reduce18DeviceReduceKernelINS2_10policy_hubI11WrapperAABBy9MergeAABBE10Policy1000EN6thrust24THRUST_300001_SM_1000_NS10device_ptrI11WrapperVec3EEyS6_S5_11PointToAABBEEvT0_PT3_T1_NS0_13GridEvenShareISI_EET2_T4_E12temp_storage+88];
	ld.shared.f64 	%fd781, [_ZZN3cub18CUB_300001_SM_10006detail6reduce18DeviceReduceKernelINS2_10policy_hubI11WrapperAABBy9MergeAABBE10Policy1000EN6thrust24THRUST_300001_SM_1000_NS10device_ptrI11WrapperVec3EEyS6_S5_11PointToAABBEEvT0_PT3_T1_NS0_13GridEvenShareISI_EET2_T4_E12temp_storage+96];
	min.f64 	%fd1126, %fd1126, %fd776;
	min.f64 	%fd1125, %fd1125, %fd777;
	min.f64 	%fd1124, %fd1124, %fd778;
	max.f64 	%fd1123, %fd1123, %fd779;
	max.f64 	%fd1122, %fd1122, %fd780;
	max.f64 	%fd1121, %fd1121, %fd781;
	setp.lt.u32 	%p42, %r4, 65;
	@%p42 bra 	$L__BB21_78;
	ld.shared.f64 	%fd782, [_ZZN3cub18CUB_300001_SM_10006detail6reduce18DeviceReduceKernelINS2_10policy_hubI11WrapperAABBy9MergeAABBE10Policy1000EN6thrust24THRUST_300001_SM_1000_NS10device_ptrI11WrapperVec3EEyS6_S5_11PointToAABBEEvT0_PT3_T1_NS0_13GridEvenShareISI_EET2_T4_E12temp_storage+104];
	ld.shared.f64 	%fd783, [_ZZN3cub18CUB_300001_SM_10006detail6reduce18DeviceReduceKernelINS2_10policy_hubI11WrapperAABBy9MergeAABBE10Policy1000EN6thrust24THRUST_300001_SM_1000_NS10device_ptrI11WrapperVec3EEyS6_S5_11PointToAABBEEvT0_PT3_T1_NS0_13GridEvenShareISI_EET2_T4_E12temp_storage+112];
	ld.shared.f64 	%fd784, [_ZZN3cub18CUB_300001_SM_10006detail6reduce18DeviceReduceKernelINS2_10policy_hubI11WrapperAABBy9MergeAABBE10Policy1000EN6thrust24THRUST_300001_SM_1000_NS10device_ptrI11WrapperVec3EEyS6_S5_11PointToAABBEEvT0_PT3_T1_NS0_13GridEvenShareISI_EET2_T4_E12temp_storage+120];
	ld.shared.f64 	%fd785, [_ZZN3cub18CUB_300001_SM_10006detail6reduce18DeviceReduceKernelINS2_10policy_hubI11WrapperAABBy9MergeAABBE10Policy1000EN6thrust24THRUST_300001_SM_1000_NS10device_ptrI11WrapperVec3EEyS6_S5_11PointToAABBEEvT0_PT3_T1_NS0_13GridEvenShareISI_EET2_T4_E12temp_storage+128];
	ld.shared.f64 	%fd786, [_ZZN3cub18CUB_300001_SM_10006detail6reduce18DeviceReduceKernelINS2_10policy_hubI11WrapperAABBy9MergeAABBE10Policy1000EN6thrust24THRUST_300001_SM_1000_NS10device_ptrI11WrapperVec3EEyS6_S5_11PointToAABBEEvT0_PT3_T1_NS0_13GridEvenShareISI_EET2_T4_E12temp_storage+136];
	ld.shared.f64 	%fd787, [_ZZN3cub18CUB_300001_SM_10006detail6reduce18DeviceReduceKernelINS2_10policy_hubI11WrapperAABBy9MergeAABBE10Policy1000EN6thrust24THRUST_300001_SM_1000_NS10device_ptrI11WrapperVec3EEyS6_S5_11PointToAABBEEvT0_PT3_T1_NS0_13GridEvenShareISI_EET2_T4_E12temp_storage+144];
	min.f64 	%fd1126, %fd1126, %fd782;
	min.f64 	%fd1125, %fd1125, %fd783;
	min.f64 	%fd1124, %fd1124, %fd784;
	max.f64 	%fd1123, %fd1123, %fd785;
	max.f64 	%fd1122, %fd1122, %fd786;
	max.f64 	%fd1121, %fd1121, %fd787;
	setp.lt.u32 	%p43, %r4, 97;
	@%p43 bra 	$L__BB21_78;
	ld.shared.f64 	%fd788, [_ZZN3cub18CUB_300001_SM_10006detail6reduce18DeviceReduceKernelINS2_10policy_hubI11WrapperAABBy9MergeAABBE10Policy1000EN6thrust24THRUST_300001_SM_1000_NS10device_ptrI11WrapperVec3EEyS6_S5_11PointToAABBEEvT0_PT3_T1_NS0_13GridEvenShareISI_EET2_T4_E12temp_storage+152];
	ld.shared.f64 	%fd789, [_ZZN3cub18CUB_300001_SM_10006detail6reduce18DeviceReduceKernelINS2_10policy_hubI11WrapperAABBy9MergeAABBE10Policy1000EN6thrust24THRUST_300001_SM_1000_NS10device_ptrI11WrapperVec3EEyS6_S5_11PointToAABBEEvT0_PT3_T1_NS0_13GridEvenShareISI_EET2_T4_E12temp_storage+160];
	ld.shared.f64 	%fd790, [_ZZN3cub18CUB_300001_SM_10006detail6reduce18DeviceReduceKernelINS2_10policy_hubI11WrapperAABBy9MergeAABBE10Policy1000EN6thrust24THRUST_300001_SM_1000_NS10device_ptrI11WrapperVec3EEyS6_S5_11PointToAABBEEvT0_PT3_T1_NS0_13GridEvenShareISI_EET2_T4_E12temp_storage+168];
	ld.shared.f64 	%fd791, [_ZZN3cub18CUB_300001_SM_10006detail6reduce18DeviceReduceKernelINS2_10policy_hubI11WrapperAABBy9MergeAABBE10Policy1000EN6thrust24THRUST_300001_SM_1000_NS10device_ptrI11WrapperVec3EEyS6_S5_11PointToAABBEEvT0_PT3_T1_NS0_13GridEvenShareISI_EET2_T4_E12temp_storage+176];
	ld.shared.f64 	%fd792, [_ZZN3cub18CUB_300001_SM_10006detail6reduce18DeviceReduceKernelINS2_10policy_hubI11WrapperAABBy9MergeAABBE10Policy1000EN6thrust24THRUST_300001_SM_1000_NS10device_ptrI11WrapperVec3EEyS6_S5_11PointToAABBEEvT0_PT3_T1_NS0_13GridEvenShareISI_EET2_T4_E12temp_storage+184];
	ld.shared.f64 	%fd793, [_ZZN3cub18CUB_300001_SM_10006detail6reduce18DeviceReduceKernelINS2_10policy_hubI11WrapperAABBy9MergeAABBE10Policy1000EN6thrust24THRUST_300001_SM_1000_NS10device_ptrI11WrapperVec3EEyS6_S5_11PointToAABBEEvT0_PT3_T1_NS0_13GridEvenShareISI_EET2_T4_E12temp_storage+192];
	min.f64 	%fd1126, %fd1126, %fd788;
	min.f64 	%fd1125, %fd1125, %fd789;
	min.f64 	%fd1124, %fd1124, %fd790;
	max.f64 	%fd1123, %fd1123, %fd791;
	max.f64 	%fd1122, %fd1122, %fd792;
	max.f64 	%fd1121, %fd1121, %fd793;
	setp.lt.u32 	%p44, %r4, 129;
	@%p44 bra 	$L__BB21_78;
	ld.shared.f64 	%fd794, [_ZZN3cub18CUB_300001_SM_10006detail6reduce18DeviceReduceKernelINS2_10policy_hubI11WrapperAABBy9MergeAABBE10Policy1000EN6thrust24THRUST_300001_SM_1000_NS10device_ptrI11WrapperVec3EEyS6_S5_11PointToAABBEEvT0_PT3_T1_NS0_13GridEvenShareISI_EET2_T4_E12temp_storage+200];
	ld.shared.f64 	%fd795, [_ZZN3cub18CUB_300001_SM_10006detail6reduce18DeviceReduceKernelINS2_10policy_hubI11WrapperAABBy9MergeAABBE10Policy1000EN6thrust24THRUST_300001_SM_1000_NS10device_ptrI11WrapperVec3EEyS6_S5_11PointToAABBEEvT0_PT3_T1_NS0_13GridEvenShareISI_EET2_T4_E12temp_storage+208];
	ld.shared.f64 	%fd796, [_ZZN3cub18CUB_300001_SM_10006detail6reduce18DeviceReduceKernelINS2_10policy_hubI11WrapperAABBy9MergeAABBE10Policy1000EN6thrust24THRUST_300001_SM_1000_NS10device_ptrI11WrapperVec3EEyS6_S5_11PointToAABBEEvT0_PT3_T1_NS0_13GridEvenShareISI_EET2_T4_E12temp_storage+216];
	ld.shared.f64 	%fd797, [_ZZN3cub18CUB_300001_SM_10006detail6reduce18DeviceReduceKernelINS2_10policy_hubI11WrapperAABBy9MergeAABBE10Policy1000EN6thrust24THRUST_300001_SM_1000_NS10device_ptrI11WrapperVec3EEyS6_S5_11PointToAABBEEvT0_PT3_T1_NS0_13GridEvenShareISI_EET2_T4_E12temp_storage+224];
	ld.shared.f64 	%fd798, [_ZZN3cub18CUB_300001_SM_10006detail6reduce18DeviceReduceKernelINS2_10policy_hubI11WrapperAABBy9MergeAABBE10Policy1000EN6thrust24THRUST_300001_SM_1000_NS10device_ptrI11WrapperVec3EEyS6_S5_11PointToAABBEEvT0_PT3_T1_NS0_13GridEvenShareISI_EET2_T4_E12temp_storage+232];
	ld.shared.f64 	%fd799, [_ZZN3cub18CUB_300001_SM_10006detail6reduce18DeviceReduceKernelINS2_10policy_hubI11WrapperAABBy9MergeAABBE10Policy1000EN6thrust24THRUST_300001_SM_1000_NS10device_ptrI11WrapperVec3EEyS6_S5_11PointToAABBEEvT0_PT3_T1_NS0_13GridEvenShareISI_EET2_T4_E12temp_storage+240];
	min.f64 	%fd1126, %fd1126, %fd794;
	min.f64 	%fd1125, %fd1125, %fd795;
	min.f64 	%fd1124, %fd1124, %fd796;
	max.f64 	%fd1123, %fd1123, %fd797;
	max.f64 	%fd1122, %fd1122, %fd798;
	max.f64 	%fd1121, %fd1121, %fd799;
	setp.lt.u32 	%p45, %r4, 161;
	@%p45 bra 	$L__BB21_78;
	ld.shared.f64 	%fd800, [_ZZN3cub18CUB_300001_SM_10006detail6reduce18DeviceReduceKernelINS2_10policy_hubI11WrapperAABBy9MergeAABBE10Policy1000EN6thrust24THRUST_300001_SM_1000_NS10device_ptrI11WrapperVec3EEyS6_S5_11PointToAABBEEvT0_PT3_T1_NS0_13GridEvenShareISI_EET2_T4_E12temp_storage+248];
	ld.shared.f64 	%fd801, [_ZZN3cub18CUB_300001_SM_10006detail6reduce18DeviceReduceKernelINS2_10policy_hubI11WrapperAABBy9MergeAABBE10Policy1000EN6thrust24THRUST_300001_SM_1000_NS10device_ptrI11WrapperVec3EEyS6_S5_11PointToAABBEEvT0_PT3_T1_NS0_13GridEvenShareISI_EET2_T4_E12temp_storage+256];
	ld.shared.f64 	%fd802, [_ZZN3cub18CUB_300001_SM_10006detail6reduce18DeviceReduceKernelINS2_10policy_hubI11WrapperAABBy9MergeAABBE10Policy1000EN6thrust24THRUST_300001_SM_1000_NS10device_ptrI11WrapperVec3EEyS6_S5_11PointToAABBEEvT0_PT3_T1_NS0_13GridEvenShareISI_EET2_T4_E12temp_storage+264];
	ld.shared.f64 	%fd803, [_ZZN3cub18CUB_300001_SM_10006detail6reduce18DeviceReduceKernelINS2_10policy_hubI11WrapperAABBy9MergeAABBE10Policy1000EN6thrust24THRUST_300001_SM_1000_NS10device_ptrI11WrapperVec3EEyS6_S5_11PointToAABBEEvT0_PT3_T1_NS0_13GridEvenShareISI_EET2_T4_E12temp_storage+272];
	ld.shared.f64 	%fd804, [_ZZN3cub18CUB_300001_SM_10006detail6reduce18DeviceReduceKernelINS2_10policy_hubI11WrapperAABBy9MergeAABBE10Policy1000EN6thrust24THRUST_300001_SM_1000_NS10device_ptrI11WrapperVec3EEyS6_S5_11PointToAABBEEvT0_PT3_T1_NS0_13GridEvenShareISI_EET2_T4_E12temp_storage+280];
	ld.shared.f64 	%fd805, [_ZZN3cub18CUB_300001_SM_10006detail6reduce18DeviceReduceKernelINS2_10policy_hubI11WrapperAABBy9MergeAABBE10Policy1000EN6thrust24THRUST_300001_SM_1000_NS10device_ptrI11WrapperVec3EEyS6_S5_11PointToAABBEEvT0_PT3_T1_NS0_13GridEvenShareISI_EET2_T4_E12temp_storage+288];
	min.f64 	%fd1126, %fd1126, %fd800;
	min.f64 	%fd1125, %fd1125, %fd801;
	min.f64 	%fd1124, %fd1124, %fd802;
	max.f64 	%fd1123, %fd1123, %fd803;
	max.f64 	%fd1122, %fd1122, %fd804;
	max.f64 	%fd1121, %fd1121, %fd805;
	setp.lt.u32 	%p46, %r4, 193;
	@%p46 bra 	$L__BB21_78;
	ld.shared.f64 	%fd806, [_ZZN3cub18CUB_300001_SM_10006detail6reduce18DeviceReduceKernelINS2_10policy_hubI11WrapperAABBy9MergeAABBE10Policy1000EN6thrust24THRUST_300001_SM_1000_NS10device_ptrI11WrapperVec3EEyS6_S5_11PointToAABBEEvT0_PT3_T1_NS0_13GridEvenShareISI_EET2_T4_E12temp_storage+296];
	ld.shared.f64 	%fd807, [_ZZN3cub18CUB_300001_SM_10006detail6reduce18DeviceReduceKernelINS2_10policy_hubI11WrapperAABBy9MergeAABBE10Policy1000EN6thrust24THRUST_300001_SM_1000_NS10device_ptrI11WrapperVec3EEyS6_S5_11PointToAABBEEvT0_PT3_T1_NS0_13GridEvenShareISI_EET2_T4_E12temp_storage+304];
	ld.shared.f64 	%fd808, [_ZZN3cub18CUB_300001_SM_10006detail6reduce18DeviceReduceKernelINS2_10policy_hubI11WrapperAABBy9MergeAABBE10Policy1000EN6thrust24THRUST_300001_SM_1000_NS10device_ptrI11WrapperVec3EEyS6_S5_11PointToAABBEEvT0_PT3_T1_NS0_13GridEvenShareISI_EET2_T4_E12temp_storage+312];
	ld.shared.f64 	%fd809, [_ZZN3cub18CUB_300001_SM_10006detail6reduce18DeviceReduceKernelINS2_10policy_hubI11WrapperAABBy9MergeAABBE10Policy1000EN6thrust24THRUST_300001_SM_1000_NS10device_ptrI11WrapperVec3EEyS6_S5_11PointToAABBEEvT0_PT3_T1_NS0_13GridEvenShareISI_EET2_T4_E12temp_storage+320];
	ld.shared.f64 	%fd810, [_ZZN3cub18CUB_300001_SM_10006detail6reduce18DeviceReduceKernelINS2_10policy_hubI11WrapperAABBy9MergeAABBE10Policy1000EN6thrust24THRUST_300001_SM_1000_NS10device_ptrI11WrapperVec3EEyS6_S5_11PointToAABBEEvT0_PT3_T1_NS0_13GridEvenShareISI_EET2_T4_E12temp_storage+328];
	ld.shared.f64 	%fd811, [_ZZN3cub18CUB_300001_SM_10006detail6reduce18DeviceReduceKernelINS2_10policy_hubI11WrapperAABBy9MergeAABBE10Policy1000EN6thrust24THRUST_300001_SM_1000_NS10device_ptrI11WrapperVec3EEyS6_S5_11PointToAABBEEvT0_PT3_T1_NS0_13GridEvenShareISI_EET2_T4_E12temp_storage+336];
	min.f64 	%fd1126, %fd1126, %fd806;
	min.f64 	%fd1125, %fd1125, %fd807;
	min.f64 	%fd1124, %fd1124, %fd808;
	max.f64 	%fd1123, %fd1123, %fd809;
	max.f64 	%fd1122, %fd1122, %fd810;
	max.f64 	%fd1121, %fd1121, %fd811;
	setp.lt.u32 	%p47, %r4, 225;
	@%p47 bra 	$L__BB21_78;
	ld.shared.f64 	%fd812, [_ZZN3cub18CUB_300001_SM_10006detail6reduce18DeviceReduceKernelINS2_10policy_hubI11WrapperAABBy9MergeAABBE10Policy1000EN6thrust24THRUST_300001_SM_1000_NS10device_ptrI11WrapperVec3EEyS6_S5_11PointToAABBEEvT0_PT3_T1_NS0_13GridEvenShareISI_EET2_T4_E12temp_storage+344];
	ld.shared.f64 	%fd813, [_ZZN3cub18CUB_300001_SM_10006detail6reduce18DeviceReduceKernelINS2_10policy_hubI11WrapperAABBy9MergeAABBE10Policy1000EN6thrust24THRUST_300001_SM_1000_NS10device_ptrI11WrapperVec3EEyS6_S5_11PointToAABBEEvT0_PT3_T1_NS0_13GridEvenShareISI_EET2_T4_E12temp_storage+352];
	ld.shared.f64 	%fd814, [_ZZN3cub18CUB_300001_SM_10006detail6reduce18DeviceReduceKernelINS2_10policy_hubI11WrapperAABBy9MergeAABBE10Policy1000EN6thrust24THRUST_300001_SM_1000_NS10device_ptrI11WrapperVec3EEyS6_S5_11PointToAABBEEvT0_PT3_T1_NS0_13GridEvenShareISI_EET2_T4_E12temp_storage+360];
	ld.shared.f64 	%fd815, [_ZZN3cub18CUB_300001_SM_10006detail6reduce18DeviceReduceKernelINS2_10policy_hubI11WrapperAABBy9MergeAABBE10Policy1000EN6thrust24THRUST_300001_SM_1000_NS10device_ptrI11WrapperVec3EEyS6_S5_11PointToAABBEEvT0_PT3_T1_NS0_13GridEvenShareISI_EET2_T4_E12temp_storage+368];
	ld.shared.f64 	%fd816, [_ZZN3cub18CUB_300001_SM_10006detail6reduce18DeviceReduceKernelINS2_10policy_hubI11WrapperAABBy9MergeAABBE10Policy1000EN6thrust24THRUST_300001_SM_1000_NS10device_ptrI11WrapperVec3EEyS6_S5_11PointToAABBEEvT0_PT3_T1_NS0_13GridEvenShareISI_EET2_T4_E12temp_storage+376];
	ld.shared.f64 	%fd817, [_ZZN3cub18CUB_300001_SM_10006detail6reduce18DeviceReduceKernelINS2_10policy_hubI11WrapperAABBy9MergeAABBE10Policy1000EN6thrust24THRUST_300001_SM_1000_NS10device_ptrI11WrapperVec3EEyS6_S5_11PointToAABBEEvT0_PT3_T1_NS0_13GridEvenShareISI_EET2_T4_E12temp_storage+384];
	min.f64 	%fd1126, %fd1126, %fd812;
	min.f64 	%fd1125, %fd1125, %fd813;
	min.f64 	%fd1124, %fd1124, %fd814;
	max.f64 	%fd1123, %fd1123, %fd815;
	max.f64 	%fd1122, %fd1122, %fd816;
	max.f64 	%fd1121, %fd1121, %fd817;
	bra.uni 	$L__BB21_78;
$L__BB21_49:
	cvt.u32.u64 	%r227, %rd4;
	mov.u32 	%r144, %tid.x;
	add.s32 	%r228, %r227, %r144;
	mul.wide.u32 	%rd20, %r228, 24;
	add.s64 	%rd21, %rd2, %rd20;
	ld.global.f64 	%fd1123, [%rd21];
	ld.global.f64 	%fd1122, [%rd21+8];
	ld.global.f64 	%fd1121, [%rd21+16];
	setp.lt.u64 	%p2, %rd5, %rd3;
	mov.f64 	%fd1124, %fd1121;
	mov.f64 	%fd1125, %fd1122;
	mov.f64 	%fd1126, %fd1123;
	@%p2 bra 	$L__BB21_65;
	cvt.u32.u64 	%r230, %rd3;
	cvt.u64.u32 	%rd9, %r144;
	cvt.u32.u64 	%r145, %rd1;
	not.b32 	%r232, %r144;
	add.s32 	%r233, %r232, %r145;
	sub.s32 	%r234, %r233, %r230;
	sub.s32 	%r1192, %r234, %r227;
	add.s64 	%rd22, %rd4, %rd3;
	add.s64 	%rd23, %rd22, %rd9;
	mad.lo.s64 	%rd24, %rd23, 24, %rd2;
	add.s64 	%rd240, %rd24, 24576;
	mov.b32 	%r1193, 0;
	mov.f64 	%fd1124, %fd1121;
	mov.f64 	%fd1125, %fd1122;
	mov.f64 	%fd1126, %fd1123;
	mov.u64 	%rd241, %rd4;
$L__BB21_51:
	cvt.s64.s32 	%rd13, %r225;
	add.s64 	%rd241, %rd241, %rd13;
	add.s64 	%rd25, %rd1, -256;
	setp.gt.u64 	%p3, %rd241, %rd25;
	@%p3 bra 	$L__BB21_53;
	shl.b32 	%r236, %r1, 8;
	cvt.s64.s32 	%rd26, %r236;
	add.s64 	%rd27, %rd241, %rd9;
	mad.lo.s64 	%rd28, %rd27, 24, %rd2;
	ld.global.f64 	%fd406, [%rd28];
	ld.global.f64 	%fd407, [%rd28+8];
	ld.global.f64 	%fd408, [%rd28+16];
	min.f64 	%fd1126, %fd1126, %fd406;
	min.f64 	%fd1125, %fd1125, %fd407;
	min.f64 	%fd1124, %fd1124, %fd408;
	max.f64 	%fd1123, %fd1123, %fd406;
	max.f64 	%fd1122, %fd1122, %fd407;
	max.f64 	%fd1121, %fd1121, %fd408;
	sub.s64 	%rd29, %rd1, %rd241;
	setp.lt.u64 	%p4, %rd29, %rd26;
	add.s32 	%r1193, %r1193, 1;
	sub.s32 	%r1192, %r1192, %r236;
	mul.wide.s32 	%rd30, %r236, 24;
	add.s64 	%rd240, %rd240, %rd30;
	@%p4 bra 	$L__BB21_65;
	bra.uni 	$L__BB21_51;
$L__BB21_53:
	setp.le.u64 	%p5, %rd1, %rd241;
	cvt.u32.u64 	%r237, %rd241;
	cvt.u32.u64 	%r238, %rd1;
	sub.s32 	%r239, %r238, %r237;
	setp.ge.s32 	%p6, %r144, %r239;
	or.pred  	%p7, %p5, %p6;
	@%p7 bra 	$L__BB21_65;
	cvt.u32.u64 	%r241, %rd13;
	cvt.u32.u64 	%r242, %rd4;
	not.b32 	%r243, %r144;
	add.s32 	%r244, %r243, %r145;
	add.s32 	%r245, %r241, %r242;
	sub.s32 	%r246, %r244, %r245;
	mul.lo.s32 	%r247, %r1, %r1193;
	shl.b32 	%r248, %r247, 8;
	sub.s32 	%r151, %r246, %r248;
	shr.u32 	%r249, %r151, 8;
	add.s32 	%r152, %r249, 1;
	and.b32  	%r153, %r152, 7;
	setp.lt.u32 	%p8, %r151, 1792;
	mov.u32 	%r1196, %r144;
	@%p8 bra 	$L__BB21_57;
	shr.u32 	%r250, %r1192, 8;
	add.s32 	%r251, %r250, 1;
	and.b32  	%r252, %r251, 33554424;
	neg.s32 	%r1194, %r252;
	mov.u32 	%r1196, %r144;
$L__BB21_56:
	.pragma "nounroll";
	ld.global.f64 	%fd410, [%rd240+-24576];
	ld.global.f64 	%fd411, [%rd240+-24568];
	ld.global.f64 	%fd412, [%rd240+-24560];
	min.f64 	%fd413, %fd1126, %fd410;
	min.f64 	%fd414, %fd1125, %fd411;
	min.f64 	%fd415, %fd1124, %fd412;
	max.f64 	%fd416, %fd1123, %fd410;
	max.f64 	%fd417, %fd1122, %fd411;
	max.f64 	%fd418, %fd1121, %fd412;
	ld.global.f64 	%fd419, [%rd240+-18432];
	ld.global.f64 	%fd420, [%rd240+-18424];
	ld.global.f64 	%fd421, [%rd240+-18416];
	min.f64 	%fd422, %fd413, %fd419;
	min.f64 	%fd423, %fd414, %fd420;
	min.f64 	%fd424, %fd415, %fd421;
	max.f64 	%fd425, %fd416, %fd419;
	max.f64 	%fd426, %fd417, %fd420;
	max.f64 	%fd427, %fd418, %fd421;
	ld.global.f64 	%fd428, [%rd240+-12288];
	ld.global.f64 	%fd429, [%rd240+-12280];
	ld.global.f64 	%fd430, [%rd240+-12272];
	min.f64 	%fd431, %fd422, %fd428;
	min.f64 	%fd432, %fd423, %fd429;
	min.f64 	%fd433, %fd424, %fd430;
	max.f64 	%fd434, %fd425, %fd428;
	max.f64 	%fd435, %fd426, %fd429;
	max.f64 	%fd436, %fd427, %fd430;
	ld.global.f64 	%fd437, [%rd240+-6144];
	ld.global.f64 	%fd438, [%rd240+-6136];
	ld.global.f64 	%fd439, [%rd240+-6128];
	min.f64 	%fd440, %fd431, %fd437;
	min.f64 	%fd441, %fd432, %fd438;
	min.f64 	%fd442, %fd433, %fd439;
	max.f64 	%fd443, %fd434, %fd437;
	max.f64 	%fd444, %fd435, %fd438;
	max.f64 	%fd445, %fd436, %fd439;
	ld.global.f64 	%fd446, [%rd240];
	ld.global.f64 	%fd447, [%rd240+8];
	ld.global.f64 	%fd448, [%rd240+16];
	min.f64 	%fd449, %fd440, %fd446;
	min.f64 	%fd450, %fd441, %fd447;
	min.f64 	%fd451, %fd442, %fd448;
	max.f64 	%fd452, %fd443, %fd446;
	max.f64 	%fd453, %fd444, %fd447;
	max.f64 	%fd454, %fd445, %fd448;
	ld.global.f64 	%fd455, [%rd240+6144];
	ld.global.f64 	%fd456, [%rd240+6152];
	ld.global.f64 	%fd457, [%rd240+6160];
	min.f64 	%fd458, %fd449, %fd455;
	min.f64 	%fd459, %fd450, %fd456;
	min.f64 	%fd460, %fd451, %fd457;
	max.f64 	%fd461, %fd452, %fd455;
	max.f64 	%fd462, %fd453, %fd456;
	max.f64 	%fd463, %fd454, %fd457;
	ld.global.f64 	%fd464, [%rd240+12288];
	ld.global.f64 	%fd465, [%rd240+12296];
	ld.global.f64 	%fd466, [%rd240+12304];
	min.f64 	%fd467, %fd458, %fd464;
	min.f64 	%fd468, %fd459, %fd465;
	min.f64 	%fd469, %fd460, %fd466;
	max.f64 	%fd470, %fd461, %fd464;
	max.f64 	%fd471, %fd462, %fd465;
	max.f64 	%fd472, %fd463, %fd466;
	ld.global.f64 	%fd473, [%rd240+18432];
	ld.global.f64 	%fd474, [%rd240+18440];
	ld.global.f64 	%fd475, [%rd240+18448];
	min.f64 	%fd1126, %fd467, %fd473;
	min.f64 	%fd1125, %fd468, %fd474;
	min.f64 	%fd1124, %fd469, %fd475;
	max.f64 	%fd1123, %fd470, %fd473;
	max.f64 	%fd1122, %fd471, %fd474;
	max.f64 	%fd1121, %fd472, %fd475;
	add.s32 	%r1196, %r1196, 2048;
	add.s32 	%r1194, %r1194, 8;
	add.s64 	%rd240, %rd240, 49152;
	setp.ne.s32 	%p9, %r1194, 0;
	@%p9 bra 	$L__BB21_56;
$L__BB21_57:
	setp.eq.s32 	%p10, %r153, 0;
	@%p10 bra 	$L__BB21_65;
	setp.lt.u32 	%p11, %r153, 4;
	@%p11 bra 	$L__BB21_60;
	cvt.u64.u32 	%rd31, %r1196;
	add.s64 	%rd32, %rd241, %rd31;
	mad.lo.s64 	%rd33, %rd32, 24, %rd2;
	ld.global.f64 	%fd477, [%rd33];
	ld.global.f64 	%fd478, [%rd33+8];
	ld.global.f64 	%fd479, [%rd33+16];
	min.f64 	%fd480, %fd1126, %fd477;
	min.f64 	%fd481, %fd1125, %fd478;
	min.f64 	%fd482, %fd1124, %fd479;
	max.f64 	%fd483, %fd1123, %fd477;
	max.f64 	%fd484, %fd1122, %fd478;
	max.f64 	%fd485, %fd1121, %fd479;
	ld.global.f64 	%fd486, [%rd33+6144];
	ld.global.f64 	%fd487, [%rd33+6152];
	ld.global.f64 	%fd488, [%rd33+6160];
	min.f64 	%fd489, %fd480, %fd486;
	min.f64 	%fd490, %fd481, %fd487;
	min.f64 	%fd491, %fd482, %fd488;
	max.f64 	%fd492, %fd483, %fd486;
	max.f64 	%fd493, %fd484, %fd487;
	max.f64 	%fd494, %fd485, %fd488;
	ld.global.f64 	%fd495, [%rd33+12288];
	ld.global.f64 	%fd496, [%rd33+12296];
	ld.global.f64 	%fd497, [%rd33+12304];
	min.f64 	%fd498, %fd489, %fd495;
	min.f64 	%fd499, %fd490, %fd496;
	min.f64 	%fd500, %fd491, %fd497;
	max.f64 	%fd501, %fd492, %fd495;
	max.f64 	%fd502, %fd493, %fd496;
	max.f64 	%fd503, %fd494, %fd497;
	ld.global.f64 	%fd504, [%rd33+18432];
	ld.global.f64 	%fd505, [%rd33+18440];
	ld.global.f64 	%fd506, [%rd33+18448];
	min.f64 	%fd1126, %fd498, %fd504;
	min.f64 	%fd1125, %fd499, %fd505;
	min.f64 	%fd1124, %fd500, %fd506;
	max.f64 	%fd1123, %fd501, %fd504;
	max.f64 	%fd1122, %fd502, %fd505;
	max.f64 	%fd1121, %fd503, %fd506;
	add.s32 	%r1196, %r1196, 1024;
$L__BB21_60:
	and.b32  	%r253, %r152, 3;
	setp.eq.s32 	%p12, %r253, 0;
	@%p12 bra 	$L__BB21_65;
	setp.eq.s32 	%p13, %r253, 1;
	@%p13 bra 	$L__BB21_63;
	cvt.u64.u32 	%rd34, %r1196;
	add.s64 	%rd35, %rd241, %rd34;
	mad.lo.s64 	%rd36, %rd35, 24, %rd2;
	ld.global.f64 	%fd508, [%rd36];
	ld.global.f64 	%fd509, [%rd36+8];
	ld.global.f64 	%fd510, [%rd36+16];
	min.f64 	%fd511, %fd1126, %fd508;
	min.f64 	%fd512, %fd1125, %fd509;
	min.f64 	%fd513, %fd1124, %fd510;
	max.f64 	%fd514, %fd1123, %fd508;
	max.f64 	%fd515, %fd1122, %fd509;
	max.f64 	%fd516, %fd1121, %fd510;
	ld.global.f64 	%fd517, [%rd36+6144];
	ld.global.f64 	%fd518, [%rd36+6152];
	ld.global.f64 	%fd519, [%rd36+6160];
	min.f64 	%fd1126, %fd511, %fd517;
	min.f64 	%fd1125, %fd512, %fd518;
	min.f64 	%fd1124, %fd513, %fd519;
	max.f64 	%fd1123, %fd514, %fd517;
	max.f64 	%fd1122, %fd515, %fd518;
	max.f64 	%fd1121, %fd516, %fd519;
	add.s32 	%r1196, %r1196, 512;
$L__BB21_63:
	and.b32  	%r254, %r151, 256;
	setp.ne.s32 	%p14, %r254, 0;
	@%p14 bra 	$L__BB21_65;
	cvt.u64.u32 	%rd37, %r1196;
	add.s64 	%rd38, %rd241, %rd37;
	mad.lo.s64 	%rd39, %rd38, 24, %rd2;
	ld.global.f64 	%fd520, [%rd39];
	ld.global.f64 	%fd521, [%rd39+8];
	ld.global.f64 	%fd522, [%rd39+16];
	min.f64 	%fd1126, %fd1126, %fd520;
	min.f64 	%fd1125, %fd1125, %fd521;
	min.f64 	%fd1124, %fd1124, %fd522;
	max.f64 	%fd1123, %fd1123, %fd520;
	max.f64 	%fd1122, %fd1122, %fd521;
	max.f64 	%fd1121, %fd1121, %fd522;
$L__BB21_65:
	// begin inline asm
	mov.u32 %r255, %laneid;
	// end inline asm
	mov.b64 	%rd40, %fd1126;
	mov.b64 	{%r257, %r262}, %rd40;
	mov.b32 	%r313, 1;
	mov.b32 	%r314, 31;
	mov.b32 	%r315, -1;
	// begin inline asm
	shfl.sync.down.b32 %r256, %r257, %r313, %r314, %r315;
	// end inline asm
	// begin inline asm
	shfl.sync.down.b32 %r261, %r262, %r313, %r314, %r315;
	// end inline asm
	mov.b64 	%rd41, %fd1125;
	mov.b64 	{%r267, %r272}, %rd41;
	// begin inline asm
	shfl.sync.down.b32 %r266, %r267, %r313, %r314, %r315;
	// end inline asm
	// begin inline asm
	shfl.sync.down.b32 %r271, %r272, %r313, %r314, %r315;
	// end inline asm
	mov.b64 	%rd42, %fd1124;
	mov.b64 	{%r277, %r282}, %rd42;
	// begin inline asm
	shfl.sync.down.b32 %r276, %r277, %r313, %r314, %r315;
	// end inline asm
	// begin inline asm
	shfl.sync.down.b32 %r281, %r282, %r313, %r314, %r315;
	// end inline asm
	mov.b64 	%rd43, %fd1123;
	mov.b64 	{%r287, %r292}, %rd43;
	// begin inline asm
	shfl.sync.down.b32 %r286, %r287, %r313, %r314, %r315;
	// end inline asm
	// begin inline asm
	shfl.sync.down.b32 %r291, %r292, %r313, %r314, %r315;
	// end inline asm
	mov.b64 	%rd44, %fd1122;
	mov.b64 	{%r297, %r302}, %rd44;
	// begin inline asm
	shfl.sync.down.b32 %r296, %r297, %r313, %r314, %r315;
	// end inline asm
	// begin inline asm
	shfl.sync.down.b32 %r301, %r302, %r313, %r314, %r315;
	// end inline asm
	mov.b64 	%rd45, %fd1121;
	mov.b64 	{%r307, %r312}, %rd45;
	// begin inline asm
	shfl.sync.down.b32 %r306, %r307, %r313, %r314, %r315;
	// end inline asm
	// begin inline asm
	shfl.sync.down.b32 %r311, %r312, %r313, %r314, %r315;
	// end inline asm
	setp.gt.s32 	%p15, %r255, 30;
	@%p15 bra 	$L__BB21_67;
	mov.b64 	%rd46, {%r306, %r311};
	mov.b64 	%fd523, %rd46;
	mov.b64 	%rd47, {%r296, %r301};
	mov.b64 	%fd524, %rd47;
	mov.b64 	%rd48, {%r286, %r291};
	mov.b64 	%fd525, %rd48;
	mov.b64 	%rd49, {%r276, %r281};
	mov.b64 	%fd526, %rd49;
	mov.b64 	%rd50, {%r266, %r271};
	mov.b64 	%fd527, %rd50;
	mov.b64 	%rd51, {%r256, %r261};
	mov.b64 	%fd528, %rd51;
	min.f64 	%fd1126, %fd1126, %fd528;
	min.f64 	%fd1125, %fd1125, %fd527;
	min.f64 	%fd1124, %fd1124, %fd526;
	max.f64 	%fd1123, %fd1123, %fd525;
	max.f64 	%fd1122, %fd1122, %fd524;
	max.f64 	%fd1121, %fd1121, %fd523;
$L__BB21_67:
	mov.b64 	%rd52, %fd1126;
	mov.b64 	{%r317, %r322}, %rd52;
	mov.b32 	%r373, 2;
	mov.b32 	%r374, 31;
	mov.b32 	%r375, -1;
	// begin inline asm
	shfl.sync.down.b32 %r316, %r317, %r373, %r374, %r375;
	// end inline asm
	// begin inline asm
	shfl.sync.down.b32 %r321, %r322, %r373, %r374, %r375;
	// end inline asm
	mov.b64 	%rd53, %fd1125;
	mov.b64 	{%r327, %r332}, %rd53;
	// begin inline asm
	shfl.sync.down.b32 %r326, %r327, %r373, %r374, %r375;
	// end inline asm
	// begin inline asm
	shfl.sync.down.b32 %r331, %r332, %r373, %r374, %r375;
	// end inline asm
	mov.b64 	%rd54, %fd1124;
	mov.b64 	{%r337, %r342}, %rd54;
	// begin inline asm
	shfl.sync.down.b32 %r336, %r337, %r373, %r374, %r375;
	// end inline asm
	// begin inline asm
	shfl.sync.down.b32 %r341, %r342, %r373, %r374, %r375;
	// end inline asm
	mov.b64 	%rd55, %fd1123;
	mov.b64 	{%r347, %r352}, %rd55;
	// begin inline asm
	shfl.sync.down.b32 %r346, %r347, %r373, %r374, %r375;
	// end inline asm
	// begin inline asm
	shfl.sync.down.b32 %r351, %r352, %r373, %r374, %r375;
	// end inline asm
	mov.b64 	%rd56, %fd1122;
	mov.b64 	{%r357, %r362}, %rd56;
	// begin inline asm
	shfl.sync.down.b32 %r356, %r357, %r373, %r374, %r375;
	// end inline asm
	// begin inline asm
	shfl.sync.down.b32 %r361, %r362, %r373, %r374, %r375;
	// end inline asm
	mov.b64 	%rd57, %fd1121;
	mov.b64 	{%r367, %r372}, %rd57;
	// begin inline asm
	shfl.sync.down.b32 %r366, %r367, %r373, %r374, %r375;
	// end inline asm
	// begin inline asm
	shfl.sync.down.b32 %r371, %r372, %r373, %r374, %r375;
	// end inline asm
	setp.gt.s32 	%p16, %r255, 29;
	@%p16 bra 	$L__BB21_69;
	mov.b64 	%rd58, {%r366, %r371};
	mov.b64 	%fd529, %rd58;
	mov.b64 	%rd59, {%r356, %r361};
	mov.b64 	%fd530, %rd59;
	mov.b64 	%rd60, {%r346, %r351};
	mov.b64 	%fd531, %rd60;
	mov.b64 	%rd61, {%r336, %r341};
	mov.b64 	%fd532, %rd61;
	mov.b64 	%rd62, {%r326, %r331};
	mov.b64 	%fd533, %rd62;
	mov.b64 	%rd63, {%r316, %r321};
	mov.b64 	%fd534, %rd63;
	min.f64 	%fd1126, %fd1126, %fd534;
	min.f64 	%fd1125, %fd1125, %fd533;
	min.f64 	%fd1124, %fd1124, %fd532;
	max.f64 	%fd1123, %fd1123, %fd531;
	max.f64 	%fd1122, %fd1122, %fd530;
	max.f64 	%fd1121, %fd1121, %fd529;
$L__BB21_69:
	mov.b64 	%rd64, %fd1126;
	mov.b64 	{%r377, %r382}, %rd64;
	mov.b32 	%r433, 4;
	mov.b32 	%r434, 31;
	mov.b32 	%r435, -1;
	// begin inline asm
	shfl.sync.down.b32 %r376, %r377, %r433, %r434, %r435;
	// end inline asm
	// begin inline asm
	shfl.sync.down.b32 %r381, %r382, %r433, %r434, %r435;
	// end inline asm
	mov.b64 	%rd65, %fd1125;
	mov.b64 	{%r387, %r392}, %rd65;
	// begin inline asm
	shfl.sync.down.b32 %r386, %r387, %r433, %r434, %r435;
	// end inline asm
	// begin inline asm
	shfl.sync.down.b32 %r391, %r392, %r433, %r434, %r435;
	// end inline asm
	mov.b64 	%rd66, %fd1124;
	mov.b64 	{%r397, %r402}, %rd66;
	// begin inline asm
	shfl.sync.down.b32 %r396, %r397, %r433, %r434, %r435;
	// end inline asm
	// begin inline asm
	shfl.sync.down.b32 %r401, %r402, %r433, %r434, %r435;
	// end inline asm
	mov.b64 	%rd67, %fd1123;
	mov.b64 	{%r407, %r412}, %rd67;
	// begin inline asm
	shfl.sync.down.b32 %r406, %r407, %r433, %r434, %r435;
	// end inline asm
	// begin inline asm
	shfl.sync.down.b32 %r411, %r412, %r433, %r434, %r435;
	// end inline asm
	mov.b64 	%rd68, %fd1122;
	mov.b64 	{%r417, %r422}, %rd68;
	// begin inline asm
	shfl.sync.down.b32 %r416, %r417, %r433, %r434, %r435;
	// end inline asm
	// begin inline asm
	shfl.sync.down.b32 %r421, %r422, %r433, %r434, %r435;
	// end inline asm
	mov.b64 	%rd69, %fd1121;
	mov.b64 	{%r427, %r432}, %rd69;
	// begin inline asm
	shfl.sync.down.b32 %r426, %r427, %r433, %r434, %r435;
	// end inline asm
	// begin inline asm
	shfl.sync.down.b32 %r431, %r432, %r433, %r434, %r435;
	// end inline asm
	setp.gt.s32 	%p17, %r255, 27;
	@%p17 bra 	$L__BB21_71;
	mov.b64 	%rd70, {%r426, %r431};
	mov.b64 	%fd535, %rd70;
	mov.b64 	%rd71, {%r416, %r421};
	mov.b64 	%fd536, %rd71;
	mov.b64 	%rd72, {%r406, %r411};
	mov.b64 	%fd537, %rd72;
	mov.b64 	%rd73, {%r396, %r401};
	mov.b64 	%fd538, %rd73;
	mov.b64 	%rd74, {%r386, %r391};
	mov.b64 	%fd539, %rd74;
	mov.b64 	%rd75, {%r376, %r381};
	mov.b64 	%fd540, %rd75;
	min.f64 	%fd1126, %fd1126, %fd540;
	min.f64 	%fd1125, %fd1125, %fd539;
	min.f64 	%fd1124, %fd1124, %fd538;
	max.f64 	%fd1123, %fd1123, %fd537;
	max.f64 	%fd1122, %fd1122, %fd536;
	max.f64 	%fd1121, %fd1121, %fd535;
$L__BB21_71:
	mov.b64 	%rd76, %fd1126;
	mov.b64 	{%r437, %r442}, %rd76;
	mov.b32 	%r493, 8;
	mov.b32 	%r494, 31;
	mov.b32 	%r495, -1;
	// begin inline asm
	shfl.sync.down.b32 %r436, %r437, %r493, %r494, %r495;
	// end inline asm
	// begin inline asm
	shfl.sync.down.b32 %r441, %r442, %r493, %r494, %r495;
	// end inline asm
	mov.b64 	%rd77, %fd1125;
	mov.b64 	{%r447, %r452}, %rd77;
	// begin inline asm
	shfl.sync.down.b32 %r446, %r447, %r493, %r494, %r495;
	// end inline asm
	// begin inline asm
	shfl.sync.down.b32 %r451, %r452, %r493, %r494, %r495;
	// end inline asm
	mov.b64 	%rd78, %fd1124;
	mov.b64 	{%r457, %r462}, %rd78;
	// begin inline asm
	shfl.sync.down.b32 %r456, %r457, %r493, %r494, %r495;
	// end inline asm
	// begin inline asm
	shfl.sync.down.b32 %r461, %r462, %r493, %r494, %r495;
	// end inline asm
	mov.b64 	%rd79, %fd1123;
	mov.b64 	{%r467, %r472}, %rd79;
	// begin inline asm
	shfl.sync.down.b32 %r466, %r467, %r493, %r494, %r495;
	// end inline asm
	// begin inline asm
	shfl.sync.down.b32 %r471, %r472, %r493, %r494, %r495;
	// end inline asm
	mov.b64 	%rd80, %fd1122;
	mov.b64 	{%r477, %r482}, %rd80;
	// begin inline asm
	shfl.sync.down.b32 %r476, %r477, %r493, %r494, %r495;
	// end inline asm
	// begin inline asm
	shfl.sync.down.b32 %r481, %r482, %r493, %r494, %r495;
	// end inline asm
	mov.b64 	%rd81, %fd1121;
	mov.b64 	{%r487, %r492}, %rd81;
	// begin inline asm
	shfl.sync.down.b32 %r486, %r487, %r493, %r494, %r495;
	// end inline asm
	// begin inline asm
	shfl.sync.down.b32 %r491, %r492, %r493, %r494, %r495;
	// end inline asm
	setp.gt.s32 	%p18, %r255, 23;
	@%p18 bra 	$L__BB21_73;
	mov.b64 	%rd82, {%r486, %r491};
	mov.b64 	%fd541, %rd82;
	mov.b64 	%rd83, {%r476, %r481};
	mov.b64 	%fd542, %rd83;
	mov.b64 	%rd84, {%r466, %r471};
	mov.b64 	%fd543, %rd84;
	mov.b64 	%rd85, {%r456, %r461};
	mov.b64 	%fd544, %rd85;
	mov.b64 	%rd86, {%r446, %r451};
	mov.b64 	%fd545, %rd86;
	mov.b64 	%rd87, {%r436, %r441};
	mov.b64 	%fd546, %rd87;
	min.f64 	%fd1126, %fd1126, %fd546;
	min.f64 	%fd1125, %fd1125, %fd545;
	min.f64 	%fd1124, %fd1124, %fd544;
	max.f64 	%fd1123, %fd1123, %fd543;
	max.f64 	%fd1122, %fd1122, %fd542;
	max.f64 	%fd1121, %fd1121, %fd541;
$L__BB21_73:
	mov.b64 	%rd88, %fd1126;
	mov.b64 	{%r497, %r502}, %rd88;
	mov.b32 	%r553, 16;
	mov.b32 	%r554, 31;
	mov.b32 	%r555, -1;
	// begin inline asm
	shfl.sync.down.b32 %r496, %r497, %r553, %r554, %r555;
	// end inline asm
	// begin inline asm
	shfl.sync.down.b32 %r501, %r502, %r553, %r554, %r555;
	// end inline asm
	mov.b64 	%rd89, %fd1125;
	mov.b64 	{%r507, %r512}, %rd89;
	// begin inline asm
	shfl.sync.down.b32 %r506, %r507, %r553, %r554, %r555;
	// end inline asm
	// begin inline asm
	shfl.sync.down.b32 %r511, %r512, %r553, %r554, %r555;
	// end inline asm
	mov.b64 	%rd90, %fd1124;
	mov.b64 	{%r517, %r522}, %rd90;
	// begin inline asm
	shfl.sync.down.b32 %r516, %r517, %r553, %r554, %r555;
	// end inline asm
	// begin inline asm
	shfl.sync.down.b32 %r521, %r522, %r553, %r554, %r555;
	// end inline asm
	mov.b64 	%rd91, %fd1123;
	mov.b64 	{%r527, %r532}, %rd91;
	// begin inline asm
	shfl.sync.down.b32 %r526, %r527, %r553, %r554, %r555;
	// end inline asm
	// begin inline asm
	shfl.sync.down.b32 %r531, %r532, %r553, %r554, %r555;
	// end inline asm
	mov.b64 	%rd92, %fd1122;
	mov.b64 	{%r537, %r542}, %rd92;
	// begin inline asm
	shfl.sync.down.b32 %r536, %r537, %r553, %r554, %r555;
	// end inline asm
	// begin inline asm
	shfl.sync.down.b32 %r541, %r542, %r553, %r554, %r555;
	// end inline asm
	mov.b64 	%rd93, %fd1121;
	mov.b64 	{%r547, %r552}, %rd93;
	// begin inline asm
	shfl.sync.down.b32 %r546, %r547, %r553, %r554, %r555;
	// end inline asm
	// begin inline asm
	shfl.sync.down.b32 %r551, %r552, %r553, %r554, %r555;
	// end inline asm
	setp.gt.s32 	%p19, %r255, 15;
	@%p19 bra 	$L__BB21_76;
	mov.b64 	%rd94, {%r546, %r551};
	mov.b64 	%fd547, %rd94;
	mov.b64 	%rd95, {%r536, %r541};
	mov.b64 	%fd548, %rd95;
	mov.b64 	%rd96, {%r526, %r531};
	mov.b64 	%fd549, %rd96;
	mov.b64 	%rd97, {%r516, %r521};
	mov.b64 	%fd550, %rd97;
	mov.b64 	%rd98, {%r506, %r511};
	mov.b64 	%fd551, %rd98;
	mov.b64 	%rd99, {%r496, %r501};
	mov.b64 	%fd552, %rd99;
	min.f64 	%fd1126, %fd1126, %fd552;
	min.f64 	%fd1125, %fd1125, %fd551;
	min.f64 	%fd1124, %fd1124, %fd550;
	max.f64 	%fd1123, %fd1123, %fd549;
	max.f64 	%fd1122, %fd1122, %fd548;
	max.f64 	%fd1121, %fd1121, %fd547;
	setp.ne.s32 	%p20, %r255, 0;
	@%p20 bra 	$L__BB21_76;
	shr.u32 	%r556, %r144, 5;
	mov.u32 	%r557, _ZZN3cub18CUB_300001_SM_10006detail6reduce18DeviceReduceKernelINS2_10policy_hubI11WrapperAABBy9MergeAABBE10Policy1000EN6thrust24THRUST_300001_SM_1000_NS10device_ptrI11WrapperVec3EEyS6_S5_11PointToAABBEEvT0_PT3_T1_NS0_13GridEvenShareISI_EET2_T4_E12temp_storage;
	mad.lo.s32 	%r558, %r556, 48, %r557;
	st.shared.f64 	[%r558+8], %fd1126;
	st.shared.f64 	[%r558+16], %fd1125;
	st.shared.f64 	[%r558+24], %fd1124;
	st.shared.f64 	[%r558+32], %fd1123;
	st.shared.f64 	[%r558+40], %fd1122;
	st.shared.f64 	[%r558+48], %fd1121;
$L__BB21_76:
	bar.sync 	0;
	setp.ne.s32 	%p21, %r144, 0;
	@%p21 bra 	$L__BB21_78;
	ld.shared.f64 	%fd553, [_ZZN3cub18CUB_300001_SM_10006detail6reduce18DeviceReduceKernelINS2_10policy_hubI11WrapperAABBy9MergeAABBE10Policy1000EN6thrust24THRUST_300001_SM_1000_NS10device_ptrI11WrapperVec3EEyS6_S5_11PointToAABBEEvT0_PT3_T1_NS0_13GridEvenShareISI_EET2_T4_E12temp_storage+56];
	ld.shared.f64 	%fd554, [_ZZN3cub18CUB_300001_SM_10006detail6reduce18DeviceReduceKernelINS2_10policy_hubI11WrapperAABBy9MergeAABBE10Policy1000EN6thrust24THRUST_300001_SM_1000_NS10device_ptrI11WrapperVec3EEyS6_S5_11PointToAABBEEvT0_PT3_T1_NS0_13GridEvenShareISI_EET2_T4_E12temp_storage+64];
	ld.shared.f64 	%fd555, [_ZZN3cub18CUB_300001_SM_10006detail6reduce18DeviceReduceKernelINS2_10policy_hubI11WrapperAABBy9MergeAABBE10Policy1000EN6thrust24THRUST_300001_SM_1000_NS10device_ptrI11WrapperVec3EEyS6_S5_11PointToAABBEEvT0_PT3_T1_NS0_13GridEvenShareISI_EET2_T4_E12temp_storage+72];
	ld.shared.f64 	%fd556, [_ZZN3cub18CUB_300001_SM_10006detail6reduce18DeviceReduceKernelINS2_10policy_hubI11WrapperAABBy9MergeAABBE10Policy1000EN6thrust24THRUST_300001_SM_1000_NS10device_ptrI11WrapperVec3EEyS6_S5_11PointToAABBEEvT0_PT3_T1_NS0_13GridEvenShareISI_EET2_T4_E12temp_storage+80];
	ld.shared.f64 	%fd557, [_ZZN3cub18CUB_300001_SM_10006detail6reduce18DeviceReduceKernelINS2_10policy_hubI11WrapperAABBy9MergeAABBE10Policy1000EN6thrust24THRUST_300001_SM_1000_NS10device_ptrI11WrapperVec3EEyS6_S5_11PointToAABBEEvT0_PT3_T1_NS0_13GridEvenShareISI_EET2_T4_E12temp_storage+88];
	ld.shared.f64 	%fd558, [_ZZN3cub18CUB_300001_SM_10006detail6reduce18DeviceReduceKernelINS2_10policy_hubI11WrapperAABBy9MergeAABBE10Policy1000EN6thrust24THRUST_300001_SM_1000_NS10device_ptrI11WrapperVec3EEyS6_S5_11PointToAABBEEvT0_PT3_T1_NS0_13GridEvenShareISI_EET2_T4_E12temp_storage+96];
	min.f64 	%fd559, %fd1126, %fd553;
	min.f64 	%fd560, %fd1125, %fd554;
	min.f64 	%fd561, %fd1124, %fd555;
	max.f64 	%fd562, %fd1123, %fd556;
	max.f64 	%fd563, %fd1122, %fd557;
	max.f64 	%fd564, %fd1121, %fd558;
	ld.shared.f64 	%fd565, [_ZZN3cub18CUB_300001_SM_10006detail6reduce18DeviceReduceKernelINS2_10policy_hubI11WrapperAABBy9MergeAABBE10Policy1000EN6thrust24THRUST_300001_SM_1000_NS10device_ptrI11WrapperVec3EEyS6_S5_11PointToAABBEEvT0_PT3_T1_NS0_13GridEvenShareISI_EET2_T4_E12temp_storage+104];
	ld.shared.f64 	%fd566, [_ZZN3cub18CUB_300001_SM_10006detail6reduce18DeviceReduceKernelINS2_10policy_hubI11WrapperAABBy9MergeAABBE10Policy1000EN6thrust24THRUST_300001_SM_1000_NS10device_ptrI11WrapperVec3EEyS6_S5_11PointToAABBEEvT0_PT3_T1_NS0_13GridEvenShareISI_EET2_T4_E12temp_storage+112];
	ld.shared.f64 	%fd567, [_ZZN3cub18CUB_300001_SM_10006detail6reduce18DeviceReduceKernelINS2_10policy_hubI11WrapperAABBy9MergeAABBE10Policy1000EN6thrust24THRUST_300001_SM_1000_NS10device_ptrI11WrapperVec3EEyS6_S5_11PointToAABBEEvT0_PT3_T1_NS0_13GridEvenShareISI_EET2_T4_E12temp_storage+120];
	ld.shared.f64 	%fd568, [_ZZN3cub18CUB_300001_SM_10006detail6reduce18DeviceReduceKernelINS2_10policy_hubI11WrapperAABBy9MergeAABBE10Policy1000EN6thrust24THRUST_300001_SM_1000_NS10device_ptrI11WrapperVec3EEyS6_S5_11PointToAABBEEvT0_PT3_T1_NS0_13GridEvenShareISI_EET2_T4_E12temp_storage+128];
	ld.shared.f64 	%fd569, [_ZZN3cub18CUB_300001_SM_10006detail6reduce18DeviceReduceKernelINS2_10policy_hubI11WrapperAABBy9MergeAABBE10Policy1000EN6thrust24THRUST_300001_SM_1000_NS10device_ptrI11WrapperVec3EEyS6_S5_11PointToAABBEEvT0_PT3_T1_NS0_13GridEvenShareISI_EET2_T4_E12temp_storage+136];
	ld.shared.f64 	%fd570, [_ZZN3cub18CUB_300001_SM_10006detail6reduce18DeviceReduceKernelINS2_10policy_hubI11WrapperAABBy9MergeAABBE10Policy1000EN6thrust24THRUST_300001_SM_1000_NS10device_ptrI11WrapperVec3EEyS6_S5_11PointToAABBEEvT0_PT3_T1_NS0_13GridEvenShareISI_EET2_T4_E12temp_storage+144];
	min.f64 	%fd571, %fd559, %fd565;
	min.f64 	%fd572, %fd560, %fd566;
	min.f64 	%fd573, %fd561, %fd567;
	max.f64 	%fd574, %fd562, %fd568;
	max.f64 	%fd575, %fd563, %fd569;
	max.f64 	%fd576, %fd564, %fd570;
	ld.shared.f64 	%fd577, [_ZZN3cub18CUB_300001_SM_10006detail6reduce18DeviceReduceKernelINS2_10policy_hubI11WrapperAABBy9MergeAABBE10Policy1000EN6thrust24THRUST_300001_SM_1000_NS10device_ptrI11WrapperVec3EEyS6_S5_11PointToAABBEEvT0_PT3_T1_NS0_13GridEvenShareISI_EET2_T4_E12temp_storage+152];
	ld.shared.f64 	%fd578, [_ZZN3cub18CUB_300001_SM_10006detail6reduce18DeviceReduceKernelINS2_10policy_hubI11WrapperAABBy9MergeAABBE10Policy1000EN6thrust24THRUST_300001_SM_1000_NS10device_ptrI11WrapperVec3EEyS6_S5_11PointToAABBEEvT0_PT3_T1_NS0_13GridEvenShareISI_EET2_T4_E12temp_storage+160];
	ld.shared.f64 	%fd579, [_ZZN3cub18CUB_300001_SM_10006detail6reduce18DeviceReduceKernelINS2_10policy_hubI11WrapperAABBy9MergeAABBE10Policy1000EN6thrust24THRUST_300001_SM_1000_NS10device_ptrI11WrapperVec3EEyS6_S5_11PointToAABBEEvT0_PT3_T1_NS0_13GridEvenShareISI_EET2_T4_E12temp_storage+168];
	ld.shared.f64 	%fd580, [_ZZN3cub18CUB_300001_SM_10006detail6reduce18DeviceReduceKernelINS2_10policy_hubI11WrapperAABBy9MergeAABBE10Policy1000EN6thrust24THRUST_300001_SM_1000_NS10device_ptrI11WrapperVec3EEyS6_S5_11PointToAABBEEvT0_PT3_T1_NS0_13GridEvenShareISI_EET2_T4_E12temp_storage+176];
	ld.shared.f64 	%fd581, [_ZZN3cub18CUB_300001_SM_10006detail6reduce18DeviceReduceKernelINS2_10policy_hubI11WrapperAABBy9MergeAABBE10Policy1000EN6thrust24THRUST_300001_SM_1000_NS10device_ptrI11WrapperVec3EEyS6_S5_11PointToAABBEEvT0_PT3_T1_NS0_13GridEvenShareISI_EET2_T4_E12temp_storage+184];
	ld.shared.f64 	%fd582, [_ZZN3cub18CUB_300001_SM_10006detail6reduce18DeviceReduceKernelINS2_10policy_hubI11WrapperAABBy9MergeAABBE10Policy1000EN6thrust24THRUST_300001_SM_1000_NS10device_ptrI11WrapperVec3EEyS6_S5_11PointToAABBEEvT0_PT3_T1_NS0_13GridEvenShareISI_EET2_T4_E12temp_storage+192];
	min.f64 	%fd583, %fd571, %fd577;
	min.f64 	%fd584, %fd572, %fd578;
	min.f64 	%fd585, %fd573, %fd579;
	max.f64 	%fd586, %fd574, %fd580;
	max.f64 	%fd587, %fd575, %fd581;
	max.f64 	%fd588, %fd576, %fd582;
	ld.shared.f64 	%fd589, [_ZZN3cub18CUB_300001_SM_10006detail6reduce18DeviceReduceKernelINS2_10policy_hubI11WrapperAABBy9MergeAABBE10Policy1000EN6thrust24THRUST_300001_SM_1000_NS10device_ptrI11WrapperVec3EEyS6_S5_11PointToAABBEEvT0_PT3_T1_NS0_13GridEvenShareISI_EET2_T4_E12temp_storage+200];
	ld.shared.f64 	%fd590, [_ZZN3cub18CUB_300001_SM_10006detail6reduce18DeviceReduceKernelINS2_10policy_hubI11WrapperAABBy9MergeAABBE10Policy1000EN6thrust24THRUST_300001_SM_1000_NS10device_ptrI11WrapperVec3EEyS6_S5_11PointToAABBEEvT0_PT3_T1_NS0_13GridEvenShareISI_EET2_T4_E12temp_storage+208];
	ld.shared.f64 	%fd591, [_ZZN3cub18CUB_300001_SM_10006detail6reduce18DeviceReduceKernelINS2_10policy_hubI11WrapperAABBy9MergeAABBE10Policy1000EN6thrust24THRUST_300001_SM_1000_NS10device_ptrI11WrapperVec3EEyS6_S5_11PointToAABBEEvT0_PT3_T1_NS0_13GridEvenShareISI_EET2_T4_E12temp_storage+216];
	ld.shared.f64 	%fd592, [_ZZN3cub18CUB_300001_SM_10006detail6reduce18DeviceReduceKernelINS2_10policy_hubI11WrapperAABBy9MergeAABBE10Policy1000EN6thrust24THRUST_300001_SM_1000_NS10device_ptrI11WrapperVec3EEyS6_S5_11PointToAABBEEvT0_PT3_T1_NS0_13GridEvenShareISI_EET2_T4_E12temp_storage+224];
	ld.shared.f64 	%fd593, [_ZZN3cub18CUB_300001_SM_10006detail6reduce18DeviceReduceKernelINS2_10policy_hubI11WrapperAABBy9MergeAABBE10Policy1000EN6thrust24THRUST_300001_SM_1000_NS10device_ptrI11WrapperVec3EEyS6_S5_11PointToAABBEEvT0_PT3_T1_NS0_13GridEvenShareISI_EET2_T4_E12temp_storage+232];
	ld.shared.f64 	%fd594, [_ZZN3cub18CUB_300001_SM_10006detail6reduce18DeviceReduceKernelINS2_10policy_hubI11WrapperAABBy9MergeAABBE10Policy1000EN6thrust24THRUST_300001_SM_1000_NS10device_ptrI11WrapperVec3EEyS6_S5_11PointToAABBEEvT0_PT3_T1_NS0_13GridEvenShareISI_EET2_T4_E12temp_storage+240];
	min.f64 	%fd595, %fd583, %fd589;
	min.f64 	%fd596, %fd584, %fd590;
	min.f64 	%fd597, %fd585, %fd591;
	max.f64 	%fd598, %fd586, %fd592;
	max.f64 	%fd599, %fd587, %fd593;
	max.f64 	%fd600, %fd588, %fd594;
	ld.shared.f64 	%fd601, [_ZZN3cub18CUB_300001_SM_10006detail6reduce18DeviceReduceKernelINS2_10policy_hubI11WrapperAABBy9MergeAABBE10Policy1000EN6thrust24THRUST_300001_SM_1000_NS10device_ptrI11WrapperVec3EEyS6_S5_11PointToAABBEEvT0_PT3_T1_NS0_13GridEvenShareISI_EET2_T4_E12temp_storage+248];
	ld.shared.f64 	%fd602, [_ZZN3cub18CUB_300001_SM_10006detail6reduce18DeviceReduceKernelINS2_10policy_hubI11WrapperAABBy9MergeAABBE10Policy1000EN6thrust24THRUST_300001_SM_1000_NS10device_ptrI11WrapperVec3EEyS6_S5_11PointToAABBEEvT0_PT3_T1_NS0_13GridEvenShareISI_EET2_T4_E12temp_storage+256];
	ld.shared.f64 	%fd603, [_ZZN3cub18CUB_300001_SM_10006detail6reduce18DeviceReduceKernelINS2_10policy_hubI11WrapperAABBy9MergeAABBE10Policy1000EN6thrust24THRUST_300001_SM_1000_NS10device_ptrI11WrapperVec3EEyS6_S5_11PointToAABBEEvT0_PT3_T1_NS0_13GridEvenShareISI_EET2_T4_E12temp_storage+264];
	ld.shared.f64 	%fd604, [_ZZN3cub18CUB_300001_SM_10006detail6reduce18DeviceReduceKernelINS2_10policy_hubI11WrapperAABBy9MergeAABBE10Policy1000EN6thrust24THRUST_300001_SM_1000_NS10device_ptrI11WrapperVec3EEyS6_S5_11PointToAABBEEvT0_PT3_T1_NS0_13GridEvenShareISI_EET2_T4_E12temp_storage+272];
	ld.shared.f64 	%fd605, [_ZZN3cub18CUB_300001_SM_10006detail6reduce18DeviceReduceKernelINS2_10policy_hubI11WrapperAABBy9MergeAABBE10Policy1000EN6thrust24THRUST_300001_SM_1000_NS10device_ptrI11WrapperVec3EEyS6_S5_11PointToAABBEEvT0_PT3_T1_NS0_13GridEvenShareISI_EET2_T4_E12temp_storage+280];
	ld.shared.f64 	%fd606, [_ZZN3cub18CUB_300001_SM_10006detail6reduce18DeviceReduceKernelINS2_10policy_hubI11WrapperAABBy9MergeAABBE10Policy1000EN6thrust24THRUST_300001_SM_1000_NS10device_ptrI11WrapperVec3EEyS6_S5_11PointToAABBEEvT0_PT3_T1_NS0_13GridEvenShareISI_EET2_T4_E12temp_storage+288];
	min.f64 	%fd607, %fd595, %fd601;
	min.f64 	%fd608, %fd596, %fd602;
	min.f64 	%fd609, %fd597, %fd603;
	max.f64 	%fd610, %fd598, %fd604;
	max.f64 	%fd611, %fd599, %fd605;
	max.f64 	%fd612, %fd600, %fd606;
	ld.shared.f64 	%fd613, [_ZZN3cub18CUB_300001_SM_10006detail6reduce18DeviceReduceKernelINS2_10policy_hubI11WrapperAABBy9MergeAABBE10Policy1000EN6thrust24THRUST_300001_SM_1000_NS10device_ptrI11WrapperVec3EEyS6_S5_11PointToAABBEEvT0_PT3_T1_NS0_13GridEvenShareISI_EET2_T4_E12temp_storage+296];
	ld.shared.f64 	%fd614, [_ZZN3cub18CUB_300001_SM_10006detail6reduce18DeviceReduceKernelINS2_10policy_hubI11WrapperAABBy9MergeAABBE10Policy1000EN6thrust24THRUST_300001_SM_1000_NS10device_ptrI11WrapperVec3EEyS6_S5_11PointToAABBEEvT0_PT3_T1_NS0_13GridEvenShareISI_EET2_T4_E12temp_storage+304];
	ld.shared.f64 	%fd615, [_ZZN3cub18CUB_300001_SM_10006detail6reduce18DeviceReduceKernelINS2_10policy_hubI11WrapperAABBy9MergeAABBE10Policy1000EN6thrust24THRUST_300001_SM_1000_NS10device_ptrI11WrapperVec3EEyS6_S5_11PointToAABBEEvT0_PT3_T1_NS0_13GridEvenShareISI_EET2_T4_E12temp_storage+312];
	ld.shared.f64 	%fd616, [_ZZN3cub18CUB_300001_SM_10006detail6reduce18DeviceReduceKernelINS2_10policy_hubI11WrapperAABBy9MergeAABBE10Policy1000EN6thrust24THRUST_300001_SM_1000_NS10device_ptrI11WrapperVec3EEyS6_S5_11PointToAABBEEvT0_PT3_T1_NS0_13GridEvenShareISI_EET2_T4_E12temp_storage+320];
	ld.shared.f64 	%fd617, [_ZZN3cub18CUB_300001_SM_10006detail6reduce18DeviceReduceKernelINS2_10policy_hubI11WrapperAABBy9MergeAABBE10Policy1000EN6thrust24THRUST_300001_SM_1000_NS10device_ptrI11WrapperVec3EEyS6_S5_11PointToAABBEEvT0_PT3_T1_NS0_13GridEvenShareISI_EET2_T4_E12temp_storage+328];
	ld.shared.f64 	%fd618, [_ZZN3cub18CUB_300001_SM_10006detail6reduce18DeviceReduceKernelINS2_10policy_hubI11WrapperAABBy9MergeAABBE10Policy1000EN6thrust24THRUST_300001_SM_1000_NS10device_ptrI11WrapperVec3EEyS6_S5_11PointToAABBEEvT0_PT3_T1_NS0_13GridEvenShareISI_EET2_T4_E12temp_storage+336];
	min.f64 	%fd619, %fd607, %fd613;
	min.f64 	%fd620, %fd608, %fd614;
	min.f64 	%fd621, %fd609, %fd615;
	max.f64 	%fd622, %fd610, %fd616;
	max.f64 	%fd623, %fd611, %fd617;
	max.f64 	%fd624, %fd612, %fd618;
	ld.shared.f64 	%fd625, [_ZZN3cub18CUB_300001_SM_10006detail6reduce18DeviceReduceKernelINS2_10policy_hubI11WrapperAABBy9MergeAABBE10Policy1000EN6thrust24THRUST_300001_SM_1000_NS10device_ptrI11WrapperVec3EEyS6_S5_11PointToAABBEEvT0_PT3_T1_NS0_13GridEvenShareISI_EET2_T4_E12temp_storage+344];
	ld.shared.f64 	%fd626, [_ZZN3cub18CUB_300001_SM_10006detail6reduce18DeviceReduceKernelINS2_10policy_hubI11WrapperAABBy9MergeAABBE10Policy1000EN6thrust24THRUST_300001_SM_1000_NS10device_ptrI11WrapperVec3EEyS6_S5_11PointToAABBEEvT0_PT3_T1_NS0_13GridEvenShareISI_EET2_T4_E12temp_storage+352];
	ld.shared.f64 	%fd627, [_ZZN3cub18CUB_300001_SM_10006detail6reduce18DeviceReduceKernelINS2_10policy_hubI11WrapperAABBy9MergeAABBE10Policy1000EN6thrust24THRUST_300001_SM_1000_NS10device_ptrI11WrapperVec3EEyS6_S5_11PointToAABBEEvT0_PT3_T1_NS0_13GridEvenShareISI_EET2_T4_E12temp_storage+360];
	ld.shared.f64 	%fd628, [_ZZN3cub18CUB_300001_SM_10006detail6reduce18DeviceReduceKernelINS2_10policy_hubI11WrapperAABBy9MergeAABBE10Policy1000EN6thrust24THRUST_300001_SM_1000_NS10device_ptrI11WrapperVec3EEyS6_S5_11PointToAABBEEvT0_PT3_T1_NS0_13GridEvenShareISI_EET2_T4_E12temp_storage+368];
	ld.shared.f64 	%fd629, [_ZZN3cub18CUB_300001_SM_10006detail6reduce18DeviceReduceKernelINS2_10policy_hubI11WrapperAABBy9MergeAABBE10Policy1000EN6thrust24THRUST_300001_SM_1000_NS10device_ptrI11WrapperVec3EEyS6_S5_11PointToAABBEEvT0_PT3_T1_NS0_13GridEvenShareISI_EET2_T4_E12temp_storage+376];
	ld.shared.f64 	%fd630, [_ZZN3cub18CUB_300001_SM_10006detail6reduce18DeviceReduceKernelINS2_10policy_hubI11WrapperAABBy9MergeAABBE10Policy1000EN6thrust24THRUST_300001_SM_1000_NS10device_ptrI11WrapperVec3EEyS6_S5_11PointToAABBEEvT0_PT3_T1_NS0_13GridEvenShareISI_EET2_T4_E12temp_storage+384];
	min.f64 	%fd1126, %fd619, %fd625;
	min.f64 	%fd1125, %fd620, %fd626;
	min.f64 	%fd1124, %fd621, %fd627;
	max.f64 	%fd1123, %fd622, %fd628;
	max.f64 	%fd1122, %fd623, %fd629;
	max.f64 	%fd1121, %fd624, %fd630;
$L__BB21_78:
	mov.u32 	%r1185, %tid.x;
	setp.ne.s32 	%p55, %r1185, 0;
	@%p55 bra 	$L__BB21_80;
	ld.param.u64 	%rd238, [_ZN3cub18CUB_300001_SM_10006detail6reduce18DeviceReduceKernelINS2_10policy_hubI11WrapperAABBy9MergeAABBE10Policy1000EN6thrust24THRUST_300001_SM_1000_NS10device_ptrI11WrapperVec3EEyS6_S5_11PointToAABBEEvT0_PT3_T1_NS0_13GridEvenShareISI_EET2_T4__param_1];
	cvta.to.global.u64 	%rd235, %rd238;
	mul.wide.u32 	%rd236, %r2, 48;
	add.s64 	%rd237, %rd235, %rd236;
	st.global.f64 	[%rd237], %fd1126;
	st.global.f64 	[%rd237+8], %fd1125;
	st.global.f64 	[%rd237+16], %fd1124;
	st.global.f64 	[%rd237+24], %fd1123;
	st.global.f64 	[%rd237+32], %fd1122;
	st.global.f64 	[%rd237+40], %fd1121;
$L__BB21_80:
	ret;

}
	// .globl	_ZN3cub18CUB_300001_SM_10006detail6reduce28DeviceReduceSingleTileKernelINS2_10policy_hubI11WrapperAABBy9MergeAABBE10Policy1000EPS5_S9_iS6_S5_S5_N4cuda3std3__410__identityEEEvT0_T1_T2_T3_T4_T6_
.visible .entry _ZN3cub18CUB_300001_SM_10006detail6reduce28DeviceReduceSingleTileKernelINS2_10policy_hubI11WrapperAABBy9MergeAABBE10Policy1000EPS5_S9_iS6_S5_S5_N4cuda3std3__410__identityEEEvT0_T1_T2_T3_T4_T6_(
	.param .u64 .ptr .align 1 _ZN3cub18CUB_300001_SM_10006detail6reduce28DeviceReduceSingleTileKernelINS2_10policy_hubI11WrapperAABBy9MergeAABBE10Policy1000EPS5_S9_iS6_S5_S5_N4cuda3std3__410__identityEEEvT0_T1_T2_T3_T4_T6__param_0,
	.param .u64 .ptr .align 1 _ZN3cub18CUB_300001_SM_10006detail6reduce28DeviceReduceSingleTileKernelINS2_10policy_hubI11WrapperAABBy9MergeAABBE10Policy1000EPS5_S9_iS6_S5_S5_N4cuda3std3__410__identityEEEvT0_T1_T2_T3_T4_T6__param_1,
	.param .u32 _ZN3cub18CUB_300001_SM_10006detail6reduce28DeviceReduceSingleTileKernelINS2_10policy_hubI11WrapperAABBy9MergeAABBE10Policy1000EPS5_S9_iS6_S5_S5_N4cuda3std3__410__identityEEEvT0_T1_T2_T3_T4_T6__param_2,
	.param .align 1 .b8 _ZN3cub18CUB_300001_SM_10006detail6reduce28DeviceReduceSingleTileKernelINS2_10policy_hubI11WrapperAABBy9MergeAABBE10Policy1000EPS5_S9_iS6_S5_S5_N4cuda3std3__410__identityEEEvT0_T1_T2_T3_T4_T6__param_3[1],
	.param .align 8 .b8 _ZN3cub18CUB_300001_SM_10006detail6reduce28DeviceReduceSingleTileKernelINS2_10policy_hubI11WrapperAABBy9MergeAABBE10Policy1000EPS5_S9_iS6_S5_S5_N4cuda3std3__410__identityEEEvT0_T1_T2_T3_T4_T6__param_4[48],
	.param .align 1 .b8 _ZN3cub18CUB_300001_SM_10006detail6reduce28DeviceReduceSingleTileKernelINS2_10policy_hubI11WrapperAABBy9MergeAABBE10Policy1000EPS5_S9_iS6_S5_S5_N4cuda3std3__410__identityEEEvT0_T1_T2_T3_T4_T6__param_5[1]
)
.maxntid 256
.minnctapersm 1
{
	.reg .pred 	%p<43>;
	.reg .b32 	%r<804>;
	.reg .b64 	%rd<300>;
	.reg .b64 	%fd<736>;
	// demoted variable
	.shared .align 8 .b8 _ZZN3cub18CUB_300001_SM_10006detail6reduce28DeviceReduceSingleTileKernelINS2_10policy_hubI11WrapperAABBy9MergeAABBE10Policy1000EPS5_S9_iS6_S5_S5_N4cuda3std3__410__identityEEEvT0_T1_T2_T3_T4_T6_E12temp_storage[440];
	ld.param.f64 	%fd300, [_ZN3cub18CUB_300001_SM_10006detail6reduce28DeviceReduceSingleTileKernelINS2_10policy_hubI11WrapperAABBy9MergeAABBE10Policy1000EPS5_S9_iS6_S5_S5_N4cuda3std3__410__identityEEEvT0_T1_T2_T3_T4_T6__param_4+40];
	ld.param.f64 	%fd299, [_ZN3cub18CUB_300001_SM_10006detail6reduce28DeviceReduceSingleTileKernelINS2_10policy_hubI11WrapperAABBy9MergeAABBE10Policy1000EPS5_S9_iS6_S5_S5_N4cuda3std3__410__identityEEEvT0_T1_T2_T3_T4_T6__param_4+32];
	ld.param.f64 	%fd298, [_ZN3cub18CUB_300001_SM_10006detail6reduce28DeviceReduceSingleTileKernelINS2_10policy_hubI11WrapperAABBy9MergeAABBE10Policy1000EPS5_S9_iS6_S5_S5_N4cuda3std3__410__identityEEEvT0_T1_T2_T3_T4_T6__param_4+24];
	ld.param.f64 	%fd297, [_ZN3cub18CUB_300001_SM_10006detail6reduce28DeviceReduceSingleTileKernelINS2_10policy_hubI11WrapperAABBy9MergeAABBE10Policy1000EPS5_S9_iS6_S5_S5_N4cuda3std3__410__identityEEEvT0_T1_T2_T3_T4_T6__param_4+16];
	ld.param.f64 	%fd296, [_ZN3cub18CUB_300001_SM_10006detail6reduce28DeviceReduceSingleTileKernelINS2_10policy_hubI11WrapperAABBy9MergeAABBE10Policy1000EPS5_S9_iS6_S5_S5_N4cuda3std3__410__identityEEEvT0_T1_T2_T3_T4_T6__param_4+8];
	ld.param.f64 	%fd295, [_ZN3cub18CUB_300001_SM_10006detail6reduce28DeviceReduceSingleTileKernelINS2_10policy_hubI11WrapperAABBy9MergeAABBE10Policy1000EPS5_S9_iS6_S5_S5_N4cuda3std3__410__identityEEEvT0_T1_T2_T3_T4_T6__param_4];
	ld.param.u64 	%rd8, [_ZN3cub18CUB_300001_SM_10006detail6reduce28DeviceReduceSingleTileKernelINS2_10policy_hubI11WrapperAABBy9MergeAABBE10Policy1000EPS5_S9_iS6_S5_S5_N4cuda3std3__410__identityEEEvT0_T1_T2_T3_T4_T6__param_0];
	ld.param.u64 	%rd9, [_ZN3cub18CUB_300001_SM_10006detail6reduce28DeviceReduceSingleTileKernelINS2_10policy_hubI11WrapperAABBy9MergeAABBE10Policy1000EPS5_S9_iS6_S5_S5_N4cuda3std3__410__identityEEEvT0_T1_T2_T3_T4_T6__param_1];
	ld.param.u32 	%r157, [_ZN3cub18CUB_300001_SM_10006detail6reduce28DeviceReduceSingleTileKernelINS2_10policy_hubI11WrapperAABBy9MergeAABBE10Policy1000EPS5_S9_iS6_S5_S5_N4cuda3std3__410__identityEEEvT0_T1_T2_T3_T4_T6__param_2];
	cvta.to.global.u64 	%rd1, %rd9;
	setp.ne.s32 	%p1, %r157, 0;
	@%p1 bra 	$L__BB22_3;
	mov.u32 	%r790, %tid.x;
	setp.ne.s32 	%p42, %r790, 0;
	@%p42 bra 	$L__BB22_59;
	st.global.f64 	[%rd1], %fd295;
	st.global.f64 	[%rd1+8], %fd296;
	st.global.f64 	[%rd1+16], %fd297;
	st.global.f64 	[%rd1+24], %fd298;
	st.global.f64 	[%rd1+32], %fd299;
	st.global.f64 	[%rd1+40], %fd300;
	bra.uni 	$L__BB22_59;
$L__BB22_3:
	setp.gt.s32 	%p2, %r157, 255;
	@%p2 bra 	$L__BB22_32;
	mov.u32 	%r1, %tid.x;
	setp.ge.s32 	%p19, %r1, %r157;
	mov.f64 	%fd622, 0d0000000000000000;
	mov.f64 	%fd623, %fd622;
	mov.f64 	%fd624, %fd622;
	mov.f64 	%fd625, %fd622;
	mov.f64 	%fd626, %fd622;
	mov.f64 	%fd627, %fd622;
	mov.u32 	%r794, %r1;
	@%p19 bra 	$L__BB22_6;
	mul.wide.u32 	%rd174, %r1, 48;
	add.s64 	%rd163, %rd8, %rd174;
	// begin inline asm
	ld.global.nc.u64 %rd162, [%rd163];
	// end inline asm
	add.s64 	%rd165, %rd163, 8;
	// begin inline asm
	ld.global.nc.u64 %rd164, [%rd165];
	// end inline asm
	add.s64 	%rd167, %rd163, 16;
	// begin inline asm
	ld.global.nc.u64 %rd166, [%rd167];
	// end inline asm
	add.s64 	%rd169, %rd163, 24;
	// begin inline asm
	ld.global.nc.u64 %rd168, [%rd169];
	// end inline asm
	add.s64 	%rd171, %rd163, 32;
	// begin inline asm
	ld.global.nc.u64 %rd170, [%rd171];
	// end inline asm
	add.s64 	%rd173, %rd163, 40;
	// begin inline asm
	ld.global.nc.u64 %rd172, [%rd173];
	// end inline asm
	mov.b64 	%fd627, %rd162;
	mov.b64 	%fd626, %rd164;
	mov.b64 	%fd625, %rd166;
	mov.b64 	%fd624, %rd168;
	mov.b64 	%fd623, %rd170;
	mov.b64 	%fd622, %rd172;
	add.s32 	%r794, %r1, 256;
$L__BB22_6:
	setp.ge.s32 	%p20, %r794, %r157;
	@%p20 bra 	$L__BB22_12;
	not.b32 	%r472, %r794;
	add.s32 	%r4, %r157, %r472;
	and.b32  	%r473, %r4, 768;
	setp.eq.s32 	%p21, %r473, 768;
	@%p21 bra 	$L__BB22_10;
	mul.wide.u32 	%rd175, %r794, 48;
	add.s64 	%rd176, %rd175, %rd8;
	add.s64 	%rd298, %rd176, 40;
	shr.u32 	%r474, %r4, 8;
	add.s32 	%r475, %r474, 1;
	and.b32  	%r476, %r475, 3;
	neg.s32 	%r792, %r476;
$L__BB22_9:
	.pragma "nounroll";
	add.s64 	%rd178, %rd298, -40;
	// begin inline asm
	ld.global.nc.u64 %rd177, [%rd178];
	// end inline asm
	add.s64 	%rd180, %rd298, -32;
	// begin inline asm
	ld.global.nc.u64 %rd179, [%rd180];
	// end inline asm
	add.s64 	%rd182, %rd298, -24;
	// begin inline asm
	ld.global.nc.u64 %rd181, [%rd182];
	// end inline asm
	add.s64 	%rd184, %rd298, -16;
	// begin inline asm
	ld.global.nc.u64 %rd183, [%rd184];
	// end inline asm
	add.s64 	%rd186, %rd298, -8;
	// begin inline asm
	ld.global.nc.u64 %rd185, [%rd186];
	// end inline asm
	// begin inline asm
	ld.global.nc.u64 %rd187, [%rd298];
	// end inline asm
	mov.b64 	%fd466, %rd177;
	mov.b64 	%fd467, %rd179;
	mov.b64 	%fd468, %rd181;
	mov.b64 	%fd469, %rd183;
	mov.b64 	%fd470, %rd185;
	mov.b64 	%fd471, %rd187;
	min.f64 	%fd627, %fd627, %fd466;
	min.f64 	%fd626, %fd626, %fd467;
	min.f64 	%fd625, %fd625, %fd468;
	max.f64 	%fd624, %fd624, %fd469;
	max.f64 	%fd623, %fd623, %fd470;
	max.f64 	%fd622, %fd622, %fd471;
	add.s32 	%r794, %r794, 256;
	add.s64 	%rd298, %rd298, 12288;
	add.s32 	%r792, %r792, 1;
	setp.ne.s32 	%p22, %r792, 0;
	@%p22 bra 	$L__BB22_9;
$L__BB22_10:
	setp.lt.u32 	%p23, %r4, 768;
	@%p23 bra 	$L__BB22_12;
$L__BB22_11:
	mul.wide.s32 	%rd237, %r794, 48;
	add.s64 	%rd190, %rd8, %rd237;
	// begin inline asm
	ld.global.nc.u64 %rd189, [%rd190];
	// end inline asm
	add.s64 	%rd192, %rd190, 8;
	// begin inline asm
	ld.global.nc.u64 %rd191, [%rd192];
	// end inline asm
	add.s64 	%rd194, %rd190, 16;
	// begin inline asm
	ld.global.nc.u64 %rd193, [%rd194];
	// end inline asm
	add.s64 	%rd196, %rd190, 24;
	// begin inline asm
	ld.global.nc.u64 %rd195, [%rd196];
	// end inline asm
	add.s64 	%rd198, %rd190, 32;
	// begin inline asm
	ld.global.nc.u64 %rd197, [%rd198];
	// end inline asm
	add.s64 	%rd200, %rd190, 40;
	// begin inline asm
	ld.global.nc.u64 %rd199, [%rd200];
	// end inline asm
	mov.b64 	%fd472, %rd189;
	mov.b64 	%fd473, %rd191;
	mov.b64 	%fd474, %rd193;
	mov.b64 	%fd475, %rd195;
	mov.b64 	%fd476, %rd197;
	mov.b64 	%fd477, %rd199;
	min.f64 	%fd478, %fd627, %fd472;
	min.f64 	%fd479, %fd626, %fd473;
	min.f64 	%fd480, %fd625, %fd474;
	max.f64 	%fd481, %fd624, %fd475;
	max.f64 	%fd482, %fd623, %fd476;
	max.f64 	%fd483, %fd622, %fd477;
	add.s64 	%rd202, %rd190, 12288;
	// begin inline asm
	ld.global.nc.u64 %rd201, [%rd202];
	// end inline asm
	add.s64 	%rd204, %rd190, 12296;
	// begin inline asm
	ld.global.nc.u64 %rd203, [%rd204];
	// end inline asm
	add.s64 	%rd206, %rd190, 12304;
	// begin inline asm
	ld.global.nc.u64 %rd205, [%rd206];
	// end inline asm
	add.s64 	%rd208, %rd190, 12312;
	// begin inline asm
	ld.global.nc.u64 %rd207, [%rd208];
	// end inline asm
	add.s64 	%rd210, %rd190, 12320;
	// begin inline asm
	ld.global.nc.u64 %rd209, [%rd210];
	// end inline asm
	add.s64 	%rd212, %rd190, 12328;
	// begin inline asm
	ld.global.nc.u64 %rd211, [%rd212];
	// end inline asm
	mov.b64 	%fd484, %rd201;
	mov.b64 	%fd485, %rd203;
	mov.b64 	%fd486, %rd205;
	mov.b64 	%fd487, %rd207;
	mov.b64 	%fd488, %rd209;
	mov.b64 	%fd489, %rd211;
	min.f64 	%fd490, %fd478, %fd484;
	min.f64 	%fd491, %fd479, %fd485;
	min.f64 	%fd492, %fd480, %fd486;
	max.f64 	%fd493, %fd481, %fd487;
	max.f64 	%fd494, %fd482, %fd488;
	max.f64 	%fd495, %fd483, %fd489;
	add.s64 	%rd214, %rd190, 24576;
	// begin inline asm
	ld.global.nc.u64 %rd213, [%rd214];
	// end inline asm
	add.s64 	%rd216, %rd190, 24584;
	// begin inline asm
	ld.global.nc.u64 %rd215, [%rd216];
	// end inline asm
	add.s64 	%rd218, %rd190, 24592;
	// begin inline asm
	ld.global.nc.u64 %rd217, [%rd218];
	// end inline asm
	add.s64 	%rd220, %rd190, 24600;
	// begin inline asm
	ld.global.nc.u64 %rd219, [%rd220];
	// end inline asm
	add.s64 	%rd222, %rd190, 24608;
	// begin inline asm
	ld.global.nc.u64 %rd221, [%rd222];
	// end inline asm
	add.s64 	%rd224, %rd190, 24616;
	// begin inline asm
	ld.global.nc.u64 %rd223, [%rd224];
	// end inline asm
	mov.b64 	%fd496, %rd213;
	mov.b64 	%fd497, %rd215;
	mov.b64 	%fd498, %rd217;
	mov.b64 	%fd499, %rd219;
	mov.b64 	%fd500, %rd221;
	mov.b64 	%fd501, %rd223;
	min.f64 	%fd502, %fd490, %fd496;
	min.f64 	%fd503, %fd491, %fd497;
	min.f64 	%fd504, %fd492, %fd498;
	max.f64 	%fd505, %fd493, %fd499;
	max.f64 	%fd506, %fd494, %fd500;
	max.f64 	%fd507, %fd495, %fd501;
	add.s64 	%rd226, %rd190, 36864;
	// begin inline asm
	ld.global.nc.u64 %rd225, [%rd226];
	// end inline asm
	add.s64 	%rd228, %rd190, 36872;
	// begin inline asm
	ld.global.nc.u64 %rd227, [%rd228];
	// end inline asm
	add.s64 	%rd230, %rd190, 36880;
	// begin inline asm
	ld.global.nc.u64 %rd229, [%rd230];
	// end inline asm
	add.s64 	%rd232, %rd190, 36888;
	// begin inline asm
	ld.global.nc.u64 %rd231, [%rd232];
	// end inline asm
	add.s64 	%rd234, %rd190, 36896;
	// begin inline asm
	ld.global.nc.u64 %rd233, [%rd234];
	// end inline asm
	add.s64 	%rd236, %rd190, 36904;
	// begin inline asm
	ld.global.nc.u64 %rd235, [%rd236];
	// end inline asm
	mov.b64 	%fd508, %rd225;
	mov.b64 	%fd509, %rd227;
	mov.b64 	%fd510, %rd229;
	mov.b64 	%fd511, %rd231;
	mov.b64 	%fd512, %rd233;
	mov.b64 	%fd513, %rd235;
	min.f64 	%fd627, %fd502, %fd508;
	min.f64 	%fd626, %fd503, %fd509;
	min.f64 	%fd625, %fd504, %fd510;
	max.f64 	%fd624, %fd505, %fd511;
	max.f64 	%fd623, %fd506, %fd512;
	max.f64 	%fd622, %fd507, %fd513;
	add.s32 	%r794, %r794, 1024;
	setp.lt.s32 	%p24, %r794, %r157;
	@%p24 bra 	$L__BB22_11;
$L__BB22_12:
	// begin inline asm
	mov.u32 %r477, %laneid;
	// end inline asm
	and.b32  	%r538, %r1, 992;
	add.s32 	%r539, %r538, 32;
	setp.gt.s32 	%p25, %r539, %r157;
	not.b32 	%r540, %r538;
	add.s32 	%r541, %r157, %r540;
	selp.b32 	%r536, %r541, 31, %p25;
	mov.b64 	%rd238, %fd627;
	mov.b64 	{%r479, %r484}, %rd238;
	mov.b32 	%r535, 1;
	mov.b32 	%r537, -1;
	// begin inline asm
	shfl.sync.down.b32 %r478, %r479, %r535, %r536, %r537;
	// end inline asm
	// begin inline asm
	shfl.sync.down.b32 %r483, %r484, %r535, %r536, %r537;
	// end inline asm
	mov.b64 	%rd239, %fd626;
	mov.b64 	{%r489, %r494}, %rd239;
	// begin inline asm
	shfl.sync.down.b32 %r488, %r489, %r535, %r536, %r537;
	// end inline asm
	// begin inline asm
	shfl.sync.down.b32 %r493, %r494, %r535, %r536, %r537;
	// end inline asm
	mov.b64 	%rd240, %fd625;
	mov.b64 	{%r499, %r504}, %rd240;
	// begin inline asm
	shfl.sync.down.b32 %r498, %r499, %r535, %r536, %r537;
	// end inline asm
	// begin inline asm
	shfl.sync.down.b32 %r503, %r504, %r535, %r536, %r537;
	// end inline asm
	mov.b64 	%rd241, %fd624;
	mov.b64 	{%r509, %r514}, %rd241;
	// begin inline asm
	shfl.sync.down.b32 %r508, %r509, %r535, %r536, %r537;
	// end inline asm
	// begin inline asm
	shfl.sync.down.b32 %r513, %r514, %r535, %r536, %r537;
	// end inline asm
	mov.b64 	%rd242, %fd623;
	mov.b64 	{%r519, %r524}, %rd242;
	// begin inline asm
	shfl.sync.down.b32 %r518, %r519, %r535, %r536, %r537;
	// end inline asm
	// begin inline asm
	shfl.sync.down.b32 %r523, %r524, %r535, %r536, %r537;
	// end inline asm
	mov.b64 	%rd243, %fd622;
	mov.b64 	{%r529, %r534}, %rd243;
	// begin inline asm
	shfl.sync.down.b32 %r528, %r529, %r535, %r536, %r537;
	// end inline asm
	// begin inline asm
	shfl.sync.down.b32 %r533, %r534, %r535, %r536, %r537;
	// end inline asm
	setp.ge.s32 	%p26, %r477, %r536;
	@%p26 bra 	$L__BB22_14;
	mov.b64 	%rd244, {%r528, %r533};
	mov.b64 	%fd514, %rd244;
	mov.b64 	%rd245, {%r518, %r523};
	mov.b64 	%fd515, %rd245;
	mov.b64 	%rd246, {%r508, %r513};
	mov.b64 	%fd516, %rd246;
	mov.b64 	%rd247, {%r498, %r503};
	mov.b64 	%fd517, %rd247;
	mov.b64 	%rd248, {%r488, %r493};
	mov.b64 	%fd518, %rd248;
	mov.b64 	%rd249, {%r478, %r483};
	mov.b64 	%fd519, %rd249;
	min.f64 	%fd627, %fd627, %fd519;
	min.f64 	%fd626, %fd626, %fd518;
	min.f64 	%fd625, %fd625, %fd517;
	max.f64 	%fd624, %fd624, %fd516;
	max.f64 	%fd623, %fd623, %fd515;
	max.f64 	%fd622, %fd622, %fd514;
$L__BB22_14:
	mov.b64 	%rd250, %fd627;
	mov.b64 	{%r543, %r548}, %rd250;
	mov.b32 	%r599, 2;
	mov.b32 	%r601, -1;
	// begin inline asm
	shfl.sync.down.b32 %r542, %r543, %r599, %r536, %r601;
	// end inline asm
	// begin inline asm
	shfl.sync.down.b32 %r547, %r548, %r599, %r536, %r601;
	// end inline asm
	mov.b64 	%rd251, %fd626;
	mov.b64 	{%r553, %r558}, %rd251;
	// begin inline asm
	shfl.sync.down.b32 %r552, %r553, %r599, %r536, %r601;
	// end inline asm
	// begin inline asm
	shfl.sync.down.b32 %r557, %r558, %r599, %r536, %r601;
	// end inline asm
	mov.b64 	%rd252, %fd625;
	mov.b64 	{%r563, %r568}, %rd252;
	// begin inline asm
	shfl.sync.down.b32 %r562, %r563, %r599, %r536, %r601;
	// end inline asm
	// begin inline asm
	shfl.sync.down.b32 %r567, %r568, %r599, %r536, %r601;
	// end inline asm
	mov.b64 	%rd253, %fd624;
	mov.b64 	{%r573, %r578}, %rd253;
	// begin inline asm
	shfl.sync.down.b32 %r572, %r573, %r599, %r536, %r601;
	// end inline asm
	// begin inline asm
	shfl.sync.down.b32 %r577, %r578, %r599, %r536, %r601;
	// end inline asm
	mov.b64 	%rd254, %fd623;
	mov.b64 	{%r583, %r588}, %rd254;
	// begin inline asm
	shfl.sync.down.b32 %r582, %r583, %r599, %r536, %r601;
	// end inline asm
	// begin inline asm
	shfl.sync.down.b32 %r587, %r588, %r599, %r536, %r601;
	// end inline asm
	mov.b64 	%rd255, %fd622;
	mov.b64 	{%r593, %r598}, %rd255;
	// begin inline asm
	shfl.sync.down.b32 %r592, %r593, %r599, %r536, %r601;
	// end inline asm
	// begin inline asm
	shfl.sync.down.b32 %r597, %r598, %r599, %r536, %r601;
	// end inline asm
	add.s32 	%r602, %r477, 2;
	setp.gt.s32 	%p27, %r602, %r536;
	@%p27 bra 	$L__BB22_16;
	mov.b64 	%rd256, {%r592, %r597};
	mov.b64 	%fd520, %rd256;
	mov.b64 	%rd257, {%r582, %r587};
	mov.b64 	%fd521, %rd257;
	mov.b64 	%rd258, {%r572, %r577};
	mov.b64 	%fd522, %rd258;
	mov.b64 	%rd259, {%r562, %r567};
	mov.b64 	%fd523, %rd259;
	mov.b64 	%rd260, {%r552, %r557};
	mov.b64 	%fd524, %rd260;
	mov.b64 	%rd261, {%r542, %r547};
	mov.b64 	%fd525, %rd261;
	min.f64 	%fd627, %fd627, %fd525;
	min.f64 	%fd626, %fd626, %fd524;
	min.f64 	%fd625, %fd625, %fd523;
	max.f64 	%fd624, %fd624, %fd522;
	max.f64 	%fd623, %fd623, %fd521;
	max.f64 	%fd622, %fd622, %fd520;
$L__BB22_16:
	mov.b64 	%rd262, %fd627;
	mov.b64 	{%r604, %r609}, %rd262;
	mov.b32 	%r660, 4;
	mov.b32 	%r662, -1;
	// begin inline asm
	shfl.sync.down.b32 %r603, %r604, %r660, %r536, %r662;
	// end inline asm
	// begin inline asm
	shfl.sync.down.b32 %r608, %r609, %r660, %r536, %r662;
	// end inline asm
	mov.b64 	%rd263, %fd626;
	mov.b64 	{%r614, %r619}, %rd263;
	// begin inline asm
	shfl.sync.down.b32 %r613, %r614, %r660, %r536, %r662;
	// end inline asm
	// begin inline asm
	shfl.sync.down.b32 %r618, %r619, %r660, %r536, %r662;
	// end inline asm
	mov.b64 	%rd264, %fd625;
	mov.b64 	{%r624, %r629}, %rd264;
	// begin inline asm
	shfl.sync.down.b32 %r623, %r624, %r660, %r536, %r662;
	// end inline asm
	// begin inline asm
	shfl.sync.down.b32 %r628, %r629, %r660, %r536, %r662;
	// end inline asm
	mov.b64 	%rd265, %fd624;
	mov.b64 	{%r634, %r639}, %rd265;
	// begin inline asm
	shfl.sync.down.b32 %r633, %r634, %r660, %r536, %r662;
	// end inline asm
	// begin inline asm
	shfl.sync.down.b32 %r638, %r639, %r660, %r536, %r662;
	// end inline asm
	mov.b64 	%rd266, %fd623;
	mov.b64 	{%r644, %r649}, %rd266;
	// begin inline asm
	shfl.sync.down.b32 %r643, %r644, %r660, %r536, %r662;
	// end inline asm
	// begin inline asm
	shfl.sync.down.b32 %r648, %r649, %r660, %r536, %r662;
	// end inline asm
	mov.b64 	%rd267, %fd622;
	mov.b64 	{%r654, %r659}, %rd267;
	// begin inline asm
	shfl.sync.down.b32 %r653, %r654, %r660, %r536, %r662;
	// end inline asm
	// begin inline asm
	shfl.sync.down.b32 %r658, %r659, %r660, %r536, %r662;
	// end inline asm
	add.s32 	%r663, %r477, 4;
	setp.gt.s32 	%p28, %r663, %r536;
	@%p28 bra 	$L__BB22_18;
	mov.b64 	%rd268, {%r653, %r658};
	mov.b64 	%fd526, %rd268;
	mov.b64 	%rd269, {%r643, %r648};
	mov.b64 	%fd527, %rd269;
	mov.b64 	%rd270, {%r633, %r638};
	mov.b64 	%fd528, %rd270;
	mov.b64 	%rd271, {%r623, %r628};
	mov.b64 	%fd529, %rd271;
	mov.b64 	%rd272, {%r613, %r618};
	mov.b64 	%fd530, %rd272;
	mov.b64 	%rd273, {%r603, %r608};
	mov.b64 	%fd531, %rd273;
	min.f64 	%fd627, %fd627, %fd531;
	min.f64 	%fd626, %fd626, %fd530;
	min.f64 	%fd625, %fd625, %fd529;
	max.f64 	%fd624, %fd624, %fd528;
	max.f64 	%fd623, %fd623, %fd527;
	max.f64 	%fd622, %fd622, %fd526;
$L__BB22_18:
	mov.b64 	%rd274, %fd627;
	mov.b64 	{%r665, %r670}, %rd274;
	mov.b32 	%r721, 8;
	mov.b32 	%r723, -1;
	// begin inline asm
	shfl.sync.down.b32 %r664, %r665, %r721, %r536, %r723;
	// end inline asm
	// begin inline asm
	shfl.sync.down.b32 %r669, %r670, %r721, %r536, %r723;
	// end inline asm
	mov.b64 	%rd275, %fd626;
	mov.b64 	{%r675, %r680}, %rd275;
	// begin inline asm
	shfl.sync.down.b32 %r674, %r675, %r721, %r536, %r723;
	// end inline asm
	// begin inline asm
	shfl.sync.down.b32 %r679, %r680, %r721, %r536, %r723;
	// end inline asm
	mov.b64 	%rd276, %fd625;
	mov.b64 	{%r685, %r690}, %rd276;
	// begin inline asm
	shfl.sync.down.b32 %r684, %r685, %r721, %r536, %r723;
	// end inline asm
	// begin inline asm
	shfl.sync.down.b32 %r689, %r690, %r721, %r536, %r723;
	// end inline asm
	mov.b64 	%rd277, %fd624;
	mov.b64 	{%r695, %r700}, %rd277;
	// begin inline asm
	shfl.sync.down.b32 %r694, %r695, %r721, %r536, %r723;
	// end inline asm
	// begin inline asm
	shfl.sync.down.b32 %r699, %r700, %r721, %r536, %r723;
	// end inline asm
	mov.b64 	%rd278, %fd623;
	mov.b64 	{%r705, %r710}, %rd278;
	// begin inline asm
	shfl.sync.down.b32 %r704, %r705, %r721, %r536, %r723;
	// end inline asm
	// begin inline asm
	shfl.sync.down.b32 %r709, %r710, %r721, %r536, %r723;
	// end inline asm
	mov.b64 	%rd279, %fd622;
	mov.b64 	{%r715, %r720}, %rd279;
	// begin inline asm
	shfl.sync.down.b32 %r714, %r715, %r721, %r536, %r723;
	// end inline asm
	// begin inline asm
	shfl.sync.down.b32 %r719, %r720, %r721, %r536, %r723;
	// end inline asm
	add.s32 	%r724, %r477, 8;
	setp.gt.s32 	%p29, %r724, %r536;
	@%p29 bra 	$L__BB22_20;
	mov.b64 	%rd280, {%r714, %r719};
	mov.b64 	%fd532, %rd280;
	mov.b64 	%rd281, {%r704, %r709};
	mov.b64 	%fd533, %rd281;
	mov.b64 	%rd282, {%r694, %r699};
	mov.b64 	%fd534, %rd282;
	mov.b64 	%rd283, {%r684, %r689};
	mov.b64 	%fd535, %rd283;
	mov.b64 	%rd284, {%r674, %r679};
	mov.b64 	%fd536, %rd284;
	mov.b64 	%rd285, {%r664, %r669};
	mov.b64 	%fd537, %rd285;
	min.f64 	%fd627, %fd627, %fd537;
	min.f64 	%fd626, %fd626, %fd536;
	min.f64 	%fd625, %fd625, %fd535;
	max.f64 	%fd624, %fd624, %fd534;
	max.f64 	%fd623, %fd623, %fd533;
	max.f64 	%fd622, %fd622, %fd532;
$L__BB22_20:
	mov.b64 	%rd286, %fd627;
	mov.b64 	{%r726, %r731}, %rd286;
	mov.b32 	%r782, 16;
	mov.b32 	%r784, -1;
	// begin inline asm
	shfl.sync.down.b32 %r725, %r726, %r782, %r536, %r784;
	// end inline asm
	// begin inline asm
	shfl.sync.down.b32 %r730, %r731, %r782, %r536, %r784;
	// end inline asm
	mov.b64 	%rd287, %fd626;
	mov.b64 	{%r736, %r741}, %rd287;
	// begin inline asm
	shfl.sync.down.b32 %r735, %r736, %r782, %r536, %r784;
	// end inline asm
	// begin inline asm
	shfl.sync.down.b32 %r740, %r741, %r782, %r536, %r784;
	// end inline asm
	mov.b64 	%rd288, %fd625;
	mov.b64 	{%r746, %r751}, %rd288;
	// begin inline asm
	shfl.sync.down.b32 %r745, %r746, %r782, %r536, %r784;
	// end inline asm
	// begin inline asm
	shfl.sync.down.b32 %r750, %r751, %r782, %r536, %r784;
	// end inline asm
	mov.b64 	%rd289, %fd624;
	mov.b64 	{%r756, %r761}, %rd289;
	// begin inline asm
	shfl.sync.down.b32 %r755, %r756, %r782, %r536, %r784;
	// end inline asm
	// begin inline asm
	shfl.sync.down.b32 %r760, %r761, %r782, %r536, %r784;
	// end inline asm
	mov.b64 	%rd290, %fd623;
	mov.b64 	{%r766, %r771}, %rd290;
	// begin inline asm
	shfl.sync.down.b32 %r765, %r766, %r782, %r536, %r784;
	// end inline asm
	// begin inline asm
	shfl.sync.down.b32 %r770, %r771, %r782, %r536, %r784;
	// end inline asm
	mov.b64 	%rd291, %fd622;
	mov.b64 	{%r776, %r781}, %rd291;
	// begin inline asm
	shfl.sync.down.b32 %r775, %r776, %r782, %r536, %r784;
	// end inline asm
	// begin inline asm
	shfl.sync.down.b32 %r780, %r781, %r782, %r536, %r784;
	// end inline asm
	add.s32 	%r785, %r477, 16;
	setp.gt.s32 	%p30, %r785, %r536;
	@%p30 bra 	$L__BB22_22;
	mov.b64 	%rd292, {%r775, %r780};
	mov.b64 	%fd538, %rd292;
	mov.b64 	%rd293, {%r765, %r770};
	mov.b64 	%fd539, %rd293;
	mov.b64 	%rd294, {%r755, %r760};
	mov.b64 	%fd540, %rd294;
	mov.b64 	%rd295, {%r745, %r750};
	mov.b64 	%fd541, %rd295;
	mov.b64 	%rd296, {%r735, %r740};
	mov.b64 	%fd542, %rd296;
	mov.b64 	%rd297, {%r725, %r730};
	mov.b64 	%fd543, %rd297;
	min.f64 	%fd627, %fd627, %fd543;
	min.f64 	%fd626, %fd626, %fd542;
	min.f64 	%fd625, %fd625, %fd541;
	max.f64 	%fd624, %fd624, %fd540;
	max.f64 	%fd623, %fd623, %fd539;
	max.f64 	%fd622, %fd622, %fd538;
$L__BB22_22:
	setp.ne.s32 	%p31, %r477, 0;
	@%p31 bra 	$L__BB22_24;
	shr.u32 	%r786, %r1, 5;
	mov.u32 	%r787, _ZZN3cub18CUB_300001_SM_10006detail6reduce28DeviceReduceSingleTileKernelINS2_10policy_hubI11WrapperAABBy9MergeAABBE10Policy1000EPS5_S9_iS6_S5_S5_N4cuda3std3__410__identityEEEvT0_T1_T2_T3_T4_T6_E12temp_storage;
	mad.lo.s32 	%r788, %r786, 48, %r787;
	st.shared.f64 	[%r788+8], %fd627;
	st.shared.f64 	[%r788+16], %fd626;
	st.shared.f64 	[%r788+24], %fd625;
	st.shared.f64 	[%r788+32], %fd624;
	st.shared.f64 	[%r788+40], %fd623;
	st.shared.f64 	[%r788+48], %fd622;
$L__BB22_24:
	bar.sync 	0;
	setp.ne.s32 	%p32, %r1, 0;
	setp.lt.s32 	%p33, %r157, 33;
	or.pred  	%p34, %p32, %p33;
	@%p34 bra 	$L__BB22_57;
	ld.shared.f64 	%fd544, [_ZZN3cub18CUB_300001_SM_10006detail6reduce28DeviceReduceSingleTileKernelINS2_10policy_hubI11WrapperAABBy9MergeAABBE10Policy1000EPS5_S9_iS6_S5_S5_N4cuda3std3__410__identityEEEvT0_T1_T2_T3_T4_T6_E12temp_storage+56];
	ld.shared.f64 	%fd545, [_ZZN3cub18CUB_300001_SM_10006detail6reduce28DeviceReduceSingleTileKernelINS2_10policy_hubI11WrapperAABBy9MergeAABBE10Policy1000EPS5_S9_iS6_S5_S5_N4cuda3std3__410__identityEEEvT0_T1_T2_T3_T4_T6_E12temp_storage+64];
	ld.shared.f64 	%fd546, [_ZZN3cub18CUB_300001_SM_10006detail6reduce28DeviceReduceSingleTileKernelINS2_10policy_hubI11WrapperAABBy9MergeAABBE10Policy1000EPS5_S9_iS6_S5_S5_N4cuda3std3__410__identityEEEvT0_T1_T2_T3_T4_T6_E12temp_storage+72];
	ld.shared.f64 	%fd547, [_ZZN3cub18CUB_300001_SM_10006detail6reduce28DeviceReduceSingleTileKernelINS2_10policy_hubI11WrapperAABBy9MergeAABBE10Policy1000EPS5_S9_iS6_S5_S5_N4cuda3std3__410__identityEEEvT0_T1_T2_T3_T4_T6_E12temp_storage+80];
	ld.shared.f64 	%fd548, [_ZZN3cub18CUB_300001_SM_10006detail6reduce28DeviceReduceSingleTileKernelINS2_10policy_hubI11WrapperAABBy9MergeAABBE10Policy1000EPS5_S9_iS6_S5_S5_N4cuda3std3__410__identityEEEvT0_T1_T2_T3_T4_T6_E12temp_storage+88];
	ld.shared.f64 	%fd549, [_ZZN3cub18CUB_300001_SM_10006detail6reduce28DeviceReduceSingleTileKernelINS2_10policy_hubI11WrapperAABBy9MergeAABBE10Policy1000EPS5_S9_iS6_S5_S5_N4cuda3std3__410__identityEEEvT0_T1_T2_T3_T4_T6_E12temp_storage+96];
	min.f64 	%fd627, %fd627, %fd544;
	min.f64 	%fd626, %fd626, %fd545;
	min.f64 	%fd625, %fd625, %fd546;
	max.f64 	%fd624, %fd624, %fd547;
	max.f64 	%fd623, %fd623, %fd548;
	max.f64 	%fd622, %fd622, %fd549;
	setp.lt.u32 	%p35, %r157, 65;
	@%p35 bra 	$L__BB22_57;
	ld.shared.f64 	%fd550, [_ZZN3cub18CUB_300001_SM_10006detail6reduce28DeviceReduceSingleTileKernelINS2_10policy_hubI11WrapperAABBy9MergeAABBE10Policy1000EPS5_S9_iS6_S5_S5_N4cuda3std3__410__identityEEEvT0_T1_T2_T3_T4_T6_E12temp_storage+104];
	ld.shared.f64 	%fd551, [_ZZN3cub18CUB_300001_SM_10006detail6reduce28DeviceReduceSingleTileKernelINS2_10policy_hubI11WrapperAABBy9MergeAABBE10Policy1000EPS5_S9_iS6_S5_S5_N4cuda3std3__410__identityEEEvT0_T1_T2_T3_T4_T6_E12temp_storage+112];
	ld.shared.f64 	%fd552, [_ZZN3cub18CUB_300001_SM_10006detail6reduce28DeviceReduceSingleTileKernelINS2_10policy_hubI11WrapperAABBy9MergeAABBE10Policy1000EPS5_S9_iS6_S5_S5_N4cuda3std3__410__identityEEEvT0_T1_T2_T3_T4_T6_E12temp_storage+120];
	ld.shared.f64 	%fd553, [_ZZN3cub18CUB_300001_SM_10006detail6reduce28DeviceReduceSingleTileKernelINS2_10policy_hubI11WrapperAABBy9MergeAABBE10Policy1000EPS5_S9_iS6_S5_S5_N4cuda3std3__410__identityEEEvT0_T1_T2_T3_T4_T6_E12temp_storage+128];
	ld.shared.f64 	%fd554, [_ZZN3cub18CUB_300001_SM_10006detail6reduce28DeviceReduceSingleTileKernelINS2_10policy_hubI11WrapperAABBy9MergeAABBE10Policy1000EPS5_S9_iS6_S5_S5_N4cuda3std3__410__identityEEEvT0_T1_T2_T3_T4_T6_E12temp_storage+136];
	ld.shared.f64 	%fd555, [_ZZN3cub18CUB_300001_SM_10006detail6reduce28DeviceReduceSingleTileKernelINS2_10policy_hubI11WrapperAABBy9MergeAABBE10Policy1000EPS5_S9_iS6_S5_S5_N4cuda3std3__410__identityEEEvT0_T1_T2_T3_T4_T6_E12temp_storage+144];
	min.f64 	%fd627, %fd627, %fd550;
	min.f64 	%fd626, %fd626, %fd551;
	min.f64 	%fd625, %fd625, %fd552;
	max.f64 	%fd624, %fd624, %fd553;
	max.f64 	%fd623, %fd623, %fd554;
	max.f64 	%fd622, %fd622, %fd555;
	setp.lt.u32 	%p36, %r157, 97;
	@%p36 bra 	$L__BB22_57;
	ld.shared.f64 	%fd556, [_ZZN3cub18CUB_300001_SM_10006detail6reduce28DeviceReduceSingleTileKernelINS2_10policy_hubI11WrapperAABBy9MergeAABBE10Policy1000EPS5_S9_iS6_S5_S5_N4cuda3std3__410__identityEEEvT0_T1_T2_T3_T4_T6_E12temp_storage+152];
	ld.shared.f64 	%fd557, [_ZZN3cub18CUB_300001_SM_10006detail6reduce28DeviceReduceSingleTileKernelINS2_10policy_hubI11WrapperAABBy9MergeAABBE10Policy1000EPS5_S9_iS6_S5_S5_N4cuda3std3__410__identityEEEvT0_T1_T2_T3_T4_T6_E12temp_storage+160];
	ld.shared.f64 	%fd558, [_ZZN3cub18CUB_300001_SM_10006detail6reduce28DeviceReduceSingleTileKernelINS2_10policy_hubI11WrapperAABBy9MergeAABBE10Policy1000EPS5_S9_iS6_S5_S5_N4cuda3std3__410__identityEEEvT0_T1_T2_T3_T4_T6_E12temp_storage+168];
	ld.shared.f64 	%fd559, [_ZZN3cub18CUB_300001_SM_10006detail6reduce28DeviceReduceSingleTileKernelINS2_10policy_hubI11WrapperAABBy9MergeAABBE10Policy1000EPS5_S9_iS6_S5_S5_N4cuda3std3__410__identityEEEvT0_T1_T2_T3_T4_T6_E12temp_storage+176];
	ld.shared.f64 	%fd560, [_ZZN3cub18CUB_300001_SM_10006detail6reduce28DeviceReduceSingleTileKernelINS2_10policy_hubI11WrapperAABBy9MergeAABBE10Policy1000EPS5_S9_iS6_S5_S5_N4cuda3std3__410__identityEEEvT0_T1_T2_T3_T4_T6_E12temp_storage+184];
	ld.shared.f64 	%fd561, [_ZZN3cub18CUB_300001_SM_10006detail6reduce28DeviceReduceSingleTileKernelINS2_10policy_hubI11WrapperAABBy9MergeAABBE10Policy1000EPS5_S9_iS6_S5_S5_N4cuda3std3__410__identityEEEvT0_T1_T2_T3_T4_T6_E12temp_storage+192];
	min.f64 	%fd627, %fd627, %fd556;
	min.f64 	%fd626, %fd626, %fd557;
	min.f64 	%fd625, %fd625, %fd558;
	max.f64 	%fd624, %fd624, %fd559;
	max.f64 	%fd623, %fd623, %fd560;
	max.f64 	%fd622, %fd622, %fd561;
	setp.lt.u32 	%p37, %r157, 129;
	@%p37 bra 	$L__BB22_57;
	ld.shared.f64 	%fd562, [_ZZN3cub18CUB_300001_SM_10006detail6reduce28DeviceReduceSingleTileKernelINS2_10policy_hubI11WrapperAABBy9MergeAABBE10Policy1000EPS5_S9_iS6_S5_S5_N4cuda3std3__410__identityEEEvT0_T1_T2_T3_T4_T6_E12temp_storage+200];
	ld.shared.f64 	%fd563, [_ZZN3cub18CUB_300001_SM_10006detail6reduce28DeviceReduceSingleTileKernelINS2_10policy_hubI11WrapperAABBy9MergeAABBE10Policy1000EPS5_S9_iS6_S5_S5_N4cuda3std3__410__identityEEEvT0_T1_T2_T3_T4_T6_E12temp_storage+208];
	ld.shared.f64 	%fd564, [_ZZN3cub18CUB_300001_SM_10006detail6reduce28DeviceReduceSingleTileKernelINS2_10policy_hubI11WrapperAABBy9MergeAABBE10Policy1000EPS5_S9_iS6_S5_S5_N4cuda3std3__410__identityEEEvT0_T1_T2_T3_T4_T6_E12temp_storage+216];
	ld.shared.f64 	%fd565, [_ZZN3cub18CUB_300001_SM_10006detail6reduce28DeviceReduceSingleTileKernelINS2_10policy_hubI11WrapperAABBy9MergeAABBE10Policy1000EPS5_S9_iS6_S5_S5_N4cuda3std3__410__identityEEEvT0_T1_T2_T3_T4_T6_E12temp_storage+224];
	ld.shared.f64 	%fd566, [_ZZN3cub18CUB_300001_SM_10006detail6reduce28DeviceReduceSingleTileKernelINS2_10policy_hubI11WrapperAABBy9MergeAABBE10Policy1000EPS5_S9_iS6_S5_S5_N4cuda3std3__410__identityEEEvT0_T1_T2_T3_T4_T6_E12temp_storage+232];
	ld.shared.f64 	%fd567, [_ZZN3cub18CUB_300001_SM_10006detail6reduce28DeviceReduceSingleTileKernelINS2_10policy_hubI11WrapperAABBy9MergeAABBE10Policy1000EPS5_S9_iS6_S5_S5_N4cuda3std3__410__identityEEEvT0_T1_T2_T3_T4_T6_E12temp_storage+240];
	min.f64 	%fd627, %fd627, %fd562;
	min.f64 	%fd626, %fd626, %fd563;
	min.f64 	%fd625, %fd625, %fd564;
	max.f64 	%fd624, %fd624, %fd565;
	max.f64 	%fd623, %fd623, %fd566;
	max.f64 	%fd622, %fd622, %fd567;
	setp.lt.u32 	%p38, %r157, 161;
	@%p38 bra 	$L__BB22_57;
	ld.shared.f64 	%fd568, [_ZZN3cub18CUB_300001_SM_10006detail6reduce28DeviceReduceSingleTileKernelINS2_10policy_hubI11WrapperAABBy9MergeAABBE10Policy1000EPS5_S9_iS6_S5_S5_N4cuda3std3__410__identityEEEvT0_T1_T2_T3_T4_T6_E12temp_storage+248];
	ld.shared.f64 	%fd569, [_ZZN3cub18CUB_300001_SM_10006detail6reduce28DeviceReduceSingleTileKernelINS2_10policy_hubI11WrapperAABBy9MergeAABBE10Policy1000EPS5_S9_iS6_S5_S5_N4cuda3std3__410__identityEEEvT0_T1_T2_T3_T4_T6_E12temp_storage+256];
	ld.shared.f64 	%fd570, [_ZZN3cub18CUB_300001_SM_10006detail6reduce28DeviceReduceSingleTileKernelINS2_10policy_hubI11WrapperAABBy9MergeAABBE10Policy1000EPS5_S9_iS6_S5_S5_N4cuda3std3__410__identityEEEvT0_T1_T2_T3_T4_T6_E12temp_storage+264];
	ld.shared.f64 	%fd571, [_ZZN3cub18CUB_300001_SM_10006detail6reduce28DeviceReduceSingleTileKernelINS2_10policy_hubI11WrapperAABBy9MergeAABBE10Policy1000EPS5_S9_iS6_S5_S5_N4cuda3std3__410__identityEEEvT0_T1_T2_T3_T4_T6_E12temp_storage+272];
	ld.shared.f64 	%fd572, [_ZZN3cub18CUB_300001_SM_10006detail6reduce28DeviceReduceSingleTileKernelINS2_10policy_hubI11WrapperAABBy9MergeAABBE10Policy1000EPS5_S9_iS6_S5_S5_N4cuda3std3__410__identityEEEvT0_T1_T2_T3_T4_T6_E12temp_storage+280];
	ld.shared.f64 	%fd573, [_ZZN3cub18CUB_300001_SM_10006detail6reduce28DeviceReduceSingleTileKernelINS2_10policy_hubI11WrapperAABBy9MergeAABBE10Policy1000EPS5_S9_iS6_S5_S5_N4cuda3std3__410__identityEEEvT0_T1_T2_T3_T4_T6_E12temp_storage+288];
	min.f64 	%fd627, %fd627, %fd568;
	min.f64 	%fd626, %fd626, %fd569;
	min.f64 	%fd625, %fd625, %fd570;
	max.f64 	%fd624, %fd624, %fd571;
	max.f64 	%fd623, %fd623, %fd572;
	max.f64 	%fd622, %fd622, %fd573;
	setp.lt.u32 	%p39, %r157, 193;
	@%p39 bra 	$L__BB22_57;
	ld.shared.f64 	%fd574, [_ZZN3cub18CUB_300001_SM_10006detail6reduce28DeviceReduceSingleTileKernelINS2_10policy_hubI11WrapperAABBy9MergeAABBE10Policy1000EPS5_S9_iS6_S5_S5_N4cuda3std3__410__identityEEEvT0_T1_T2_T3_T4_T6_E12temp_storage+296];
	ld.shared.f64 	%fd575, [_ZZN3cub18CUB_300001_SM_10006detail6reduce28DeviceReduceSingleTileKernelINS2_10policy_hubI11WrapperAABBy9MergeAABBE10Policy1000EPS5_S9_iS6_S5_S5_N4cuda3std3__410__identityEEEvT0_T1_T2_T3_T4_T6_E12temp_storage+304];
	ld.shared.f64 	%fd576, [_ZZN3cub18CUB_300001_SM_10006detail6reduce28DeviceReduceSingleTileKernelINS2_10policy_hubI11WrapperAABBy9MergeAABBE10Policy1000EPS5_S9_iS6_S5_S5_N4cuda3std3__410__identityEEEvT0_T1_T2_T3_T4_T6_E12temp_storage+312];
	ld.shared.f64 	%fd577, [_ZZN3cub18CUB_300001_SM_10006detail6reduce28DeviceReduceSingleTileKernelINS2_10policy_hubI11WrapperAABBy9MergeAABBE10Policy1000EPS5_S9_iS6_S5_S5_N4cuda3std3__410__identityEEEvT0_T1_T2_T3_T4_T6_E12temp_storage+320];
	ld.shared.f64 	%fd578, [_ZZN3cub18CUB_300001_SM_10006detail6reduce28DeviceReduceSingleTileKernelINS2_10policy_hubI11WrapperAABBy9MergeAABBE10Policy1000EPS5_S9_iS6_S5_S5_N4cuda3std3__410__identityEEEvT0_T1_T2_T3_T4_T6_E12temp_storage+328];
	ld.shared.f64 	%fd579, [_ZZN3cub18CUB_300001_SM_10006detail6reduce28DeviceReduceSingleTileKernelINS2_10policy_hubI11WrapperAABBy9MergeAABBE10Policy1000EPS5_S9_iS6_S5_S5_N4cuda3std3__410__identityEEEvT0_T1_T2_T3_T4_T6_E12temp_storage+336];
	min.f64 	%fd627, %fd627, %fd574;
	min.f64 	%fd626, %fd626, %fd575;
	min.f64 	%fd625, %fd625, %fd576;
	max.f64 	%fd624, %fd624, %fd577;
	max.f64 	%fd623, %fd623, %fd578;
	max.f64 	%fd622, %fd622, %fd579;
	setp.lt.u32 	%p40, %r157, 225;
	@%p40 bra 	$L__BB22_57;
	ld.shared.f64 	%fd580, [_ZZN3cub18CUB_300001_SM_10006detail6reduce28DeviceReduceSingleTileKernelINS2_10policy_hubI11WrapperAABBy9MergeAABBE10Policy1000EPS5_S9_iS6_S5_S5_N4cuda3std3__410__identityEEEvT0_T1_T2_T3_T4_T6_E12temp_storage+344];
	ld.shared.f64 	%fd581, [_ZZN3cub18CUB_300001_SM_10006detail6reduce28DeviceReduceSingleTileKernelINS2_10policy_hubI11WrapperAABBy9MergeAABBE10Policy1000EPS5_S9_iS6_S5_S5_N4cuda3std3__410__identityEEEvT0_T1_T2_T3_T4_T6_E12temp_storage+352];
	ld.shared.f64 	%fd582, [_ZZN3cub18CUB_300001_SM_10006detail6reduce28DeviceReduceSingleTileKernelINS2_10policy_hubI11WrapperAABBy9MergeAABBE10Policy1000EPS5_S9_iS6_S5_S5_N4cuda3std3__410__identityEEEvT0_T1_T2_T3_T4_T6_E12temp_storage+360];
	ld.shared.f64 	%fd583, [_ZZN3cub18CUB_300001_SM_10006detail6reduce28DeviceReduceSingleTileKernelINS2_10policy_hubI11WrapperAABBy9MergeAABBE10Policy1000EPS5_S9_iS6_S5_S5_N4cuda3std3__410__identityEEEvT0_T1_T2_T3_T4_T6_E12temp_storage+368];
	ld.shared.f64 	%fd584, [_ZZN3cub18CUB_300001_SM_10006detail6reduce28DeviceReduceSingleTileKernelINS2_10policy_hubI11WrapperAABBy9MergeAABBE10Policy1000EPS5_S9_iS6_S5_S5_N4cuda3std3__410__identityEEEvT0_T1_T2_T3_T4_T6_E12temp_storage+376];
	ld.shared.f64 	%fd585, [_ZZN3cub18CUB_300001_SM_10006detail6reduce28DeviceReduceSingleTileKernelINS2_10policy_hubI11WrapperAABBy9MergeAABBE10Policy1000EPS5_S9_iS6_S5_S5_N4cuda3std3__410__identityEEEvT0_T1_T2_T3_T4_T6_E12temp_storage+384];
	min.f64 	%fd627, %fd627, %fd580;
	min.f64 	%fd626, %fd626, %fd581;
	min.f64 	%fd625, %fd625, %fd582;
	max.f64 	%fd624, %fd624, %fd583;
	max.f64 	%fd623, %fd623, %fd584;
	max.f64 	%fd622, %fd622, %fd585;
	bra.uni 	$L__BB22_57;
$L__BB22_32:
	mov.u32 	%r75, %tid.x;
	mul.wide.u32 	%rd22, %r75, 48;
	add.s64 	%rd11, %rd8, %rd22;
	// begin inline asm
	ld.global.nc.u64 %rd10, [%rd11];
	// end inline asm
	add.s64 	%rd13, %rd11, 8;
	// begin inline asm
	ld.global.nc.u64 %rd12, [%rd13];
	// end inline asm
	add.s64 	%rd15, %rd11, 16;
	// begin inline asm
	ld.global.nc.u64 %rd14, [%rd15];
	// end inline asm
	add.s64 	%rd17, %rd11, 24;
	// begin inline asm
	ld.global.nc.u64 %rd16, [%rd17];
	// end inline asm
	add.s64 	%rd19, %rd11, 32;
	// begin inline asm
	ld.global.nc.u64 %rd18, [%rd19];
	// end inline asm
	add.s64 	%rd21, %rd11, 40;
	// begin inline asm
	ld.global.nc.u64 %rd20, [%rd21];
	// end inline asm
	mov.b64 	%fd627, %rd10;
	mov.b64 	%fd626, %rd12;
	mov.b64 	%fd625, %rd14;
	mov.b64 	%fd624, %rd16;
	mov.b64 	%fd623, %rd18;
	mov.b64 	%fd622, %rd20;
	setp.lt.u32 	%p3, %r157, 512;
	mov.b32 	%r797, 256;
	@%p3 bra 	$L__BB22_36;
	add.s32 	%r76, %r157, -256;
	mov.b32 	%r797, 256;
$L__BB22_34:
	add.s32 	%r160, %r797, %r75;
	mul.wide.u32 	%rd35, %r160, 48;
	add.s64 	%rd24, %rd8, %rd35;
	// begin inline asm
	ld.global.nc.u64 %rd23, [%rd24];
	// end inline asm
	add.s64 	%rd26, %rd24, 8;
	// begin inline asm
	ld.global.nc.u64 %rd25, [%rd26];
	// end inline asm
	add.s64 	%rd28, %rd24, 16;
	// begin inline asm
	ld.global.nc.u64 %rd27, [%rd28];
	// end inline asm
	add.s64 	%rd30, %rd24, 24;
	// begin inline asm
	ld.global.nc.u64 %rd29, [%rd30];
	// end inline asm
	add.s64 	%rd32, %rd24, 32;
	// begin inline asm
	ld.global.nc.u64 %rd31, [%rd32];
	// end inline asm
	add.s64 	%rd34, %rd24, 40;
	// begin inline asm
	ld.global.nc.u64 %rd33, [%rd34];
	// end inline asm
	mov.b64 	%fd301, %rd23;
	mov.b64 	%fd302, %rd25;
	mov.b64 	%fd303, %rd27;
	mov.b64 	%fd304, %rd29;
	mov.b64 	%fd305, %rd31;
	mov.b64 	%fd306, %rd33;
	min.f64 	%fd627, %fd627, %fd301;
	min.f64 	%fd626, %fd626, %fd302;
	min.f64 	%fd625, %fd625, %fd303;
	max.f64 	%fd624, %fd624, %fd304;
	max.f64 	%fd623, %fd623, %fd305;
	max.f64 	%fd622, %fd622, %fd306;
	sub.s32 	%r161, %r157, %r797;
	setp.lt.s32 	%p4, %r161, 256;
	@%p4 bra 	$L__BB22_44;
	add.s32 	%r797, %r797, 256;
	setp.le.s32 	%p5, %r797, %r76;
	@%p5 bra 	$L__BB22_34;
$L__BB22_36:
	setp.le.s32 	%p6, %r157, %r797;
	@%p6 bra 	$L__BB22_44;
	sub.s32 	%r80, %r157, %r797;
	setp.ge.s32 	%p7, %r75, %r80;
	@%p7 bra 	$L__BB22_44;
	not.b32 	%r162, %r75;
	add.s32 	%r163, %r157, %r162;
	sub.s32 	%r81, %r163, %r797;
	and.b32  	%r164, %r81, 768;
	setp.eq.s32 	%p8, %r164, 768;
	mov.u32 	%r801, %r75;
	@%p8 bra 	$L__BB22_41;
	add.s32 	%r799, %r75, %r797;
	shr.u32 	%r165, %r81, 8;
	add.s32 	%r166, %r165, 1;
	and.b32  	%r167, %r166, 3;
	neg.s32 	%r798, %r167;
	mov.u32 	%r801, %r75;
$L__BB22_40:
	.pragma "nounroll";
	mul.wide.u32 	%rd48, %r799, 48;
	add.s64 	%rd37, %rd8, %rd48;
	// begin inline asm
	ld.global.nc.u64 %rd36, [%rd37];
	// end inline asm
	add.s64 	%rd39, %rd37, 8;
	// begin inline asm
	ld.global.nc.u64 %rd38, [%rd39];
	// end inline asm
	add.s64 	%rd41, %rd37, 16;
	// begin inline asm
	ld.global.nc.u64 %rd40, [%rd41];
	// end inline asm
	add.s64 	%rd43, %rd37, 24;
	// begin inline asm
	ld.global.nc.u64 %rd42, [%rd43];
	// end inline asm
	add.s64 	%rd45, %rd37, 32;
	// begin inline asm
	ld.global.nc.u64 %rd44, [%rd45];
	// end inline asm
	add.s64 	%rd47, %rd37, 40;
	// begin inline asm
	ld.global.nc.u64 %rd46, [%rd47];
	// end inline asm
	mov.b64 	%fd308, %rd36;
	mov.b64 	%fd309, %rd38;
	mov.b64 	%fd310, %rd40;
	mov.b64 	%fd311, %rd42;
	mov.b64 	%fd312, %rd44;
	mov.b64 	%fd313, %rd46;
	min.f64 	%fd627, %fd627, %fd308;
	min.f64 	%fd626, %fd626, %fd309;
	min.f64 	%fd625, %fd625, %fd310;
	max.f64 	%fd624, %fd624, %fd311;
	max.f64 	%fd623, %fd623, %fd312;
	max.f64 	%fd622, %fd622, %fd313;
	add.s32 	%r801, %r801, 256;
	add.s32 	%r799, %r799, 256;
	add.s32 	%r798, %r798, 1;
	setp.ne.s32 	%p9, %r798, 0;
	@%p9 bra 	$L__BB22_40;
$L__BB22_41:
	setp.lt.u32 	%p10, %r81, 768;
	@%p10 bra 	$L__BB22_44;
	cvt.u64.u32 	%rd49, %r801;
	cvt.u64.u32 	%rd50, %r797;
	add.s64 	%rd51, %rd49, %rd50;
	mad.lo.s64 	%rd52, %rd51, 48, %rd8;
	add.s64 	%rd299, %rd52, 36904;
	add.s32 	%r802, %r801, %r797;
$L__BB22_43:
	mul.wide.u32 	%rd101, %r802, 48;
	add.s64 	%rd54, %rd8, %rd101;
	// begin inline asm
	ld.global.nc.u64 %rd53, [%rd54];
	// end inline asm
	add.s64 	%rd56, %rd54, 8;
	// begin inline asm
	ld.global.nc.u64 %rd55, [%rd56];
	// end inline asm
	add.s64 	%rd58, %rd54, 16;
	// begin inline asm
	ld.global.nc.u64 %rd57, [%rd58];
	// end inline asm
	add.s64 	%rd60, %rd54, 24;
	// begin inline asm
	ld.global.nc.u64 %rd59, [%rd60];
	// end inline asm
	add.s64 	%rd62, %rd54, 32;
	// begin inline asm
	ld.global.nc.u64 %rd61, [%rd62];
	// end inline asm
	add.s64 	%rd64, %rd54, 40;
	// begin inline asm
	ld.global.nc.u64 %rd63, [%rd64];
	// end inline asm
	mov.b64 	%fd314, %rd53;
	mov.b64 	%fd315, %rd55;
	mov.b64 	%fd316, %rd57;
	mov.b64 	%fd317, %rd59;
	mov.b64 	%fd318, %rd61;
	mov.b64 	%fd319, %rd63;
	min.f64 	%fd320, %fd627, %fd314;
	min.f64 	%fd321, %fd626, %fd315;
	min.f64 	%fd322, %fd625, %fd316;
	max.f64 	%fd323, %fd624, %fd317;
	max.f64 	%fd324, %fd623, %fd318;
	max.f64 	%fd325, %fd622, %fd319;
	add.s64 	%rd66, %rd299, -24616;
	// begin inline asm
	ld.global.nc.u64 %rd65, [%rd66];
	// end inline asm
	add.s64 	%rd68, %rd299, -24608;
	// begin inline asm
	ld.global.nc.u64 %rd67, [%rd68];
	// end inline asm
	add.s64 	%rd70, %rd299, -24600;
	// begin inline asm
	ld.global.nc.u64 %rd69, [%rd70];
	// end inline asm
	add.s64 	%rd72, %rd299, -24592;
	// begin inline asm
	ld.global.nc.u64 %rd71, [%rd72];
	// end inline asm
	add.s64 	%rd74, %rd299, -24584;
	// begin inline asm
	ld.global.nc.u64 %rd73, [%rd74];
	// end inline asm
	add.s64 	%rd76, %rd299, -24576;
	// begin inline asm
	ld.global.nc.u64 %rd75, [%rd76];
	// end inline asm
	mov.b64 	%fd326, %rd65;
	mov.b64 	%fd327, %rd67;
	mov.b64 	%fd328, %rd69;
	mov.b64 	%fd329, %rd71;
	mov.b64 	%fd330, %rd73;
	mov.b64 	%fd331, %rd75;
	min.f64 	%fd332, %fd320, %fd326;
	min.f64 	%fd333, %fd321, %fd327;
	min.f64 	%fd334, %fd322, %fd328;
	max.f64 	%fd335, %fd323, %fd329;
	max.f64 	%fd336, %fd324, %fd330;
	max.f64 	%fd337, %fd325, %fd331;
	add.s64 	%rd78, %rd299, -12328;
	// begin inline asm
	ld.global.nc.u64 %rd77, [%rd78];
	// end inline asm
	add.s64 	%rd80, %rd299, -12320;
	// begin inline asm
	ld.global.nc.u64 %rd79, [%rd80];
	// end inline asm
	add.s64 	%rd82, %rd299, -12312;
	// begin inline asm
	ld.global.nc.u64 %rd81, [%rd82];
	// end inline asm
	add.s64 	%rd84, %rd299, -12304;
	// begin inline asm
	ld.global.nc.u64 %rd83, [%rd84];
	// end inline asm
	add.s64 	%rd86, %rd299, -12296;
	// begin inline asm
	ld.global.nc.u64 %rd85, [%rd86];
	// end inline asm
	add.s64 	%rd88, %rd299, -12288;
	// begin inline asm
	ld.global.nc.u64 %rd87, [%rd88];
	// end inline asm
	mov.b64 	%fd338, %rd77;
	mov.b64 	%fd339, %rd79;
	mov.b64 	%fd340, %rd81;
	mov.b64 	%fd341, %rd83;
	mov.b64 	%fd342, %rd85;
	mov.b64 	%fd343, %rd87;
	min.f64 	%fd344, %fd332, %fd338;
	min.f64 	%fd345, %fd333, %fd339;
	min.f64 	%fd346, %fd334, %fd340;
	max.f64 	%fd347, %fd335, %fd341;
	max.f64 	%fd348, %fd336, %fd342;
	max.f64 	%fd349, %fd337, %fd343;
	add.s64 	%rd90, %rd299, -40;
	// begin inline asm
	ld.global.nc.u64 %rd89, [%rd90];
	// end inline asm
	add.s64 	%rd92, %rd299, -32;
	// begin inline asm
	ld.global.nc.u64 %rd91, [%rd92];
	// end inline asm
	add.s64 	%rd94, %rd299, -24;
	// begin inline asm
	ld.global.nc.u64 %rd93, [%rd94];
	// end inline asm
	add.s64 	%rd96, %rd299, -16;
	// begin inline asm
	ld.global.nc.u64 %rd95, [%rd96];
	// end inline asm
	add.s64 	%rd98, %rd299, -8;
	// begin inline asm
	ld.global.nc.u64 %rd97, [%rd98];
	// end inline asm
	// begin inline asm
	ld.global.nc.u64 %rd99, [%rd299];
	// end inline asm
	mov.b64 	%fd350, %rd89;
	mov.b64 	%fd351, %rd91;
	mov.b64 	%fd352, %rd93;
	mov.b64 	%fd353, %rd95;
	mov.b64 	%fd354, %rd97;
	mov.b64 	%fd355, %rd99;
	min.f64 	%fd627, %fd344, %fd350;
	min.f64 	%fd626, %fd345, %fd351;
	min.f64 	%fd625, %fd346, %fd352;
	max.f64 	%fd624, %fd347, %fd353;
	max.f64 	%fd623, %fd348, %fd354;
	max.f64 	%fd622, %fd349, %fd355;
	add.s32 	%r801, %r801, 1024;
	add.s64 	%rd299, %rd299, 49152;
	add.s32 	%r802, %r802, 1024;
	setp.lt.s32 	%p11, %r801, %r80;
	@%p11 bra 	$L__BB22_43;
$L__BB22_44:
	// begin inline asm
	mov.u32 %r168, %laneid;
	// end inline asm
	mov.b64 	%rd102, %fd627;
	mov.b64 	{%r170, %r175}, %rd102;
	mov.b32 	%r226, 1;
	mov.b32 	%r227, 31;
	mov.b32 	%r228, -1;
	// begin inline asm
	shfl.sync.down.b32 %r169, %r170, %r226, %r227, %r228;
	// end inline asm
	// begin inline asm
	shfl.sync.down.b32 %r174, %r175, %r226, %r227, %r228;
	// end inline asm
	mov.b64 	%rd103, %fd626;
	mov.b64 	{%r180, %r185}, %rd103;
	// begin inline asm
	shfl.sync.down.b32 %r179, %r180, %r226, %r227, %r228;
	// end inline asm
	// begin inline asm
	shfl.sync.down.b32 %r184, %r185, %r226, %r227, %r228;
	// end inline asm
	mov.b64 	%rd104, %fd625;
	mov.b64 	{%r190, %r195}, %rd104;
	// begin inline asm
	shfl.sync.down.b32 %r189, %r190, %r226, %r227, %r228;
	// end inline asm
	// begin inline asm
	shfl.sync.down.b32 %r194, %r195, %r226, %r227, %r228;
	// end inline asm
	mov.b64 	%rd105, %fd624;
	mov.b64 	{%r200, %r205}, %rd105;
	// begin inline asm
	shfl.sync.down.b32 %r199, %r200, %r226, %r227, %r228;
	// end inline asm
	// begin inline asm
	shfl.sync.down.b32 %r204, %r205, %r226, %r227, %r228;
	// end inline asm
	mov.b64 	%rd106, %fd623;
	mov.b64 	{%r210, %r215}, %rd106;
	// begin inline asm
	shfl.sync.down.b32 %r209, %r210, %r226, %r227, %r228;
	// end inline asm
	// begin inline asm
	shfl.sync.down.b32 %r214, %r215, %r226, %r227, %r228;
	// end inline asm
	mov.b64 	%rd107, %fd622;
	mov.b64 	{%r220, %r225}, %rd107;
	// begin inline asm
	shfl.sync.down.b32 %r219, %r220, %r226, %r227, %r228;
	// end inline asm
	// begin inline asm
	shfl.sync.down.b32 %r224, %r225, %r226, %r227, %r228;
	// end inline asm
	setp.gt.s32 	%p12, %r168, 30;
	@%p12 bra 	$L__BB22_46;
	mov.b64 	%rd108, {%r219, %r224};
	mov.b64 	%fd356, %rd108;
	mov.b64 	%rd109, {%r209, %r214};
	mov.b64 	%fd357, %rd109;
	mov.b64 	%rd110, {%r199, %r204};
	mov.b64 	%fd358, %rd110;
	mov.b64 	%rd111, {%r189, %r194};
	mov.b64 	%fd359, %rd111;
	mov.b64 	%rd112, {%r179, %r184};
	mov.b64 	%fd360, %rd112;
	mov.b64 	%rd113, {%r169, %r174};
	mov.b64 	%fd361, %rd113;
	min.f64 	%fd627, %fd627, %fd361;
	min.f64 	%fd626, %fd626, %fd360;
	min.f64 	%fd625, %fd625, %fd359;
	max.f64 	%fd624, %fd624, %fd358;
	max.f64 	%fd623, %fd623, %fd357;
	max.f64 	%fd622, %fd622, %fd356;
$L__BB22_46:
	mov.b64 	%rd114, %fd627;
	mov.b64 	{%r230, %r235}, %rd114;
	mov.b32 	%r286, 2;
	mov.b32 	%r287, 31;
	mov.b32 	%r288, -1;
	// begin inline asm
	shfl.sync.down.b32 %r229, %r230, %r286, %r287, %r288;
	// end inline asm
	// begin inline asm
	shfl.sync.down.b32 %r234, %r235, %r286, %r287, %r288;
	// end inline asm
	mov.b64 	%rd115, %fd626;
	mov.b64 	{%r240, %r245}, %rd115;
	// begin inline asm
	shfl.sync.down.b32 %r239, %r240, %r286, %r287, %r288;
	// end inline asm
	// begin inline asm
	shfl.sync.down.b32 %r244, %r245, %r286, %r287, %r288;
	// end inline asm
	mov.b64 	%rd116, %fd625;
	mov.b64 	{%r250, %r255}, %rd116;
	// begin inline asm
	shfl.sync.down.b32 %r249, %r250, %r286, %r287, %r288;
	// end inline asm
	// begin inline asm
	shfl.sync.down.b32 %r254, %r255, %r286, %r287, %r288;
	// end inline asm
	mov.b64 	%rd117, %fd624;
	mov.b64 	{%r260, %r265}, %rd117;
	// begin inline asm
	shfl.sync.down.b32 %r259, %r260, %r286, %r287, %r288;
	// end inline asm
	// begin inline asm
	shfl.sync.down.b32 %r264, %r265, %r286, %r287, %r288;
	// end inline asm
	mov.b64 	%rd118, %fd623;
	mov.b64 	{%r270, %r275}, %rd118;
	// begin inline asm
	shfl.sync.down.b32 %r269, %r270, %r286, %r287, %r288;
	// end inline asm
	// begin inline asm
	shfl.sync.down.b32 %r274, %r275, %r286, %r287, %r288;
	// end inline asm
	mov.b64 	%rd119, %fd622;
	mov.b64 	{%r280, %r285}, %rd119;
	// begin inline asm
	shfl.sync.down.b32 %r279, %r280, %r286, %r287, %r288;
	// end inline asm
	// begin inline asm
	shfl.sync.down.b32 %r284, %r285, %r286, %r287, %r288;
	// end inline asm
	setp.gt.s32 	%p13, %r168, 29;
	@%p13 bra 	$L__BB22_48;
	mov.b64 	%rd120, {%r279, %r284};
	mov.b64 	%fd362, %rd120;
	mov.b64 	%rd121, {%r269, %r274};
	mov.b64 	%fd363, %rd121;
	mov.b64 	%rd122, {%r259, %r264};
	mov.b64 	%fd364, %rd122;
	mov.b64 	%rd123, {%r249, %r254};
	mov.b64 	%fd365, %rd123;
	mov.b64 	%rd124, {%r239, %r244};
	mov.b64 	%fd366, %rd124;
	mov.b64 	%rd125, {%r229, %r234};
	mov.b64 	%fd367, %rd125;
	min.f64 	%fd627, %fd627, %fd367;
	min.f64 	%fd626, %fd626, %fd366;
	min.f64 	%fd625, %fd625, %fd365;
	max.f64 	%fd624, %fd624, %fd364;
	max.f64 	%fd623, %fd623, %fd363;
	max.f64 	%fd622, %fd622, %fd362;
$L__BB22_48:
	mov.b64 	%rd126, %fd627;
	mov.b64 	{%r290, %r295}, %rd126;
	mov.b32 	%r346, 4;
	mov.b32 	%r347, 31;
	mov.b32 	%r348, -1;
	// begin inline asm
	shfl.sync.down.b32 %r289, %r290, %r346, %r347, %r348;
	// end inline asm
	// begin inline asm
	shfl.sync.down.b32 %r294, %r295, %r346, %r347, %r348;
	// end inline asm
	mov.b64 	%rd127, %fd626;
	mov.b64 	{%r300, %r305}, %rd127;
	// begin inline asm
	shfl.sync.down.b32 %r299, %r300, %r346, %r347, %r348;
	// end inline asm
	// begin inline asm
	shfl.sync.down.b32 %r304, %r305, %r346, %r347, %r348;
	// end inline asm
	mov.b64 	%rd128, %fd625;
	mov.b64 	{%r310, %r315}, %rd128;
	// begin inline asm
	shfl.sync.down.b32 %r309, %r310, %r346, %r347, %r348;
	// end inline asm
	// begin inline asm
	shfl.sync.down.b32 %r314, %r315, %r346, %r347, %r348;
	// end inline asm
	mov.b64 	%rd129, %fd624;
	mov.b64 	{%r320, %r325}, %rd129;
	// begin inline asm
	shfl.sync.down.b32 %r319, %r320, %r346, %r347, %r348;
	// end inline asm
	// begin inline asm
	shfl.sync.down.b32 %r324, %r325, %r346, %r347, %r348;
	// end inline asm
	mov.b64 	%rd130, %fd623;
	mov.b64 	{%r330, %r335}, %rd130;
	// begin inline asm
	shfl.sync.down.b32 %r329, %r330, %r346, %r347, %r348;
	// end inline asm
	// begin inline asm
	shfl.sync.down.b32 %r334, %r335, %r346, %r347, %r348;
	// end inline asm
	mov.b64 	%rd131, %fd622;
	mov.b64 	{%r340, %r345}, %rd131;
	// begin inline asm
	shfl.sync.down.b32 %r339, %r340, %r346, %r347, %r348;
	// end inline asm
	// begin inline asm
	shfl.sync.down.b32 %r344, %r345, %r346, %r347, %r348;
	// end inline asm
	setp.gt.s32 	%p14, %r168, 27;
	@%p14 bra 	$L__BB22_50;
	mov.b64 	%rd132, {%r339, %r344};
	mov.b64 	%fd368, %rd132;
	mov.b64 	%rd133, {%r329, %r334};
	mov.b64 	%fd369, %rd133;
	mov.b64 	%rd134, {%r319, %r324};
	mov.b64 	%fd370, %rd134;
	mov.b64 	%rd135, {%r309, %r314};
	mov.b64 	%fd371, %rd135;
	mov.b64 	%rd136, {%r299, %r304};
	mov.b64 	%fd372, %rd136;
	mov.b64 	%rd137, {%r289, %r294};
	mov.b64 	%fd373, %rd137;
	min.f64 	%fd627, %fd627, %fd373;
	min.f64 	%fd626, %fd626, %fd372;
	min.f64 	%fd625, %fd625, %fd371;
	max.f64 	%fd624, %fd624, %fd370;
	max.f64 	%fd623, %fd623, %fd369;
	max.f64 	%fd622, %fd622, %fd368;
$L__BB22_50:
	mov.b64 	%rd138, %fd627;
	mov.b64 	{%r350, %r355}, %rd138;
	mov.b32 	%r406, 8;
	mov.b32 	%r407, 31;
	mov.b32 	%r408, -1;
	// begin inline asm
	shfl.sync.down.b32 %r349, %r350, %r406, %r407, %r408;
	// end inline asm
	// begin inline asm
	shfl.sync.down.b32 %r354, %r355, %r406, %r407, %r408;
	// end inline asm
	mov.b64 	%rd139, %fd626;
	mov.b64 	{%r360, %r365}, %rd139;
	// begin inline asm
	shfl.sync.down.b32 %r359, %r360, %r406, %r407, %r408;
	// end inline asm
	// begin inline asm
	shfl.sync.down.b32 %r364, %r365, %r406, %r407, %r408;
	// end inline asm
	mov.b64 	%rd140, %fd625;
	mov.b64 	{%r370, %r375}, %rd140;
	// begin inline asm
	shfl.sync.down.b32 %r369, %r370, %r406, %r407, %r408;
	// end inline asm
	// begin inline asm
	shfl.sync.down.b32 %r374, %r375, %r406, %r407, %r408;
	// end inline asm
	mov.b64 	%rd141, %fd624;
	mov.b64 	{%r380, %r385}, %rd141;
	// begin inline asm
	shfl.sync.down.b32 %r379, %r380, %r406, %r407, %r408;
	// end inline asm
	// begin inline asm
	shfl.sync.down.b32 %r384, %r385, %r406, %r407, %r408;
	// end inline asm
	mov.b64 	%rd142, %fd623;
	mov.b64 	{%r390, %r395}, %rd142;
	// begin inline asm
	shfl.sync.down.b32 %r389, %r390, %r406, %r407, %r408;
	// end inline asm
	// begin inline asm
	shfl.sync.down.b32 %r394, %r395, %r406, %r407, %r408;
	// end inline asm
	mov.b64 	%rd143, %fd622;
	mov.b64 	{%r400, %r405}, %rd143;
	// begin inline asm
	shfl.sync.down.b32 %r399, %r400, %r406, %r407, %r408;
	// end inline asm
	// begin inline asm
	shfl.sync.down.b32 %r404, %r405, %r406, %r407, %r408;
	// end inline asm
	setp.gt.s32 	%p15, %r168, 23;
	@%p15 bra 	$L__BB22_52;
	mov.b64 	%rd144, {%r399, %r404};
	mov.b64 	%fd374, %rd144;
	mov.b64 	%rd145, {%r389, %r394};
	mov.b64 	%fd375, %rd145;
	mov.b64 	%rd146, {%r379, %r384};
	mov.b64 	%fd376, %rd146;
	mov.b64 	%rd147, {%r369, %r374};
	mov.b64 	%fd377, %rd147;
	mov.b64 	%rd148, {%r359, %r364};
	mov.b64 	%fd378, %rd148;
	mov.b64 	%rd149, {%r349, %r354};
	mov.b64 	%fd379, %rd149;
	min.f64 	%fd627, %fd627, %fd379;
	min.f64 	%fd626, %fd626, %fd378;
	min.f64 	%fd625, %fd625, %fd377;
	max.f64 	%fd624, %fd624, %fd376;
	max.f64 	%fd623, %fd623, %fd375;
	max.f64 	%fd622, %fd622, %fd374;
$L__BB22_52:
	mov.b64 	%rd150, %fd627;
	mov.b64 	{%r410, %r415}, %rd150;
	mov.b32 	%r466, 16;
	mov.b32 	%r467, 31;
	mov.b32 	%r468, -1;
	// begin inline asm
	shfl.sync.down.b32 %r409, %r410, %r466, %r467, %r468;
	// end inline asm
	// begin inline asm
	shfl.sync.down.b32 %r414, %r415, %r466, %r467, %r468;
	// end inline asm
	mov.b64 	%rd151, %fd626;
	mov.b64 	{%r420, %r425}, %rd151;
	// begin inline asm
	shfl.sync.down.b32 %r419, %r420, %r466, %r467, %r468;
	// end inline asm
	// begin inline asm
	shfl.sync.down.b32 %r424, %r425, %r466, %r467, %r468;
	// end inline asm
	mov.b64 	%rd152, %fd625;
	mov.b64 	{%r430, %r435}, %rd152;
	// begin inline asm
	shfl.sync.down.b32 %r429, %r430, %r466, %r467, %r468;
	// end inline asm
	// begin inline asm
	shfl.sync.down.b32 %r434, %r435, %r466, %r467, %r468;
	// end inline asm
	mov.b64 	%rd153, %fd624;
	mov.b64 	{%r440, %r445}, %rd153;
	// begin inline asm
	shfl.sync.down.b32 %r439, %r440, %r466, %r467, %r468;
	// end inline asm
	// begin inline asm
	shfl.sync.down.b32 %r444, %r445, %r466, %r467, %r468;
	// end inline asm
	mov.b64 	%rd154, %fd623;
	mov.b64 	{%r450, %r455}, %rd154;
	// begin inline asm
	shfl.sync.down.b32 %r449, %r450, %r466, %r467, %r468;
	// end inline asm
	// begin inline asm
	shfl.sync.down.b32 %r454, %r455, %r466, %r467, %r468;
	// end inline asm
	mov.b64 	%rd155, %fd622;
	mov.b64 	{%r460, %r465}, %rd155;
	// begin inline asm
	shfl.sync.down.b32 %r459, %r460, %r466, %r467, %r468;
	// end inline asm
	// begin inline asm
	shfl.sync.down.b32 %r464, %r465, %r466, %r467, %r468;
	// end inline asm
	setp.gt.s32 	%p16, %r168, 15;
	@%p16 bra 	$L__BB22_55;
	mov.b64 	%rd156, {%r459, %r464};
	mov.b64 	%fd380, %rd156;
	mov.b64 	%rd157, {%r449, %r454};
	mov.b64 	%fd381, %rd157;
	mov.b64 	%rd158, {%r439, %r444};
	mov.b64 	%fd382, %rd158;
	mov.b64 	%rd159, {%r429, %r434};
	mov.b64 	%fd383, %rd159;
	mov.b64 	%rd160, {%r419, %r424};
	mov.b64 	%fd384, %rd160;
	mov.b64 	%rd161, {%r409, %r414};
	mov.b64 	%fd385, %rd161;
	min.f64 	%fd627, %fd627, %fd385;
	min.f64 	%fd626, %fd626, %fd384;
	min.f64 	%fd625, %fd625, %fd383;
	max.f64 	%fd624, %fd624, %fd382;
	max.f64 	%fd623, %fd623, %fd381;
	max.f64 	%fd622, %fd622, %fd380;
	setp.ne.s32 	%p17, %r168, 0;
	@%p17 bra 	$L__BB22_55;
	shr.u32 	%r469, %r75, 5;
	mov.u32 	%r470, _ZZN3cub18CUB_300001_SM_10006detail6reduce28DeviceReduceSingleTileKernelINS2_10policy_hubI11WrapperAABBy9MergeAABBE10Policy1000EPS5_S9_iS6_S5_S5_N4cuda3std3__410__identityEEEvT0_T1_T2_T3_T4_T6_E12temp_storage;
	mad.lo.s32 	%r471, %r469, 48, %r470;
	st.shared.f64 	[%r471+8], %fd627;
	st.shared.f64 	[%r471+16], %fd626;
	st.shared.f64 	[%r471+24], %fd625;
	st.shared.f64 	[%r471+32], %fd624;
	st.shared.f64 	[%r471+40], %fd623;
	st.shared.f64 	[%r471+48], %fd622;
$L__BB22_55:
	bar.sync 	0;
	setp.ne.s32 	%p18, %r75, 0;
	@%p18 bra 	$L__BB22_57;
	ld.shared.f64 	%fd386, [_ZZN3cub18CUB_300001_SM_10006detail6reduce28DeviceReduceSingleTileKernelINS2_10policy_hubI11WrapperAABBy9MergeAABBE10Policy1000EPS5_S9_iS6_S5_S5_N4cuda3std3__410__identityEEEvT0_T1_T2_T3_T4_T6_E12temp_storage+56];
	ld.shared.f64 	%fd387, [_ZZN3cub18CUB_300001_SM_10006detail6reduce28DeviceReduceSingleTileKernelINS2_10policy_hubI11WrapperAABBy9MergeAABBE10Policy1000EPS5_S9_iS6_S5_S5_N4cuda3std3__410__identityEEEvT0_T1_T2_T3_T4_T6_E12temp_storage+64];
	ld.shared.f64 	%fd388, [_ZZN3cub18CUB_300001_SM_10006detail6reduce28DeviceReduceSingleTileKernelINS2_10policy_hubI11WrapperAABBy9MergeAABBE10Policy1000EPS5_S9_iS6_S5_S5_N4cuda3std3__410__identityEEEvT0_T1_T2_T3_T4_T6_E12temp_storage+72];
	ld.shared.f64 	%fd389, [_ZZN3cub18CUB_300001_SM_10006detail6reduce28DeviceReduceSingleTileKernelINS2_10policy_hubI11WrapperAABBy9MergeAABBE10Policy1000EPS5_S9_iS6_S5_S5_N4cuda3std3__410__identityEEEvT0_T1_T2_T3_T4_T6_E12temp_storage+80];
	ld.shared.f64 	%fd390, [_ZZN3cub18CUB_300001_SM_10006detail6reduce28DeviceReduceSingleTileKernelINS2_10policy_hubI11WrapperAABBy9MergeAABBE10Policy1000EPS5_S9_iS6_S5_S5_N4cuda3std3__410__identityEEEvT0_T1_T2_T3_T4_T6_E12temp_storage+88];
	ld.shared.f64 	%fd391, [_ZZN3cub18CUB_300001_SM_10006detail6reduce28DeviceReduceSingleTileKernelINS2_10policy_hubI11WrapperAABBy9MergeAABBE10Policy1000EPS5_S9_iS6_S5_S5_N4cuda3std3__410__identityEEEvT0_T1_T2_T3_T4_T6_E12temp_storage+96];
	min.f64 	%fd392, %fd627, %fd386;
	min.f64 	%fd393, %fd626, %fd387;
	min.f64 	%fd394, %fd625, %fd388;
	max.f64 	%fd395, %fd624, %fd389;
	max.f64 	%fd396, %fd623, %fd390;
	max.f64 	%fd397, %fd622, %fd391;
	ld.shared.f64 	%fd398, [_ZZN3cub18CUB_300001_SM_10006detail6reduce28DeviceReduceSingleTileKernelINS2_10policy_hubI11WrapperAABBy9MergeAABBE10Policy1000EPS5_S9_iS6_S5_S5_N4cuda3std3__410__identityEEEvT0_T1_T2_T3_T4_T6_E12temp_storage+104];
	ld.shared.f64 	%fd399, [_ZZN3cub18CUB_300001_SM_10006detail6reduce28DeviceReduceSingleTileKernelINS2_10policy_hubI11WrapperAABBy9MergeAABBE10Policy1000EPS5_S9_iS6_S5_S5_N4cuda3std3__410__identityEEEvT0_T1_T2_T3_T4_T6_E12temp_storage+112];
	ld.shared.f64 	%fd400, [_ZZN3cub18CUB_300001_SM_10006detail6reduce28DeviceReduceSingleTileKernelINS2_10policy_hubI11WrapperAABBy9MergeAABBE10Policy1000EPS5_S9_iS6_S5_S5_N4cuda3std3__410__identityEEEvT0_T1_T2_T3_T4_T6_E12temp_storage+120];
	ld.shared.f64 	%fd401, [_ZZN3cub18CUB_300001_SM_10006detail6reduce28DeviceReduceSingleTileKernelINS2_10policy_hubI11WrapperAABBy9MergeAABBE10Policy1000EPS5_S9_iS6_S5_S5_N4cuda3std3__410__identityEEEvT0_T1_T2_T3_T4_T6_E12temp_storage+128];
	ld.shared.f64 	%fd402, [_ZZN3cub18CUB_300001_SM_10006detail6reduce28DeviceReduceSingleTileKernelINS2_10policy_hubI11WrapperAABBy9MergeAABBE10Policy1000EPS5_S9_iS6_S5_S5_N4cuda3std3__410__identityEEEvT0_T1_T2_T3_T4_T6_E12temp_storage+136];
	ld.shared.f64 	%fd403, [_ZZN3cub18CUB_300001_SM_10006detail6reduce28DeviceReduceSingleTileKernelINS2_10policy_hubI11WrapperAABBy9MergeAABBE10Policy1000EPS5_S9_iS6_S5_S5_N4cuda3std3__410__identityEEEvT0_T1_T2_T3_T4_T6_E12temp_storage+144];
	min.f64 	%fd404, %fd392, %fd398;
	min.f64 	%fd405, %fd393, %fd399;
	min.f64 	%fd406, %fd394, %fd400;
	max.f64 	%fd407, %fd395, %fd401;
	max.f64 	%fd408, %fd396, %fd402;
	max.f64 	%fd409, %fd397, %fd403;
	ld.shared.f64 	%fd410, [_ZZN3cub18CUB_300001_SM_10006detail6reduce28DeviceReduceSingleTileKernelINS2_10policy_hubI11WrapperAABBy9MergeAABBE10Policy1000EPS5_S9_iS6_S5_S5_N4cuda3std3__410__identityEEEvT0_T1_T2_T3_T4_T6_E12temp_storage+152];
	ld.shared.f64 	%fd411, [_ZZN3cub18CUB_300001_SM_10006detail6reduce28DeviceReduceSingleTileKernelINS2_10policy_hubI11WrapperAABBy9MergeAABBE10Policy1000EPS5_S9_iS6_S5_S5_N4cuda3std3__410__identityEEEvT0_T1_T2_T3_T4_T6_E12temp_storage+160];
	ld.shared.f64 	%fd412, [_ZZN3cub18CUB_300001_SM_10006detail6reduce28DeviceReduceSingleTileKernelINS2_10policy_hubI11WrapperAABBy9MergeAABBE10Policy1000EPS5_S9_iS6_S5_S5_N4cuda3std3__410__identityEEEvT0_T1_T2_T3_T4_T6_E12temp_storage+168];
	ld.shared.f64 	%fd413, [_ZZN3cub18CUB_300001_SM_10006detail6reduce28DeviceReduceSingleTileKernelINS2_10policy_hubI11WrapperAABBy9MergeAABBE10Policy1000EPS5_S9_iS6_S5_S5_N4cuda3std3__410__identityEEEvT0_T1_T2_T3_T4_T6_E12temp_storage+176];
	ld.shared.f64 	%fd414, [_ZZN3cub18CUB_300001_SM_10006detail6reduce28DeviceReduceSingleTileKernelINS2_10policy_hubI11WrapperAABBy9MergeAABBE10Policy1000EPS5_S9_iS6_S5_S5_N4cuda3std3__410__identityEEEvT0_T1_T2_T3_T4_T6_E12temp_storage+184];
	ld.shared.f64 	%fd415, [_ZZN3cub18CUB_300001_SM_10006detail6reduce28DeviceReduceSingleTileKernelINS2_10policy_hubI11WrapperAABBy9MergeAABBE10Policy1000EPS5_S9_iS6_S5_S5_N4cuda3std3__410__identityEEEvT0_T1_T2_T3_T4_T6_E12temp_storage+192];
	min.f64 	%fd416, %fd404, %fd410;
	min.f64 	%fd417, %fd405, %fd411;
	min.f64 	%fd418, %fd406, %fd412;
	max.f64 	%fd419, %fd407, %fd413;
	max.f64 	%fd420, %fd408, %fd414;
	max.f64 	%fd421, %fd409, %fd415;
	ld.shared.f64 	%fd422, [_ZZN3cub18CUB_300001_SM_10006detail6reduce28DeviceReduceSingleTileKernelINS2_10policy_hubI11WrapperAABBy9MergeAABBE10Policy1000EPS5_S9_iS6_S5_S5_N4cuda3std3__410__identityEEEvT0_T1_T2_T3_T4_T6_E12temp_storage+200];
	ld.shared.f64 	%fd423, [_ZZN3cub18CUB_300001_SM_10006detail6reduce28DeviceReduceSingleTileKernelINS2_10policy_hubI11WrapperAABBy9MergeAABBE10Policy1000EPS5_S9_iS6_S5_S5_N4cuda3std3__410__identityEEEvT0_T1_T2_T3_T4_T6_E12temp_storage+208];
	ld.shared.f64 	%fd424, [_ZZN3cub18CUB_300001_SM_10006detail6reduce28DeviceReduceSingleTileKernelINS2_10policy_hubI11WrapperAABBy9MergeAABBE10Policy1000EPS5_S9_iS6_S5_S5_N4cuda3std3__410__identityEEEvT0_T1_T2_T3_T4_T6_E12temp_storage+216];
	ld.shared.f64 	%fd425, [_ZZN3cub18CUB_300001_SM_10006detail6reduce28DeviceReduceSingleTileKernelINS2_10policy_hubI11WrapperAABBy9MergeAABBE10Policy1000EPS5_S9_iS6_S5_S5_N4cuda3std3__410__identityEEEvT0_T1_T2_T3_T4_T6_E12temp_storage+224];
	ld.shared.f64 	%fd426, [_ZZN3cub18CUB_300001_SM_10006detail6reduce28DeviceReduceSingleTileKernelINS2_10policy_hubI11WrapperAABBy9MergeAABBE10Policy1000EPS5_S9_iS6_S5_S5_N4cuda3std3__410__identityEEEvT0_T1_T2_T3_T4_T6_E12temp_storage+232];
	ld.shared.f64 	%fd427, [_ZZN3cub18CUB_300001_SM_10006detail6reduce28DeviceReduceSingleTileKernelINS2_10policy_hubI11WrapperAABBy9MergeAABBE10Policy1000EPS5_S9_iS6_S5_S5_N4cuda3std3__410__identityEEEvT0_T1_T2_T3_T4_T6_E12temp_storage+240];
	min.f64 	%fd428, %fd416, %fd422;
	min.f64 	%fd429, %fd417, %fd423;
	min.f64 	%fd430, %fd418, %fd424;
	max.f64 	%fd431, %fd419, %fd425;
	max.f64 	%fd432, %fd420, %fd426;
	max.f64 	%fd433, %fd421, %fd427;
	ld.shared.f64 	%fd434, [_ZZN3cub18CUB_300001_SM_10006detail6reduce28DeviceReduceSingleTileKernelINS2_10policy_hubI11WrapperAABBy9MergeAABBE10Policy1000EPS5_S9_iS6_S5_S5_N4cuda3std3__410__identityEEEvT0_T1_T2_T3_T4_T6_E12temp_storage+248];
	ld.shared.f64 	%fd435, [_ZZN3cub18CUB_300001_SM_10006detail6reduce28DeviceReduceSingleTileKernelINS2_10policy_hubI11WrapperAABBy9MergeAABBE10Policy1000EPS5_S9_iS6_S5_S5_N4cuda3std3__410__identityEEEvT0_T1_T2_T3_T4_T6_E12temp_storage+256];
	ld.shared.f64 	%fd436, [_ZZN3cub18CUB_300001_SM_10006detail6reduce28DeviceReduceSingleTileKernelINS2_10policy_hubI11WrapperAABBy9MergeAABBE10Policy1000EPS5_S9_iS6_S5_S5_N4cuda3std3__410__identityEEEvT0_T1_T2_T3_T4_T6_E12temp_storage+264];
	ld.shared.f64 	%fd437, [_ZZN3cub18CUB_300001_SM_10006detail6reduce28DeviceReduceSingleTileKernelINS2_10policy_hubI11WrapperAABBy9MergeAABBE10Policy1000EPS5_S9_iS6_S5_S5_N4cuda3std3__410__identityEEEvT0_T1_T2_T3_T4_T6_E12temp_storage+272];
	ld.shared.f64 	%fd438, [_ZZN3cub18CUB_300001_SM_10006detail6reduce28DeviceReduceSingleTileKernelINS2_10policy_hubI11WrapperAABBy9MergeAABBE10Policy1000EPS5_S9_iS6_S5_S5_N4cuda3std3__410__identityEEEvT0_T1_T2_T3_T4_T6_E12temp_storage+280];
	ld.shared.f64 	%fd439, [_ZZN3cub18CUB_300001_SM_10006detail6reduce28DeviceReduceSingleTileKernelINS2_10policy_hubI11WrapperAABBy9MergeAABBE10Policy1000EPS5_S9_iS6_S5_S5_N4cuda3std3__410__identityEEEvT0_T1_T2_T3_T4_T6_E12temp_storage+288];
	min.f64 	%fd440, %fd428, %fd434;
	min.f64 	%fd441, %fd429, %fd435;
	min.f64 	%fd442, %fd430, %fd436;
	max.f64 	%fd443, %fd431, %fd437;
	max.f64 	%fd444, %fd432, %fd438;
	max.f64 	%fd445, %fd433, %fd439;
	ld.shared.f64 	%fd446, [_ZZN3cub18CUB_300001_SM_10006detail6reduce28DeviceReduceSingleTileKernelINS2_10policy_hubI11WrapperAABBy9MergeAABBE10Policy1000EPS5_S9_iS6_S5_S5_N4cuda3std3__410__identityEEEvT0_T1_T2_T3_T4_T6_E12temp_storage+296];
	ld.shared.f64 	%fd447, [_ZZN3cub18CUB_300001_SM_10006detail6reduce28DeviceReduceSingleTileKernelINS2_10policy_hubI11WrapperAABBy9MergeAABBE10Policy1000EPS5_S9_iS6_S5_S5_N4cuda3std3__410__identityEEEvT0_T1_T2_T3_T4_T6_E12temp_storage+304];
	ld.shared.f64 	%fd448, [_ZZN3cub18CUB_300001_SM_10006detail6reduce28DeviceReduceSingleTileKernelINS2_10policy_hubI11WrapperAABBy9MergeAABBE10Policy1000EPS5_S9_iS6_S5_S5_N4cuda3std3__410__identityEEEvT0_T1_T2_T3_T4_T6_E12temp_storage+312];
	ld.shared.f64 	%fd449, [_ZZN3cub18CUB_300001_SM_10006detail6reduce28DeviceReduceSingleTileKernelINS2_10policy_hubI11WrapperAABBy9MergeAABBE10Policy1000EPS5_S9_iS6_S5_S5_N4cuda3std3__410__identityEEEvT0_T1_T2_T3_T4_T6_E12temp_storage+320];
	ld.shared.f64 	%fd450, [_ZZN3cub18CUB_300001_SM_10006detail6reduce28DeviceReduceSingleTileKernelINS2_10policy_hubI11WrapperAABBy9MergeAABBE10Policy1000EPS5_S9_iS6_S5_S5_N4cuda3std3__410__identityEEEvT0_T1_T2_T3_T4_T6_E12temp_storage+328];
	ld.shared.f64 	%fd451, [_ZZN3cub18CUB_300001_SM_10006detail6reduce28DeviceReduceSingleTileKernelINS2_10policy_hubI11WrapperAABBy9MergeAABBE10Policy1000EPS5_S9_iS6_S5_S5_N4cuda3std3__410__identityEEEvT0_T1_T2_T3_T4_T6_E12temp_storage+336];
	min.f64 	%fd452, %fd440, %fd446;
	min.f64 	%fd453, %fd441, %fd447;
	min.f64 	%fd454, %fd442, %fd448;
	max.f64 	%fd455, %fd443, %fd449;
	max.f64 	%fd456, %fd444, %fd450;
	max.f64 	%fd457, %fd445, %fd451;
	ld.shared.f64 	%fd458, [_ZZN3cub18CUB_300001_SM_10006detail6reduce28DeviceReduceSingleTileKernelINS2_10policy_hubI11WrapperAABBy9MergeAABBE10Policy1000EPS5_S9_iS6_S5_S5_N4cuda3std3__410__identityEEEvT0_T1_T2_T3_T4_T6_E12temp_storage+344];
	ld.shared.f64 	%fd459, [_ZZN3cub18CUB_300001_SM_10006detail6reduce28DeviceReduceSingleTileKernelINS2_10policy_hubI11WrapperAABBy9MergeAABBE10Policy1000EPS5_S9_iS6_S5_S5_N4cuda3std3__410__identityEEEvT0_T1_T2_T3_T4_T6_E12temp_storage+352];
	ld.shared.f64 	%fd460, [_ZZN3cub18CUB_300001_SM_10006detail6reduce28DeviceReduceSingleTileKernelINS2_10policy_hubI11WrapperAABBy9MergeAABBE10Policy1000EPS5_S9_iS6_S5_S5_N4cuda3std3__410__identityEEEvT0_T1_T2_T3_T4_T6_E12temp_storage+360];
	ld.shared.f64 	%fd461, [_ZZN3cub18CUB_300001_SM_10006detail6reduce28DeviceReduceSingleTileKernelINS2_10policy_hubI11WrapperAABBy9MergeAABBE10Policy1000EPS5_S9_iS6_S5_S5_N4cuda3std3__410__identityEEEvT0_T1_T2_T3_T4_T6_E12temp_storage+368];
	ld.shared.f64 	%fd462, [_ZZN3cub18CUB_300001_SM_10006detail6reduce28DeviceReduceSingleTileKernelINS2_10policy_hubI11WrapperAABBy9MergeAABBE10Policy1000EPS5_S9_iS6_S5_S5_N4cuda3std3__410__identityEEEvT0_T1_T2_T3_T4_T6_E12temp_storage+376];
	ld.shared.f64 	%fd463, [_ZZN3cub18CUB_300001_SM_10006detail6reduce28DeviceReduceSingleTileKernelINS2_10policy_hubI11WrapperAABBy9MergeAABBE10Policy1000EPS5_S9_iS6_S5_S5_N4cuda3std3__410__identityEEEvT0_T1_T2_T3_T4_T6_E12temp_storage+384];
	min.f64 	%fd627, %fd452, %fd458;
	min.f64 	%fd626, %fd453, %fd459;
	min.f64 	%fd625, %fd454, %fd460;
	max.f64 	%fd624, %fd455, %fd461;
	max.f64 	%fd623, %fd456, %fd462;
	max.f64 	%fd622, %fd457, %fd463;
$L__BB22_57:
	mov.u32 	%r789, %tid.x;
	setp.ne.s32 	%p41, %r789, 0;
	@%p41 bra 	$L__BB22_59;
	min.f64 	%fd586, %fd295, %fd627;
	min.f64 	%fd587, %fd296, %fd626;
	min.f64 	%fd588, %fd297, %fd625;
	max.f64 	%fd589, %fd298, %fd624;
	max.f64 	%fd590, %fd299, %fd623;
	max.f64 	%fd591, %fd300, %fd622;
	st.global.f64 	[%rd1], %fd586;
	st.global.f64 	[%rd1+8], %fd587;
	st.global.f64 	[%rd1+16], %fd588;
	st.global.f64 	[%rd1+24], %fd589;
	st.global.f64 	[%rd1+32], %fd590;
	st.global.f64 	[%rd1+40], %fd591;
$L__BB22_59:
	ret;

}


// ===== COMPILED SASS (sm_100) =====

	.target	sm_100

	.elftype	@"ET_EXEC"


//--------------------- .note.nv.tkinfo           --------------------------
	.section	.note.nv.tkinfo,"",@"SHT_NOTE"
	.sectionflags	@"SHF_NOTE_NV_TKINFO"
	.tkinfo
        /*0018*/ 	.word	0x00000002
        /*0030*/ 	.string	""
        /*0030*/ 	.string	"ptxas"
        /*0030*/ 	.string	"Cuda compilation tools, release 13.0, V13.0.88"
        /*0030*/ 	.string	"Build cuda_13.0.r13.0/compiler.36424714_0"
        /*0030*/ 	.string	"-arch sm_100 -m 64 "



//--------------------- .note.nv.cuinfo           --------------------------
	.section	.note.nv.cuinfo,"",@"SHT_NOTE"
	.sectionflags	@"SHF_NOTE_NV_CUINFO"
        /*0018*/ 	.short	0x0002
        /*001a*/ 	.short	0x0064
        /*001c*/ 	.short	0x0082
	.zero		2


//--------------------- .nv.info                  --------------------------
	.section	.nv.info,"",@"SHT_CUDA_INFO"
	.align	4


	//----- nvinfo : EIATTR_REGCOUNT
	.align		4
        /*0000*/ 	.byte	0x04, 0x2f
        /*0002*/ 	.short	(.L_46 - .L_45)
	.align		4
.L_45:
        /*0004*/ 	.word	index@(_ZN6thrust24THRUST_300001_SM_1000_NS8cuda_cub4core6detail13_kernel_agentINS1_8__reduce11ReduceAgentINS0_12zip_iteratorIN4cuda3std3__45tupleIJNS0_10device_ptrIdEENS0_17counting_iteratorIlNS0_11use_defaultESF_SF_EEEEEEEPNSB_IJdlEEESJ_iNS1_9__extrema9arg_min_fIdlNSA_4lessIdEEEEEEJSI_SK_iSP_EEEvDpT0_)
        /*0008*/ 	.word	0x00000020


	//----- nvinfo : EIATTR_FRAME_SIZE
	.align		4
.L_46:
        /*000c*/ 	.byte	0x04, 0x11
        /*000e*/ 	.short	(.L_48 - .L_47)
	.align		4
.L_47:
        /*0010*/ 	.word	index@(_ZN6thrust24THRUST_300001_SM_1000_NS8cuda_cub4core6detail13_kernel_agentINS1_8__reduce11ReduceAgentINS0_12zip_iteratorIN4cuda3std3__45tupleIJNS0_10device_ptrIdEENS0_17counting_iteratorIlNS0_11use_defaultESF_SF_EEEEEEEPNSB_IJdlEEESJ_iNS1_9__extrema9arg_min_fIdlNSA_4lessIdEEEEEEJSI_SK_iSP_EEEvDpT0_)
        /*0014*/ 	.word	0x00000000


	//----- nvinfo : EIATTR_REGCOUNT
	.align		4
.L_48:
        /*0018*/ 	.byte	0x04, 0x2f
        /*001a*/ 	.short	(.L_50 - .L_49)
	.align		4
.L_49:
        /*001c*/ 	.word	index@(_ZN6thrust24THRUST_300001_SM_1000_NS8cuda_cub4core6detail13_kernel_agentINS1_8__reduce11ReduceAgentINS0_12zip_iteratorIN4cuda3std3__45tupleIJNS0_10device_ptrIdEENS0_17counting_iteratorIlNS0_11use_defaultESF_SF_EEEEEEEPNSB_IJdlEEESJ_iNS1_9__extrema9arg_min_fIdlNSA_4lessIdEEEEEEJSI_SK_iN3cub18CUB_300001_SM_100013GridEvenShareIiEENSS_9GridQueueIjEESP_EEEvDpT0_)
        /*0020*/ 	.word	0x00000028


	//----- nvinfo : EIATTR_FRAME_SIZE
	.align		4
.L_50:
        /*0024*/ 	.byte	0x04, 0x11
        /*0026*/ 	.short	(.L_52 - .L_51)
	.align		4
.L_51:
        /*0028*/ 	.word	index@(_ZN6thrust24THRUST_300001_SM_1000_NS8cuda_cub4core6detail13_kernel_agentINS1_8__reduce11ReduceAgentINS0_12zip_iteratorIN4cuda3std3__45tupleIJNS0_10device_ptrIdEENS0_17counting_iteratorIlNS0_11use_defaultESF_SF_EEEEEEEPNSB_IJdlEEESJ_iNS1_9__extrema9arg_min_fIdlNSA_4lessIdEEEEEEJSI_SK_iN3cub18CUB_300001_SM_100013GridEvenShareIiEENSS_9GridQueueIjEESP_EEEvDpT0_)
        /*002c*/ 	.word	0x00000000


	//----- nvinfo : EIATTR_REGCOUNT
	.align		4
.L_52:
        /*0030*/ 	.byte	0x04, 0x2f
        /*0032*/ 	.short	(.L_54 - .L_53)
	.align		4
.L_53:
        /*0034*/ 	.word	index@(_ZN6thrust24THRUST_300001_SM_1000_NS8cuda_cub4core6detail13_kernel_agentINS1_8__reduce10DrainAgentIiEEJN3cub18CUB_300001_SM_10009GridQueueIjEEiEEEvDpT0_)
        /*0038*/ 	.word	0x00000008


	//----- nvinfo : EIATTR_FRAME_SIZE
	.align		4
.L_54:
        /*003c*/ 	.byte	0x04, 0x11
        /*003e*/ 	.short	(.L_56 - .L_55)
	.align		4
.L_55:
        /*0040*/ 	.word	index@(_ZN6thrust24THRUST_300001_SM_1000_NS8cuda_cub4core6detail13_kernel_agentINS1_8__reduce10DrainAgentIiEEJN3cub18CUB_300001_SM_10009GridQueueIjEEiEEEvDpT0_)
        /*0044*/ 	.word	0x00000000


	//----- nvinfo : EIATTR_REGCOUNT
	.align		4
.L_56:
        /*0048*/ 	.byte	0x04, 0x2f
        /*004a*/ 	.short	(.L_58 - .L_57)
	.align		4
.L_57:
        /*004c*/ 	.word	index@(_ZN6thrust24THRUST_300001_SM_1000_NS8cuda_cub4core6detail13_kernel_agentINS1_8__reduce11ReduceAgentIPN4cuda3std3__45tupleIJdlEEESC_SB_iNS1_9__extrema9arg_min_fIdlNS9_4lessIdEEEEEEJSC_SC_iSH_EEEvDpT0_)
        /*0050*/ 	.word	0x00000028


	//----- nvinfo : EIATTR_FRAME_SIZE
	.align		4
.L_58:
        /*0054*/ 	.byte	0x04, 0x11
        /*0056*/ 	.short	(.L_60 - .L_59)
	.align		4
.L_59:
        /*0058*/ 	.word	index@(_ZN6thrust24THRUST_300001_SM_1000_NS8cuda_cub4core6detail13_kernel_agentINS1_8__reduce11ReduceAgentIPN4cuda3std3__45tupleIJdlEEESC_SB_iNS1_9__extrema9arg_min_fIdlNS9_4lessIdEEEEEEJSC_SC_iSH_EEEvDpT0_)
        /*005c*/ 	.word	0x00000000


	//----- nvinfo : EIATTR_REGCOUNT
	.align		4
.L_60:
        /*0060*/ 	.byte	0x04, 0x2f
        /*0062*/ 	.short	(.L_62 - .L_61)
	.align		4
.L_61:
        /*0064*/ 	.word	index@(_ZN6thrust24THRUST_300001_SM_1000_NS8cuda_cub4core6detail13_kernel_agentINS1_8__reduce11ReduceAgentINS0_12zip_iteratorIN4cuda3std3__45tupleIJNS0_10device_ptrIdEENS0_17counting_iteratorIlNS0_11use_defaultESF_SF_EEEEEEEPNSB_IJdlEEESJ_lNS1_9__extrema9arg_min_fIdlNSA_4lessIdEEEEEEJSI_SK_lSP_EEEvDpT0_)
        /*0068*/ 	.word	0x00000020


	//----- nvinfo : EIATTR_FRAME_SIZE
	.align		4
.L_62:
        /*006c*/ 	.byte	0x04, 0x11
        /*006e*/ 	.short	(.L_64 - .L_63)
	.align		4
.L_63:
        /*0070*/ 	.word	index@(_ZN6thrust24THRUST_300001_SM_1000_NS8cuda_cub4core6detail13_kernel_agentINS1_8__reduce11ReduceAgentINS0_12zip_iteratorIN4cuda3std3__45tupleIJNS0_10device_ptrIdEENS0_17counting_iteratorIlNS0_11use_defaultESF_SF_EEEEEEEPNSB_IJdlEEESJ_lNS1_9__extrema9arg_min_fIdlNSA_4lessIdEEEEEEJSI_SK_lSP_EEEvDpT0_)
        /*0074*/ 	.word	0x00000000


	//----- nvinfo : EIATTR_REGCOUNT
	.align		4
.L_64:
        /*0078*/ 	.byte	0x04, 0x2f
        /*007a*/ 	.short	(.L_66 - .L_65)
	.align		4
.L_65:
        /*007c*/ 	.word	index@(_ZN6thrust24THRUST_300001_SM_1000_NS8cuda_cub4core6detail13_kernel_agentINS1_8__reduce11ReduceAgentINS0_12zip_iteratorIN4cuda3std3__45tupleIJNS0_10device_ptrIdEENS0_17counting_iteratorIlNS0_11use_defaultESF_SF_EEEEEEEPNSB_IJdlEEESJ_lNS1_9__extrema9arg_min_fIdlNSA_4lessIdEEEEEEJSI_SK_lN3cub18CUB_300001_SM_100013GridEvenShareIlEENSS_9GridQueueIyEESP_EEEvDpT0_)
        /*0080*/ 	.word	0x00000028


	//----- nvinfo : EIATTR_FRAME_SIZE
	.align		4
.L_66:
        /*0084*/ 	.byte	0x04, 0x11
        /*0086*/ 	.short	(.L_68 - .L_67)
	.align		4
.L_67:
        /*0088*/ 	.word	index@(_ZN6thrust24THRUST_300001_SM_1000_NS8cuda_cub4core6detail13_kernel_agentINS1_8__reduce11ReduceAgentINS0_12zip_iteratorIN4cuda3std3__45tupleIJNS0_10device_ptrIdEENS0_17counting_iteratorIlNS0_11use_defaultESF_SF_EEEEEEEPNSB_IJdlEEESJ_lNS1_9__extrema9arg_min_fIdlNSA_4lessIdEEEEEEJSI_SK_lN3cub18CUB_300001_SM_100013GridEvenShareIlEENSS_9GridQueueIyEESP_EEEvDpT0_)
        /*008c*/ 	.word	0x00000000


	//----- nvinfo : EIATTR_REGCOUNT
	.align		4
.L_68:
        /*0090*/ 	.byte	0x04, 0x2f
        /*0092*/ 	.short	(.L_70 - .L_69)
	.align		4
.L_69:
        /*0094*/ 	.word	index@(_ZN6thrust24THRUST_300001_SM_1000_NS8cuda_cub4core6detail13_kernel_agentINS1_8__reduce10DrainAgentIlEEJN3cub18CUB_300001_SM_10009GridQueueIyEElEEEvDpT0_)
        /*0098*/ 	.word	0x00000008


	//----- nvinfo : EIATTR_FRAME_SIZE
	.align		4
.L_70:
        /*009c*/ 	.byte	0x04, 0x11
        /*009e*/ 	.short	(.L_72 - .L_71)
	.align		4
.L_71:
        /*00a0*/ 	.word	index@(_ZN6thrust24THRUST_300001_SM_1000_NS8cuda_cub4core6detail13_kernel_agentINS1_8__reduce10DrainAgentIlEEJN3cub18CUB_300001_SM_10009GridQueueIyEElEEEvDpT0_)
        /*00a4*/ 	.word	0x00000000


	//----- nvinfo : EIATTR_REGCOUNT
	.align		4
.L_72:
        /*00a8*/ 	.byte	0x04, 0x2f
        /*00aa*/ 	.short	(.L_74 - .L_73)
	.align		4
.L_73:
        /*00ac*/ 	.word	index@(_ZN6thrust24THRUST_300001_SM_1000_NS8cuda_cub4core6detail13_kernel_agentINS1_8__reduce11ReduceAgentIPN4cuda3std3__45tupleIJdlEEESC_SB_lNS1_9__extrema9arg_min_fIdlNS9_4lessIdEEEEEEJSC_SC_iSH_EEEvDpT0_)
        /*00b0*/ 	.word	0x00000028


	//----- nvinfo : EIATTR_FRAME_SIZE
	.align		4
.L_74:
        /*00b4*/ 	.byte	0x04, 0x11
        /*00b6*/ 	.short	(.L_76 - .L_75)
	.align		4
.L_75:
        /*00b8*/ 	.word	index@(_ZN6thrust24THRUST_300001_SM_1000_NS8cuda_cub4core6detail13_kernel_agentINS1_8__reduce11ReduceAgentIPN4cuda3std3__45tupleIJdlEEESC_SB_lNS1_9__extrema9arg_min_fIdlNS9_4lessIdEEEEEEJSC_SC_iSH_EEEvDpT0_)
        /*00bc*/ 	.word	0x00000000


	//----- nvinfo : EIATTR_REGCOUNT
	.align		4
.L_76:
        /*00c0*/ 	.byte	0x04, 0x2f
        /*00c2*/ 	.short	(.L_78 - .L_77)
	.align		4
.L_77:
        /*00c4*/ 	.word	index@(_ZN3cub18CUB_300001_SM_10006detail11EmptyKernelIvEEvv)
        /*00c8*/ 	.word	0x00000004


	//----- nvinfo : EIATTR_FRAME_SIZE
	.align		4
.L_78:
        /*00cc*/ 	.byte	0x04, 0x11
        /*00ce*/ 	.short	(.L_80 - .L_79)
	.align		4
.L_79:
        /*00d0*/ 	.word	index@(_ZN3cub18CUB_300001_SM_10006detail11EmptyKernelIvEEvv)
        /*00d4*/ 	.word	0x00000000


	//----- nvinfo : EIATTR_REGCOUNT
	.align		4
.L_80:
        /*00d8*/ 	.byte	0x04, 0x2f
        /*00da*/ 	.short	(.L_82 - .L_81)
	.align		4
.L_81:
        /*00dc*/ 	.word	index@(_ZN3cub18CUB_300001_SM_10006detail10radix_sort31DeviceRadixSortSingleTileKernelINS1_5radix10policy_hubIyiyE10Policy1000ELNS0_9SortOrderE0EyiyNS1_21identity_decomposer_tEEEvPKT1_PSA_PKT2_PSE_T3_iiT4_)
        /*00e0*/ 	.word	0x0000007b


	//----- nvinfo : EIATTR_FRAME_SIZE
	.align		4
.L_82:
        /*00e4*/ 	.byte	0x04, 0x11
        /*00e6*/ 	.short	(.L_84 - .L_83)
	.align		4
.L_83:
        /*00e8*/ 	.word	index@(_ZN3cub18CUB_300001_SM_10006detail10radix_sort31DeviceRadixSortSingleTileKernelINS1_5radix10policy_hubIyiyE10Policy1000ELNS0_9SortOrderE0EyiyNS1_21identity_decomposer_tEEEvPKT1_PSA_PKT2_PSE_T3_iiT4_)
        /*00ec*/ 	.word	0x00000000


	//----- nvinfo : EIATTR_REGCOUNT
	.align		4
.L_84:
        /*00f0*/ 	.byte	0x04, 0x2f
        /*00f2*/ 	.short	(.L_86 - .L_85)
	.align		4
.L_85:
        /*00f4*/ 	.word	index@(_ZN3cub18CUB_300001_SM_10006detail10radix_sort30DeviceRadixSortHistogramKernelINS1_5radix10policy_hubIyiyE10Policy1000ELNS0_9SortOrderE0EyyNS1_21identity_decomposer_tEEEvPT2_PKT1_SA_iiT3_)
        /*00f8*/ 	.word	0x00000030


	//----- nvinfo : EIATTR_FRAME_SIZE
	.align		4
.L_86:
        /*00fc*/ 	.byte	0x04, 0x11
        /*00fe*/ 	.short	(.L_88 - .L_87)
	.align		4
.L_87:
        /*0100*/ 	.word	index@(_ZN3cub18CUB_300001_SM_10006detail10radix_sort30DeviceRadixSortHistogramKernelINS1_5radix10policy_hubIyiyE10Policy1000ELNS0_9SortOrderE0EyyNS1_21identity_decomposer_tEEEvPT2_PKT1_SA_iiT3_)
        /*0104*/ 	.word	0x00000000


	//----- nvinfo : EIATTR_REGCOUNT
	.align		4
.L_88:
        /*0108*/ 	.byte	0x04, 0x2f
        /*010a*/ 	.short	(.L_90 - .L_89)
	.align		4
.L_89:
        /*010c*/ 	.word	index@(_ZN3cub18CUB_300001_SM_10006detail10radix_sort33DeviceRadixSortExclusiveSumKernelINS1_5radix10policy_hubIyiyE10Policy1000EyEEvPT0_)
        /*0110*/ 	.word	0x00000020


	//----- nvinfo : EIATTR_FRAME_SIZE
	.align		4
.L_90:
        /*0114*/ 	.byte	0x04, 0x11
        /*0116*/ 	.short	(.L_92 - .L_91)
	.align		4
.L_91:
        /*0118*/ 	.word	index@(_ZN3cub18CUB_300001_SM_10006detail10radix_sort33DeviceRadixSortExclusiveSumKernelINS1_5radix10policy_hubIyiyE10Policy1000EyEEvPT0_)
        /*011c*/ 	.word	0x00000000


	//----- nvinfo : EIATTR_REGCOUNT
	.align		4
.L_92:
        /*0120*/ 	.byte	0x04, 0x2f
        /*0122*/ 	.short	(.L_94 - .L_93)
	.align		4
.L_93:
        /*0124*/ 	.word	index@(_ZN3cub18CUB_300001_SM_10006detail10radix_sort29DeviceRadixSortOnesweepKernelINS1_5radix10policy_hubIyiyE10Policy1000ELNS0_9SortOrderE0EyiyiiNS1_21identity_decomposer_tEEEvPT5_SB_PT3_PKSC_PT1_PKSG_PT2_PKSK_T4_iiT6_)
        /*0128*/ 	.word	0x0000005b


	//----- nvinfo : EIATTR_FRAME_SIZE
	.align		4
.L_94:
        /*012c*/ 	.byte	0x04, 0x11
        /*012e*/ 	.short	(.L_96 - .L_95)
	.align		4
.L_95:
        /*0130*/ 	.word	index@(_ZN3cub18CUB_300001_SM_10006detail10radix_sort29DeviceRadixSortOnesweepKernelINS1_5radix10policy_hubIyiyE10Policy1000ELNS0_9SortOrderE0EyiyiiNS1_21identity_decomposer_tEEEvPT5_SB_PT3_PKSC_PT1_PKSG_PT2_PKSK_T4_iiT6_)
        /*0134*/ 	.word	0x00000000


	//----- nvinfo : EIATTR_REGCOUNT
	.align		4
.L_96:
        /*0138*/ 	.byte	0x04, 0x2f
        /*013a*/ 	.short	(.L_98 - .L_97)
	.align		4
.L_97:
        /*013c*/ 	.word	index@(_ZN3cub18CUB_300001_SM_10006detail10radix_sort31DeviceRadixSortSingleTileKernelINS1_5radix10policy_hubIyyyE10Policy1000ELNS0_9SortOrderE0EyyyNS1_21identity_decomposer_tEEEvPKT1_PSA_PKT2_PSE_T3_iiT4_)
        /*0140*/ 	.word	0x0000007f


	//----- nvinfo : EIATTR_FRAME_SIZE
	.align		4
.L_98:
        /*0144*/ 	.byte	0x04, 0x11
        /*0146*/ 	.short	(.L_100 - .L_99)
	.align		4
.L_99:
        /*0148*/ 	.word	index@(_ZN3cub18CUB_300001_SM_10006detail10radix_sort31DeviceRadixSortSingleTileKernelINS1_5radix10policy_hubIyyyE10Policy1000ELNS0_9SortOrderE0EyyyNS1_21identity_decomposer_tEEEvPKT1_PSA_PKT2_PSE_T3_iiT4_)
        /*014c*/ 	.word	0x00000000


	//----- nvinfo : EIATTR_REGCOUNT
	.align		4
.L_100:
        /*0150*/ 	.byte	0x04, 0x2f
        /*0152*/ 	.short	(.L_102 - .L_101)
	.align		4
.L_101:
        /*0154*/ 	.word	index@(_ZN3cub18CUB_300001_SM_10006detail10radix_sort30DeviceRadixSortHistogramKernelINS1_5radix10policy_hubIyyyE10Policy1000ELNS0_9SortOrderE0EyyNS1_21identity_decomposer_tEEEvPT2_PKT1_SA_iiT3_)
        /*0158*/ 	.word	0x00000030


	//----- nvinfo : EIATTR_FRAME_SIZE
	.align		4
.L_102:
        /*015c*/ 	.byte	0x04, 0x11
        /*015e*/ 	.short	(.L_104 - .L_103)
	.align		4
.L_103:
        /*0160*/ 	.word	index@(_ZN3cub18CUB_300001_SM_10006detail10radix_sort30DeviceRadixSortHistogramKernelINS1_5radix10policy_hubIyyyE10Policy1000ELNS0_9SortOrderE0EyyNS1_21identity_decomposer_tEEEvPT2_PKT1_SA_iiT3_)
        /*0164*/ 	.word	0x00000000


	//----- nvinfo : EIATTR_REGCOUNT
	.align		4
.L_104:
        /*0168*/ 	.byte	0x04, 0x2f
        /*016a*/ 	.short	(.L_106 - .L_105)
	.align		4
.L_105:
        /*016c*/ 	.word	index@(_ZN3cub18CUB_300001_SM_10006detail10radix_sort33DeviceRadixSortExclusiveSumKernelINS1_5radix10policy_hubIyyyE10Policy1000EyEEvPT0_)
        /*0170*/ 	.word	0x00000020


	//----- nvinfo : EIATTR_FRAME_SIZE
	.align		4
.L_106:
        /*0174*/ 	.byte	0x04, 0x11
        /*0176*/ 	.short	(.L_108 - .L_107)
	.align		4
.L_107:
        /*0178*/ 	.word	index@(_ZN3cub18CUB_300001_SM_10006detail10radix_sort33DeviceRadixSortExclusiveSumKernelINS1_5radix10policy_hubIyyyE10Policy1000EyEEvPT0_)
        /*017c*/ 	.word	0x00000000


	//----- nvinfo : EIATTR_REGCOUNT
	.align		4
.L_108:
        /*0180*/ 	.byte	0x04, 0x2f
        /*0182*/ 	.short	(.L_110 - .L_109)
	.align		4
.L_109:
        /*0184*/ 	.word	index@(_ZN3cub18CUB_300001_SM_10006detail10radix_sort29DeviceRadixSortOnesweepKernelINS1_5radix10policy_hubIyyyE10Policy1000ELNS0_9SortOrderE0EyyyiiNS1_21identity_decomposer_tEEEvPT5_SB_PT3_PKSC_PT1_PKSG_PT2_PKSK_T4_iiT6_)
        /*0188*/ 	.word	0x0000004f


	//----- nvinfo : EIATTR_FRAME_SIZE
	.align		4
.L_110:
        /*018c*/ 	.byte	0x04, 0x11
        /*018e*/ 	.short	(.L_112 - .L_111)
	.align		4
.L_111:
        /*0190*/ 	.word	index@(_ZN3cub18CUB_300001_SM_10006detail10radix_sort29DeviceRadixSortOnesweepKernelINS1_5radix10policy_hubIyyyE10Policy1000ELNS0_9SortOrderE0EyyyiiNS1_21identity_decomposer_tEEEvPT5_SB_PT3_PKSC_PT1_PKSG_PT2_PKSK_T4_iiT6_)
        /*0194*/ 	.word	0x00000000


	//----- nvinfo : EIATTR_REGCOUNT
	.align		4
.L_112:
        /*0198*/ 	.byte	0x04, 0x2f
        /*019a*/ 	.short	(.L_114 - .L_113)
	.align		4
.L_113:
        /*019c*/ 	.word	index@(_ZN3cub18CUB_300001_SM_10006detail6reduce28DeviceReduceSingleTileKernelINS2_10policy_hubI11WrapperAABBj9MergeAABBE10Policy1000EN6thrust24THRUST_300001_SM_1000_NS10device_ptrI11WrapperVec3EEPS5_jS6_S5_S5_11PointToAABBEEvT0_T1_T2_T3_T4_T6_)
        /*01a0*/ 	.word	0x00000046


	//----- nvinfo : EIATTR_FRAME_SIZE
	.align		4
.L_114:
        /*01a4*/ 	.byte	0x04, 0x11
        /*01a6*/ 	.short	(.L_116 - .L_115)
	.align		4
.L_115:
        /*01a8*/ 	.word	index@(_ZN3cub18CUB_300001_SM_10006detail6reduce28DeviceReduceSingleTileKernelINS2_10policy_hubI11WrapperAABBj9MergeAABBE10Policy1000EN6thrust24THRUST_300001_SM_1000_NS10device_ptrI11WrapperVec3EEPS5_jS6_S5_S5_11PointToAABBEEvT0_T1_T2_T3_T4_T6_)
        /*01ac*/ 	.word	0x00000000


	//----- nvinfo : EIATTR_REGCOUNT
	.align		4
.L_116:
        /*01b0*/ 	.byte	0x04, 0x2f
        /*01b2*/ 	.short	(.L_118 - .L_117)
	.align		4
.L_117:
        /*01b4*/ 	.word	index@(_ZN3cub18CUB_300001_SM_10006detail6reduce18DeviceReduceKernelINS2_10policy_hubI11WrapperAABBj9MergeAABBE10Policy1000EN6thrust24THRUST_300001_SM_1000_NS10device_ptrI11WrapperVec3EEjS6_S5_11PointToAABBEEvT0_PT3_T1_NS0_13GridEvenShareISI_EET2_T4_)
        /*01b8*/ 	.word	0x0000002c


	//----- nvinfo : EIATTR_FRAME_SIZE
	.align		4
.L_118:
        /*01bc*/ 	.byte	0x04, 0x11
        /*01be*/ 	.short	(.L_120 - .L_119)
	.align		4
.L_119:
        /*01c0*/ 	.word	index@(_ZN3cub18CUB_300001_SM_10006detail6reduce18DeviceReduceKernelINS2_10policy_hubI11WrapperAABBj9MergeAABBE10Policy1000EN6thrust24THRUST_300001_SM_1000_NS10device_ptrI11WrapperVec3EEjS6_S5_11PointToAABBEEvT0_PT3_T1_NS0_13GridEvenShareISI_EET2_T4_)
        /*01c4*/ 	.word	0x00000000


	//----- nvinfo : EIATTR_REGCOUNT
	.align		4
.L_120:
        /*01c8*/ 	.byte	0x04, 0x2f
        /*01ca*/ 	.short	(.L_122 - .L_121)
	.align		4
.L_121:
        /*01cc*/ 	.word	index@(_ZN3cub18CUB_300001_SM_10006detail6reduce28DeviceReduceSingleTileKernelINS2_10policy_hubI11WrapperAABBj9MergeAABBE10Policy1000EPS5_S9_iS6_S5_S5_N4cuda3std3__410__identityEEEvT0_T1_T2_T3_T4_T6_)
        /*01d0*/ 	.word	0x0000004e


	//----- nvinfo : EIATTR_FRAME_SIZE
	.align		4
.L_122:
        /*01d4*/ 	.byte	0x04, 0x11
        /*01d6*/ 	.short	(.L_124 - .L_123)
	.align		4
.L_123:
        /*01d8*/ 	.word	index@(_ZN3cub18CUB_300001_SM_10006detail6reduce28DeviceReduceSingleTileKernelINS2_10policy_hubI11WrapperAABBj9MergeAABBE10Policy1000EPS5_S9_iS6_S5_S5_N4cuda3std3__410__identityEEEvT0_T1_T2_T3_T4_T6_)
        /*01dc*/ 	.word	0x00000000


	//----- nvinfo : EIATTR_REGCOUNT
	.align		4
.L_124:
        /*01e0*/ 	.byte	0x04, 0x2f
        /*01e2*/ 	.short	(.L_126 - .L_125)
	.align		4
.L_125:
        /*01e4*/ 	.word	index@(_ZN3cub18CUB_300001_SM_10006detail6reduce28DeviceReduceSingleTileKernelINS2_10policy_hubI11WrapperAABBy9MergeAABBE10Policy1000EN6thrust24THRUST_300001_SM_1000_NS10device_ptrI11WrapperVec3EEPS5_yS6_S5_S5_11PointToAABBEEvT0_T1_T2_T3_T4_T6_)
        /*01e8*/ 	.word	0x00000046


	//----- nvinfo : EIATTR_FRAME_SIZE
	.align		4
.L_126:
        /*01ec*/ 	.byte	0x04, 0x11
        /*01ee*/ 	.short	(.L_128 - .L_127)
	.align		4
.L_127:
        /*01f0*/ 	.word	index@(_ZN3cub18CUB_300001_SM_10006detail6reduce28DeviceReduceSingleTileKernelINS2_10policy_hubI11WrapperAABBy9MergeAABBE10Policy1000EN6thrust24THRUST_300001_SM_1000_NS10device_ptrI11WrapperVec3EEPS5_yS6_S5_S5_11PointToAABBEEvT0_T1_T2_T3_T4_T6_)
        /*01f4*/ 	.word	0x00000000


	//----- nvinfo : EIATTR_REGCOUNT
	.align		4
.L_128:
        /*01f8*/ 	.byte	0x04, 0x2f
        /*01fa*/ 	.short	(.L_130 - .L_129)
	.align		4
.L_129:
        /*01fc*/ 	.word	index@(_ZN3cub18CUB_300001_SM_10006detail6reduce18DeviceReduceKernelINS2_10policy_hubI11WrapperAABBy9MergeAABBE10Policy1000EN6thrust24THRUST_300001_SM_1000_NS10device_ptrI11WrapperVec3EEyS6_S5_11PointToAABBEEvT0_PT3_T1_NS0_13GridEvenShareISI_EET2_T4_)
        /*0200*/ 	.word	0x0000002c


	//----- nvinfo : EIATTR_FRAME_SIZE
	.align		4
.L_130:
        /*0204*/ 	.byte	0x04, 0x11
        /*0206*/ 	.short	(.L_132 - .L_131)
	.align		4
.L_131:
        /*0208*/ 	.word	index@(_ZN3cub18CUB_300001_SM_10006detail6reduce18DeviceReduceKernelINS2_10policy_hubI11WrapperAABBy9MergeAABBE10Policy1000EN6thrust24THRUST_300001_SM_1000_NS10device_ptrI11WrapperVec3EEyS6_S5_11PointToAABBEEvT0_PT3_T1_NS0_13GridEvenShareISI_EET2_T4_)
        /*020c*/ 	.word	0x00000000


	//----- nvinfo : EIATTR_REGCOUNT
	.align		4
.L_132:
        /*0210*/ 	.byte	0x04, 0x2f
        /*0212*/ 	.short	(.L_134 - .L_133)
	.align		4
.L_133:
        /*0214*/ 	.word	index@(_ZN3cub18CUB_300001_SM_10006detail6reduce28DeviceReduceSingleTileKernelINS2_10policy_hubI11WrapperAABBy9MergeAABBE10Policy1000EPS5_S9_iS6_S5_S5_N4cuda3std3__410__identityEEEvT0_T1_T2_T3_T4_T6_)
        /*0218*/ 	.word	0x0000004e


	//----- nvinfo : EIATTR_FRAME_SIZE
	.align		4
.L_134:
        /*021c*/ 	.byte	0x04, 0x11
        /*021e*/ 	.short	(.L_136 - .L_135)
	.align		4
.L_135:
        /*0220*/ 	.word	index@(_ZN3cub18CUB_300001_SM_10006detail6reduce28DeviceReduceSingleTileKernelINS2_10policy_hubI11WrapperAABBy9MergeAABBE10Policy1000EPS5_S9_iS6_S5_S5_N4cuda3std3__410__identityEEEvT0_T1_T2_T3_T4_T6_)
        /*0224*/ 	.word	0x00000000


	//----- nvinfo : EIATTR_MIN_STACK_SIZE
	.align		4
.L_136:
        /*0228*/ 	.byte	0x04, 0x12
        /*022a*/ 	.short	(.L_138 - .L_137)
	.align		4
.L_137:
        /*022c*/ 	.word	index@(_ZN3cub18CUB_300001_SM_10006detail6reduce28DeviceReduceSingleTileKernelINS2_10policy_hubI11WrapperAABBy9MergeAABBE10Policy1000EPS5_S9_iS6_S5_S5_N4cuda3std3__410__identityEEEvT0_T1_T2_T3_T4_T6_)
        /*0230*/ 	.word	0x00000000


	//----- nvinfo : EIATTR_MIN_STACK_SIZE
	.align		4
.L_138:
        /*0234*/ 	.byte	0x04, 0x12
        /*0236*/ 	.short	(.L_140 - .L_139)
	.align		4
.L_139:
        /*0238*/ 	.word	index@(_ZN3cub18CUB_300001_SM_10006detail6reduce18DeviceReduceKernelINS2_10policy_hubI11WrapperAABBy9MergeAABBE10Policy1000EN6thrust24THRUST_300001_SM_1000_NS10device_ptrI11WrapperVec3EEyS6_S5_11PointToAABBEEvT0_PT3_T1_NS0_13GridEvenShareISI_EET2_T4_)
        /*023c*/ 	.word	0x00000000


	//----- nvinfo : EIATTR_MIN_STACK_SIZE
	.align		4
.L_140:
        /*0240*/ 	.byte	0x04, 0x12
        /*0242*/ 	.short	(.L_142 - .L_141)
	.align		4
.L_141:
        /*0244*/ 	.word	index@(_ZN3cub18CUB_300001_SM_10006detail6reduce28DeviceReduceSingleTileKernelINS2_10policy_hubI11WrapperAABBy9MergeAABBE10Policy1000EN6thrust24THRUST_300001_SM_1000_NS10device_ptrI11WrapperVec3EEPS5_yS6_S5_S5_11PointToAABBEEvT0_T1_T2_T3_T4_T6_)
        /*0248*/ 	.word	0x00000000


	//----- nvinfo : EIATTR_MIN_STACK_SIZE
	.align		4
.L_142:
        /*024c*/ 	.byte	0x04, 0x12
        /*024e*/ 	.short	(.L_144 - .L_143)
	.align		4
.L_143:
        /*0250*/ 	.word	index@(_ZN3cub18CUB_300001_SM_10006detail6reduce28DeviceReduceSingleTileKernelINS2_10policy_hubI11WrapperAABBj9MergeAABBE10Policy1000EPS5_S9_iS6_S5_S5_N4cuda3std3__410__identityEEEvT0_T1_T2_T3_T4_T6_)
        /*0254*/ 	.word	0x00000000


	//----- nvinfo : EIATTR_MIN_STACK_SIZE
	.align		4
.L_144:
        /*0258*/ 	.byte	0x04, 0x12
        /*025a*/ 	.short	(.L_146 - .L_145)
	.align		4
.L_145:
        /*025c*/ 	.word	index@(_ZN3cub18CUB_300001_SM_10006detail6reduce18DeviceReduceKernelINS2_10policy_hubI11WrapperAABBj9MergeAABBE10Policy1000EN6thrust24THRUST_300001_SM_1000_NS10device_ptrI11WrapperVec3EEjS6_S5_11PointToAABBEEvT0_PT3_T1_NS0_13GridEvenShareISI_EET2_T4_)
        /*0260*/ 	.word	0x00000000


	//----- nvinfo : EIATTR_MIN_STACK_SIZE
	.align		4
.L_146:
        /*0264*/ 	.byte	0x04, 0x12
        /*0266*/ 	.short	(.L_148 - .L_147)
	.align		4
.L_147:
        /*0268*/ 	.word	index@(_ZN3cub18CUB_300001_SM_10006detail6reduce28DeviceReduceSingleTileKernelINS2_10policy_hubI11WrapperAABBj9MergeAABBE10Policy1000EN6thrust24THRUST_300001_SM_1000_NS10device_ptrI11WrapperVec3EEPS5_jS6_S5_S5_11PointToAABBEEvT0_T1_T2_T3_T4_T6_)
        /*026c*/ 	.word	0x00000000


	//----- nvinfo : EIATTR_MIN_STACK_SIZE
	.align		4
.L_148:
        /*0270*/ 	.byte	0x04, 0x12
        /*0272*/ 	.short	(.L_150 - .L_149)
	.align		4
.L_149:
        /*0274*/ 	.word	index@(_ZN3cub18CUB_300001_SM_10006detail10radix_sort29DeviceRadixSortOnesweepKernelINS1_5radix10policy_hubIyyyE10Policy1000ELNS0_9SortOrderE0EyyyiiNS1_21identity_decomposer_tEEEvPT5_SB_PT3_PKSC_PT1_PKSG_PT2_PKSK_T4_iiT6_)
        /*0278*/ 	.word	0x00000000


	//----- nvinfo : EIATTR_MIN_STACK_SIZE
	.align		4
.L_150:
        /*027c*/ 	.byte	0x04, 0x12
        /*027e*/ 	.short	(.L_152 - .L_151)
	.align		4
.L_151:
        /*0280*/ 	.word	index@(_ZN3cub18CUB_300001_SM_10006detail10radix_sort33DeviceRadixSortExclusiveSumKernelINS1_5radix10policy_hubIyyyE10Policy1000EyEEvPT0_)
        /*0284*/ 	.word	0x00000000


	//----- nvinfo : EIATTR_MIN_STACK_SIZE
	.align		4
.L_152:
        /*0288*/ 	.byte	0x04, 0x12
        /*028a*/ 	.short	(.L_154 - .L_153)
	.align		4
.L_153:
        /*028c*/ 	.word	index@(_ZN3cub18CUB_300001_SM_10006detail10radix_sort30DeviceRadixSortHistogramKernelINS1_5radix10policy_hubIyyyE10Policy1000ELNS0_9SortOrderE0EyyNS1_21identity_decomposer_tEEEvPT2_PKT1_SA_iiT3_)
        /*0290*/ 	.word	0x00000000


	//----- nvinfo : EIATTR_MIN_STACK_SIZE
	.align		4
.L_154:
        /*0294*/ 	.byte	0x04, 0x12
        /*0296*/ 	.short	(.L_156 - .L_155)
	.align		4
.L_155:
        /*0298*/ 	.word	index@(_ZN3cub18CUB_300001_SM_10006detail10radix_sort31DeviceRadixSortSingleTileKernelINS1_5radix10policy_hubIyyyE10Policy1000ELNS0_9SortOrderE0EyyyNS1_21identity_decomposer_tEEEvPKT1_PSA_PKT2_PSE_T3_iiT4_)
        /*029c*/ 	.word	0x00000000


	//----- nvinfo : EIATTR_MIN_STACK_SIZE
	.align		4
.L_156:
        /*02a0*/ 	.byte	0x04, 0x12
        /*02a2*/ 	.short	(.L_158 - .L_157)
	.align		4
.L_157:
        /*02a4*/ 	.word	index@(_ZN3cub18CUB_300001_SM_10006detail10radix_sort29DeviceRadixSortOnesweepKernelINS1_5radix10policy_hubIyiyE10Policy1000ELNS0_9SortOrderE0EyiyiiNS1_21identity_decomposer_tEEEvPT5_SB_PT3_PKSC_PT1_PKSG_PT2_PKSK_T4_iiT6_)
        /*02a8*/ 	.word	0x00000000


	//----- nvinfo : EIATTR_MIN_STACK_SIZE
	.align		4
.L_158:
        /*02ac*/ 	.byte	0x04, 0x12
        /*02ae*/ 	.short	(.L_160 - .L_159)
	.align		4
.L_159:
        /*02b0*/ 	.word	index@(_ZN3cub18CUB_300001_SM_10006detail10radix_sort33DeviceRadixSortExclusiveSumKernelINS1_5radix10policy_hubIyiyE10Policy1000EyEEvPT0_)
        /*02b4*/ 	.word	0x00000000


	//----- nvinfo : EIATTR_MIN_STACK_SIZE
	.align		4
.L_160:
        /*02b8*/ 	.byte	0x04, 0x12
        /*02ba*/ 	.short	(.L_162 - .L_161)
	.align		4
.L_161:
        /*02bc*/ 	.word	index@(_ZN3cub18CUB_300001_SM_10006detail10radix_sort30DeviceRadixSortHistogramKernelINS1_5radix10policy_hubIyiyE10Policy1000ELNS0_9SortOrderE0EyyNS1_21identity_decomposer_tEEEvPT2_PKT1_SA_iiT3_)
        /*02c0*/ 	.word	0x00000000


	//----- nvinfo : EIATTR_MIN_STACK_SIZE
	.align		4
.L_162:
        /*02c4*/ 	.byte	0x04, 0x12
        /*02c6*/ 	.short	(.L_164 - .L_163)
	.align		4
.L_163:
        /*02c8*/ 	.word	index@(_ZN3cub18CUB_300001_SM_10006detail10radix_sort31DeviceRadixSortSingleTileKernelINS1_5radix10policy_hubIyiyE10Policy1000ELNS0_9SortOrderE0EyiyNS1_21identity_decomposer_tEEEvPKT1_PSA_PKT2_PSE_T3_iiT4_)
        /*02cc*/ 	.word	0x00000000


	//----- nvinfo : EIATTR_MIN_STACK_SIZE
	.align		4
.L_164:
        /*02d0*/ 	.byte	0x04, 0x12
        /*02d2*/ 	.short	(.L_166 - .L_165)
	.align		4
.L_165:
        /*02d4*/ 	.word	index@(_ZN3cub18CUB_300001_SM_10006detail11EmptyKernelIvEEvv)
        /*02d8*/ 	.word	0x00000000


	//----- nvinfo : EIATTR_MIN_STACK_SIZE
	.align		4
.L_166:
        /*02dc*/ 	.byte	0x04, 0x12
        /*02de*/ 	.short	(.L_168 - .L_167)
	.align		4
.L_167:
        /*02e0*/ 	.word	index@(_ZN6thrust24THRUST_300001_SM_1000_NS8cuda_cub4core6detail13_kernel_agentINS1_8__reduce11ReduceAgentIPN4cuda3std3__45tupleIJdlEEESC_SB_lNS1_9__extrema9arg_min_fIdlNS9_4lessIdEEEEEEJSC_SC_iSH_EEEvDpT0_)
        /*02e4*/ 	.word	0x00000000


	//----- nvinfo : EIATTR_MIN_STACK_SIZE
	.align		4
.L_168:
        /*02e8*/ 	.byte	0x04, 0x12
        /*02ea*/ 	.short	(.L_170 - .L_169)
	.align		4
.L_169:
        /*02ec*/ 	.word	index@(_ZN6thrust24THRUST_300001_SM_1000_NS8cuda_cub4core6detail13_kernel_agentINS1_8__reduce10DrainAgentIlEEJN3cub18CUB_300001_SM_10009GridQueueIyEElEEEvDpT0_)
        /*02f0*/ 	.word	0x00000000


	//----- nvinfo : EIATTR_MIN_STACK_SIZE
	.align		4
.L_170:
        /*02f4*/ 	.byte	0x04, 0x12
        /*02f6*/ 	.short	(.L_172 - .L_171)
	.align		4
.L_171:
        /*02f8*/ 	.word	index@(_ZN6thrust24THRUST_300001_SM_1000_NS8cuda_cub4core6detail13_kernel_agentINS1_8__reduce11ReduceAgentINS0_12zip_iteratorIN4cuda3std3__45tupleIJNS0_10device_ptrIdEENS0_17counting_iteratorIlNS0_11use_defaultESF_SF_EEEEEEEPNSB_IJdlEEESJ_lNS1_9__extrema9arg_min_fIdlNSA_4lessIdEEEEEEJSI_SK_lN3cub18CUB_300001_SM_100013GridEvenShareIlEENSS_9GridQueueIyEESP_EEEvDpT0_)
        /*02fc*/ 	.word	0x00000000


	//----- nvinfo : EIATTR_MIN_STACK_SIZE
	.align		4
.L_172:
        /*0300*/ 	.byte	0x04, 0x12
        /*0302*/ 	.short	(.L_174 - .L_173)
	.align		4
.L_173:
        /*0304*/ 	.word	index@(_ZN6thrust24THRUST_300001_SM_1000_NS8cuda_cub4core6detail13_kernel_agentINS1_8__reduce11ReduceAgentINS0_12zip_iteratorIN4cuda3std3__45tupleIJNS0_10device_ptrIdEENS0_17counting_iteratorIlNS0_11use_defaultESF_SF_EEEEEEEPNSB_IJdlEEESJ_lNS1_9__extrema9arg_min_fIdlNSA_4lessIdEEEEEEJSI_SK_lSP_EEEvDpT0_)
        /*0308*/ 	.word	0x00000000


	//----- nvinfo : EIATTR_MIN_STACK_SIZE
	.align		4
.L_174:
        /*030c*/ 	.byte	0x04, 0x12
        /*030e*/ 	.short	(.L_176 - .L_175)
	.align		4
.L_175:
        /*0310*/ 	.word	index@(_ZN6thrust24THRUST_300001_SM_1000_NS8cuda_cub4core6detail13_kernel_agentINS1_8__reduce11ReduceAgentIPN4cuda3std3__45tupleIJdlEEESC_SB_iNS1_9__extrema9arg_min_fIdlNS9_4lessIdEEEEEEJSC_SC_iSH_EEEvDpT0_)
        /*0314*/ 	.word	0x00000000


	//----- nvinfo : EIATTR_MIN_STACK_SIZE
	.align		4
.L_176:
        /*0318*/ 	.byte	0x04, 0x12
        /*031a*/ 	.short	(.L_178 - .L_177)
	.align		4
.L_177:
        /*031c*/ 	.word	index@(_ZN6thrust24THRUST_300001_SM_1000_NS8cuda_cub4core6detail13_kernel_agentINS1_8__reduce10DrainAgentIiEEJN3cub18CUB_300001_SM_10009GridQueueIjEEiEEEvDpT0_)
        /*0320*/ 	.word	0x00000000


	//----- nvinfo : EIATTR_MIN_STACK_SIZE
	.align		4
.L_178:
        /*0324*/ 	.byte	0x04, 0x12
        /*0326*/ 	.short	(.L_180 - .L_179)
	.align		4
.L_179:
        /*0328*/ 	.word	index@(_ZN6thrust24THRUST_300001_SM_1000_NS8cuda_cub4core6detail13_kernel_agentINS1_8__reduce11ReduceAgentINS0_12zip_iteratorIN4cuda3std3__45tupleIJNS0_10device_ptrIdEENS0_17counting_iteratorIlNS0_11use_defaultESF_SF_EEEEEEEPNSB_IJdlEEESJ_iNS1_9__extrema9arg_min_fIdlNSA_4lessIdEEEEEEJSI_SK_iN3cub18CUB_300001_SM_100013GridEvenShareIiEENSS_9GridQueueIjEESP_EEEvDpT0_)
        /*032c*/ 	.word	0x00000000


	//----- nvinfo : EIATTR_MIN_STACK_SIZE
	.align		4
.L_180:
        /*0330*/ 	.byte	0x04, 0x12
        /*0332*/ 	.short	(.L_182 - .L_181)
	.align		4
.L_181:
        /*0334*/ 	.word	index@(_ZN6thrust24THRUST_300001_SM_1000_NS8cuda_cub4core6detail13_kernel_agentINS1_8__reduce11ReduceAgentINS0_12zip_iteratorIN4cuda3std3__45tupleIJNS0_10device_ptrIdEENS0_17counting_iteratorIlNS0_11use_defaultESF_SF_EEEEEEEPNSB_IJdlEEESJ_iNS1_9__extrema9arg_min_fIdlNSA_4lessIdEEEEEEJSI_SK_iSP_EEEvDpT0_)
        /*0338*/ 	.word	0x00000000
.L_182:


//--------------------- .nv.compat                --------------------------
	.section	.nv.compat,"",@"SHT_CUDA_COMPAT_INFO"
	.align	4
        /*0000*/ 	.byte	0x02, 0x09, 0x00, 0x00, 0x02, 0x02, 0x01, 0x00, 0x02, 0x05, 0x05, 0x00, 0x03, 0x07, 0x01, 0x01
        /*0010*/ 	.byte	0x02, 0x03, 0x00, 0x00, 0x02, 0x06, 0x01, 0x00, 0x04, 0x0b, 0x08, 0x00, 0x01, 0x00, 0x00, 0x00
        /*0020*/ 	.byte	0x00, 0x00, 0x00, 0x00


//--------------------- .nv.info._ZN3cub18CUB_300001_SM_10006detail6reduce28DeviceReduceSingleTileKernelINS2_10policy_hubI11WrapperAABBy9MergeAABBE10Policy1000EPS5_S9_iS6_S5_S5_N4cuda3std3__410__identityEEEvT0_T1_T2_T3_T4_T6_ --------------------------
	.section	.nv.info._ZN3cub18CUB_300001_SM_10006detail6reduce28DeviceReduceSingleTileKernelINS2_10policy_hubI11WrapperAABBy9MergeAABBE10Policy1000EPS5_S9_iS6_S5_S5_N4cuda3std3__410__identityEEEvT0_T1_T2_T3_T4_T6_,"",@"SHT_CUDA_INFO"
	.sectionflags	@""
	.align	4


	//----- nvinfo : EIATTR_CUDA_API_VERSION
	.align		4
        /*0000*/ 	.byte	0x04, 0x37
        /*0002*/ 	.short	(.L_184 - .L_183)
.L_183:
        /*0004*/ 	.word	0x00000082


	//----- nvinfo : EIATTR_KPARAM_INFO
	.align		4
.L_184:
        /*0008*/ 	.byte	0x04, 0x17
        /*000a*/ 	.short	(.L_186 - .L_185)
.L_185:
        /*000c*/ 	.word	0x00000000
        /*0010*/ 	.short	0x0005
        /*0012*/ 	.short	0x0048
        /*0014*/ 	.byte	0x00, 0xf0, 0x05, 0x00


	//----- nvinfo : EIATTR_KPARAM_INFO
	.align		4
.L_186:
        /*0018*/ 	.byte	0x04, 0x17
        /*001a*/ 	.short	(.L_188 - .L_187)
.L_187:
        /*001c*/ 	.word	0x00000000
        /*0020*/ 	.short	0x0004
        /*0022*/ 	.short	0x0018
        /*0024*/ 	.byte	0x00, 0xf0, 0xc1, 0x00


	//----- nvinfo : EIATTR_KPARAM_INFO
	.align		4
.L_188:
        /*0028*/ 	.byte	0x04, 0x17
        /*002a*/ 	.short	(.L_190 - .L_189)
.L_189:
        /*002c*/ 	.word	0x00000000
        /*0030*/ 	.short	0x0003
        /*0032*/ 	.short	0x0014
        /*0034*/ 	.byte	0x00, 0xf0, 0x05, 0x00


	//----- nvinfo : EIATTR_KPARAM_INFO
	.align		4
.L_190:
        /*0038*/ 	.byte	0x04, 0x17
        /*003a*/ 	.short	(.L_192 - .L_191)
.L_191:
        /*003c*/ 	.word	0x00000000
        /*0040*/ 	.short	0x0002
        /*0042*/ 	.short	0x0010
        /*0044*/ 	.byte	0x00, 0xf0, 0x11, 0x00


	//----- nvinfo : EIATTR_KPARAM_INFO
	.align		4
.L_192:
        /*0048*/ 	.byte	0x04, 0x17
        /*004a*/ 	.short	(.L_194 - .L_193)
.L_193:
        /*004c*/ 	.word	0x00000000
        /*0050*/ 	.short	0x0001
        /*0052*/ 	.short	0x0008
        /*0054*/ 	.byte	0x00, 0xf5, 0x21, 0x00


	//----- nvinfo : EIATTR_KPARAM_INFO
	.align		4
.L_194:
        /*0058*/ 	.byte	0x04, 0x17
        /*005a*/ 	.short	(.L_196 - .L_195)
.L_195:
        /*005c*/ 	.word	0x00000000
        /*0060*/ 	.short	0x0000
        /*0062*/ 	.short	0x0000
        /*0064*/ 	.byte	0x00, 0xf5, 0x21, 0x00


	//----- nvinfo : EIATTR_SPARSE_MMA_MASK
	.align		4
.L_196:
        /*0068*/ 	.byte	0x03, 0x50
        /*006a*/ 	.short	0x0000


	//----- nvinfo : EIATTR_MAXREG_COUNT
	.align		4
        /*006c*/ 	.byte	0x03, 0x1b
        /*006e*/ 	.short	0x00ff


	//----- nvinfo : EIATTR_NUM_BARRIERS
	.align		4
        /*0070*/ 	.byte	0x02, 0x4c
        /*0072*/ 	.byte	0x01
	.zero		1


	//----- nvinfo : EIATTR_MERCURY_ISA_VERSION
	.align		4
        /*0074*/ 	.byte	0x03, 0x5f
        /*0076*/ 	.short	0x0101


	//----- nvinfo : EIATTR_COOP_GROUP_MASK_REGIDS
	.align		4
        /*0078*/ 	.byte	0x04, 0x29
        /*007a*/ 	.short	(.L_198 - .L_197)


	//   ....[0]....
.L_197:
        /*007c*/ 	.word	0xffffffff


	//   ....[1]....
        /*0080*/ 	.word	0xffffffff


	//   ....[2]....
        /*0084*/ 	.word	0xffffffff


	//   ....[3]....
        /*0088*/ 	.word	0xffffffff


	//   ....[4]....
        /*008c*/ 	.word	0xffffffff


	//   ....[5]....
        /*0090*/ 	.word	0xffffffff


	//   ....[6]....
        /*0094*/ 	.word	0xffffffff


	//   ....[7]....
        /*0098*/ 	.word	0xffffffff


	//   ....[8]....
        /*009c*/ 	.word	0xffffffff


	//   ....[9]....
        /*00a0*/ 	.word	0xffffffff


	//   ....[10]....
        /*00a4*/ 	.word	0xffffffff


	//   ....[11]....
        /*00a8*/ 	.word	0xffffffff


	//   ....[12]....
        /*00ac*/ 	.word	0xffffffff


	//   ....[13]....
        /*00b0*/ 	.word	0xffffffff


	//   ....[14]....
        /*00b4*/ 	.word	0xffffffff


	//   ....[15]....
        /*00b8*/ 	.word	0xffffffff


	//   ....[16]....
        /*00bc*/ 	.word	0xffffffff


	//   ....[17]....
        /*00c0*/ 	.word	0xffffffff


	//   ....[18]....
        /*00c4*/ 	.word	0xffffffff


	//   ....[19]....
        /*00c8*/ 	.word	0xffffffff


	//   ....[20]....
        /*00cc*/ 	.word	0xffffffff


	//   ....[21]....
        /*00d0*/ 	.word	0xffffffff


	//   ....[22]....
        /*00d4*/ 	.word	0xffffffff


	//   ....[23]....
        /*00d8*/ 	.word	0xffffffff


	//   ....[24]....
        /*00dc*/ 	.word	0xffffffff


	//   ....[25]....
        /*00e0*/ 	.word	0xffffffff


	//   ....[26]....
        /*00e4*/ 	.word	0xffffffff


	//   ....[27]....
        /*00e8*/ 	.word	0xffffffff


	//   ....[28]....
        /*00ec*/ 	.word	0xffffffff


	//   ....[29]....
        /*00f0*/ 	.word	0xffffffff


	//   ....[30]....
        /*00f4*/ 	.word	0xffffffff


	//   ....[31]....
        /*00f8*/ 	.word	0xffffffff


	//   ....[32]....
        /*00fc*/ 	.word	0xffffffff


	//   ....[33]....
        /*0100*/ 	.word	0xffffffff


	//   ....[34]....
        /*0104*/ 	.word	0xffffffff


	//   ....[35]....
        /*0108*/ 	.word	0xffffffff


	//   ....[36]....
        /*010c*/ 	.word	0xffffffff


	//   ....[37]....
        /*0110*/ 	.word	0xffffffff


	//   ....[38]....
        /*0114*/ 	.word	0xffffffff


	//   ....[39]....
        /*0118*/ 	.word	0xffffffff


	//   ....[40]....
        /*011c*/ 	.word	0xffffffff


	//   ....[41]....
        /*0120*/ 	.word	0xffffffff


	//   ....[42]....
        /*0124*/ 	.word	0xffffffff


	//   ....[43]....
        /*0128*/ 	.word	0xffffffff


	//   ....[44]....
        /*012c*/ 	.word	0xffffffff


	//   ....[45]....
        /*0130*/ 	.word	0xffffffff


	//   ....[46]....
        /*0134*/ 	.word	0xffffffff


	//   ....[47]....
        /*0138*/ 	.word	0xffffffff


	//   ....[48]....
        /*013c*/ 	.word	0xffffffff


	//   ....[49]....
        /*0140*/ 	.word	0xffffffff


	//   ....[50]....
        /*0144*/ 	.word	0xffffffff


	//   ....[51]....
        /*0148*/ 	.word	0xffffffff


	//   ....[52]....
        /*014c*/ 	.word	0xffffffff


	//   ....[53]....
        /*0150*/ 	.word	0xffffffff


	//   ....[54]....
        /*0154*/ 	.word	0xffffffff


	//   ....[55]....
        /*0158*/ 	.word	0xffffffff


	//   ....[56]....
        /*015c*/ 	.word	0xffffffff


	//   ....[57]....
        /*0160*/ 	.word	0xffffffff


	//   ....[58]....
        /*0164*/ 	.word	0xffffffff


	//   ....[59]....
        /*0168*/ 	.word	0xffffffff


	//   ....[60]....
        /*016c*/ 	.word	0xffffffff


	//   ....[61]....
        /*0170*/ 	.word	0xffffffff


	//   ....[62]....
        /*0174*/ 	.word	0xffffffff


	//   ....[63]....
        /*0178*/ 	.word	0xffffffff


	//   ....[64]....
        /*017c*/ 	.word	0xffffffff


	//   ....[65]....
        /*0180*/ 	.word	0xffffffff


	//   ....[66]....
        /*0184*/ 	.word	0xffffffff


	//   ....[67]....
        /*0188*/ 	.word	0xffffffff


	//   ....[68]....
        /*018c*/ 	.word	0xffffffff


	//   ....[69]....
        /*0190*/ 	.word	0xffffffff


	//   ....[70]....
        /*0194*/ 	.word	0xffffffff


	//   ....[71]....
        /*0198*/ 	.word	0xffffffff


	//   ....[72]....
        /*019c*/ 	.word	0xffffffff


	//   ....[73]....
        /*01a0*/ 	.word	0xffffffff


	//   ....[74]....
        /*01a4*/ 	.word	0xffffffff


	//   ....[75]....
        /*01a8*/ 	.word	0xffffffff


	//   ....[76]....
        /*01ac*/ 	.word	0xffffffff


	//   ....[77]....
        /*01b0*/ 	.word	0xffffffff


	//   ....[78]....
        /*01b4*/ 	.word	0xffffffff


	//   ....[79]....
        /*01b8*/ 	.word	0xffffffff


	//   ....[80]....
        /*01bc*/ 	.word	0xffffffff


	//   ....[81]....
        /*01c0*/ 	.word	0xffffffff


	//   ....[82]....
        /*01c4*/ 	.word	0xffffffff


	//   ....[83]....
        /*01c8*/ 	.word	0xffffffff


	//   ....[84]....
        /*01cc*/ 	.word	0xffffffff


	//   ....[85]....
        /*01d0*/ 	.word	0xffffffff


	//   ....[86]....
        /*01d4*/ 	.word	0xffffffff


	//   ....[87]....
        /*01d8*/ 	.word	0xffffffff


	//   ....[88]....
        /*01dc*/ 	.word	0xffffffff


	//   ....[89]....
        /*01e0*/ 	.word	0xffffffff


	//   ....[90]....
        /*01e4*/ 	.word	0xffffffff


	//   ....[91]....
        /*01e8*/ 	.word	0xffffffff


	//   ....[92]....
        /*01ec*/ 	.word	0xffffffff


	//   ....[93]....
        /*01f0*/ 	.word	0xffffffff


	//   ....[94]....
        /*01f4*/ 	.word	0xffffffff


	//   ....[95]....
        /*01f8*/ 	.word	0xffffffff


	//   ....[96]....
        /*01fc*/ 	.word	0xffffffff


	//   ....[97]....
        /*0200*/ 	.word	0xffffffff


	//   ....[98]....
        /*0204*/ 	.word	0xffffffff


	//   ....[99]....
        /*0208*/ 	.word	0xffffffff


	//   ....[100]....
        /*020c*/ 	.word	0xffffffff


	//   ....[101]....
        /*0210*/ 	.word	0xffffffff


	//   ....[102]....
        /*0214*/ 	.word	0xffffffff


	//   ....[103]....
        /*0218*/ 	.word	0xffffffff


	//   ....[104]....
        /*021c*/ 	.word	0xffffffff


	//   ....[105]....
        /*0220*/ 	.word	0xffffffff


	//   ....[106]....
        /*0224*/ 	.word	0xffffffff


	//   ....[107]....
        /*0228*/ 	.word	0xffffffff


	//   ....[108]....
        /*022c*/ 	.word	0xffffffff


	//   ....[109]....
        /*0230*/ 	.word	0xffffffff


	//   ....[110]....
        /*0234*/ 	.word	0xffffffff


	//   ....[111]....
        /*0238*/ 	.word	0xffffffff


	//   ....[112]....
        /*023c*/ 	.word	0xffffffff


	//   ....[113]....
        /*0240*/ 	.word	0xffffffff


	//   ....[114]....
        /*0244*/ 	.word	0xffffffff


	//   ....[115]....
        /*0248*/ 	.word	0xffffffff


	//   ....[116]....
        /*024c*/ 	.word	0xffffffff


	//   ....[117]....
        /*0250*/ 	.word	0xffffffff


	//   ....[118]....
        /*0254*/ 	.word	0xffffffff


	//   ....[119]....
        /*0258*/ 	.word	0xffffffff


	//----- nvinfo : EIATTR_COOP_GROUP_INSTR_OFFSETS
	.align		4
.L_198:
        /*025c*/ 	.byte	0x04, 0x28
        /*025e*/ 	.short	(.L_200 - .L_199)


	//   ....[0]....
.L_199:
        /*0260*/ 	.word	0x000014c0


	//   ....[1]....
        /*0264*/ 	.word	0x000014d0


	//   ....[2]....
        /*0268*/ 	.word	0x000014e0


	//   ....[3]....
        /*026c*/ 	.word	0x00001530


	//   ....[4]....
        /*0270*/ 	.word	0x00001580


	//   ....[5]....
        /*0274*/ 	.word	0x000015b0


	//   ....[6]....
        /*0278*/ 	.word	0x000015e0


	//   ....[7]....
        /*027c*/ 	.word	0x000015f0


	//   ....[8]....
        /*0280*/ 	.word	0x00001600


	//   ....[9]....
        /*0284*/ 	.word	0x00001610


	//   ....[10]....
        /*0288*/ 	.word	0x00001620


	//   ....[11]....
        /*028c*/ 	.word	0x00001630


	//   ....[12]....
        /*0290*/ 	.word	0x00001900


	//   ....[13]....
        /*0294*/ 	.word	0x00001920


	//   ....[14]....
        /*0298*/ 	.word	0x00001930


	//   ....[15]....
        /*029c*/ 	.word	0x00001940


	//   ....[16]....
        /*02a0*/ 	.word	0x00001950


	//   ....[17]....
        /*02a4*/ 	.word	0x00001960


	//   ....[18]....
        /*02a8*/ 	.word	0x00001970


	//   ....[19]....
        /*02ac*/ 	.word	0x00001980


	//   ....[20]....
        /*02b0*/ 	.word	0x00001990


	//   ....[21]....
        /*02b4*/ 	.word	0x000019a0


	//   ....[22]....
        /*02b8*/ 	.word	0x000019b0


	//   ....[23]....
        /*02bc*/ 	.word	0x000019c0


	//   ....[24]....
        /*02c0*/ 	.word	0x00001ca0


	//   ....[25]....
        /*02c4*/ 	.word	0x00001cc0


	//   ....[26]....
        /*02c8*/ 	.word	0x00001cd0


	//   ....[27]....
        /*02cc*/ 	.word	0x00001ce0


	//   ....[28]....
        /*02d0*/ 	.word	0x00001cf0


	//   ....[29]....
        /*02d4*/ 	.word	0x00001d00


	//   ....[30]....
        /*02d8*/ 	.word	0x00001d10


	//   ....[31]....
        /*02dc*/ 	.word	0x00001d20


	//   ....[32]....
        /*02e0*/ 	.word	0x00001d30


	//   ....[33]....
        /*02e4*/ 	.word	0x00001d40


	//   ....[34]....
        /*02e8*/ 	.word	0x00001d50


	//   ....[35]....
        /*02ec*/ 	.word	0x00001d60


	//   ....[36]....
        /*02f0*/ 	.word	0x00002000


	//   ....[37]....
        /*02f4*/ 	.word	0x00002020


	//   ....[38]....
        /*02f8*/ 	.word	0x00002030


	//   ....[39]....
        /*02fc*/ 	.word	0x00002040


	//   ....[40]....
        /*0300*/ 	.word	0x00002050


	//   ....[41]....
        /*0304*/ 	.word	0x00002060


	//   ....[42]....
        /*0308*/ 	.word	0x00002070


	//   ....[43]....
        /*030c*/ 	.word	0x00002080


	//   ....[44]....
        /*0310*/ 	.word	0x00002090


	//   ....[45]....
        /*0314*/ 	.word	0x000020a0


	//   ....[46]....
        /*0318*/ 	.word	0x000020b0


	//   ....[47]....
        /*031c*/ 	.word	0x000020c0


	//   ....[48]....
        /*0320*/ 	.word	0x00002380


	//   ....[49]....
        /*0324*/ 	.word	0x000023a0


	//   ....[50]....
        /*0328*/ 	.word	0x000023b0


	//   ....[51]....
        /*032c*/ 	.word	0x000023c0


	//   ....[52]....
        /*0330*/ 	.word	0x000023d0


	//   ....[53]....
        /*0334*/ 	.word	0x000023e0


	//   ....[54]....
        /*0338*/ 	.word	0x000023f0


	//   ....[55]....
        /*033c*/ 	.word	0x00002400


	//   ....[56]....
        /*0340*/ 	.word	0x00002410


	//   ....[57]....
        /*0344*/ 	.word	0x00002420


	//   ....[58]....
        /*0348*/ 	.word	0x00002430


	//   ....[59]....
        /*034c*/ 	.word	0x00002440


	//   ....[60]....
        /*0350*/ 	.word	0x00005450


	//   ....[61]....
        /*0354*/ 	.word	0x00005460


	//   ....[62]....
        /*0358*/ 	.word	0x00005470


	//   ....[63]....
        /*035c*/ 	.word	0x00005480


	//   ....[64]....
        /*0360*/ 	.word	0x00005490


	//   ....[65]....
        /*0364*/ 	.word	0x000054a0


	//   ....[66]....
        /*0368*/ 	.word	0x000054b0


	//   ....[67]....
        /*036c*/ 	.word	0x000054d0


	//   ....[68]....
        /*0370*/ 	.word	0x00005500


	//   ....[69]....
        /*0374*/ 	.word	0x00005510


	//   ....[70]....
        /*0378*/ 	.word	0x00005520


	//   ....[71]....
        /*037c*/ 	.word	0x00005530


	//   ....[72]....
        /*0380*/ 	.word	0x000057f0


	//   ....[73]....
        /*0384*/ 	.word	0x00005820


	//   ....[74]....
        /*0388*/ 	.word	0x00005830


	//   ....[75]....
        /*038c*/ 	.word	0x00005840


	//   ....[76]....
        /*0390*/ 	.word	0x00005850


	//   ....[77]....
        /*0394*/ 	.word	0x00005860


	//   ....[78]....
        /*0398*/ 	.word	0x00005870


	//   ....[79]....
        /*039c*/ 	.word	0x00005880


	//   ....[80]....
        /*03a0*/ 	.word	0x00005890


	//   ....[81]....
        /*03a4*/ 	.word	0x000058a0


	//   ....[82]....
        /*03a8*/ 	.word	0x000058b0


	//   ....[83]....
        /*03ac*/ 	.word	0x000058c0


	//   ....[84]....
        /*03b0*/ 	.word	0x00005b80


	//   ....[85]....
        /*03b4*/ 	.word	0x00005bb0


	//   ....[86]....
        /*03b8*/ 	.word	0x00005bc0


	//   ....[87]....
        /*03bc*/ 	.word	0x00005bd0


	//   ....[88]....
        /*03c0*/ 	.word	0x00005be0


	//   ....[89]....
        /*03c4*/ 	.word	0x00005bf0


	//   ....[90]....
        /*03c8*/ 	.word	0x00005c00


	//   ....[91]....
        /*03cc*/ 	.word	0x00005c10


	//   ....[92]....
        /*03d0*/ 	.word	0x00005c20


	//   ....[93]....
        /*03d4*/ 	.word	0x00005c30


	//   ....[94]....
        /*03d8*/ 	.word	0x00005c40


	//   ....[95]....
        /*03dc*/ 	.word	0x00005c50


	//   ....[96]....
        /*03e0*/ 	.word	0x00005f10


	//   ....[97]....
        /*03e4*/ 	.word	0x00005f30


	//   ....[98]....
        /*03e8*/ 	.word	0x00005f40


	//   ....[99]....
        /*03ec*/ 	.word	0x00005f50


	//   ....[100]....
        /*03f0*/ 	.word	0x00005f60


	//   ....[101]....
        /*03f4*/ 	.word	0x00005f70


	//   ....[102]....
        /*03f8*/ 	.word	0x00005f80


	//   ....[103]....
        /*03fc*/ 	.word	0x00005f90


	//   ....[104]....
        /*0400*/ 	.word	0x00005fa0


	//   ....[105]....
        /*0404*/ 	.word	0x00005fb0


	//   ....[106]....
        /*0408*/ 	.word	0x00005fc0


	//   ....[107]....
        /*040c*/ 	.word	0x00005fd0


	//   ....[108]....
        /*0410*/ 	.word	0x00006290


	//   ....[109]....
        /*0414*/ 	.word	0x000062b0


	//   ....[110]....
        /*0418*/ 	.word	0x000062c0


	//   ....[111]....
        /*041c*/ 	.word	0x000062d0


	//   ....[112]....
        /*0420*/ 	.word	0x000062e0


	//   ....[113]....
        /*0424*/ 	.word	0x000062f0


	//   ....[114]....
        /*0428*/ 	.word	0x00006300


	//   ....[115]....
        /*042c*/ 	.word	0x00006310


	//   ....[116]....
        /*0430*/ 	.word	0x00006320


	//   ....[117]....
        /*0434*/ 	.word	0x00006330


	//   ....[118]....
        /*0438*/ 	.word	0x00006340


	//   ....[119]....
        /*043c*/ 	.word	0x00006350


	//----- nvinfo : EIATTR_VRC_CTA_INIT_COUNT
	.align		4
.L_200:
        /*0440*/ 	.byte	0x02, 0x4a
	.zero		1
	.zero		1


	//----- nvinfo : EIATTR_EXIT_INSTR_OFFSETS
	.align		4
        /*0444*/ 	.byte	0x04, 0x1c
        /*0446*/ 	.short	(.L_202 - .L_201)


	//   ....[0]....
.L_201:
        /*0448*/ 	.word	0x00000080


	//   ....[1]....
        /*044c*/ 	.word	0x00000160


	//   ....[2]....
        /*0450*/ 	.word	0x00007eb0


	//   ....[3]....
        /*0454*/ 	.word	0x00008280


	//----- nvinfo : EIATTR_MAX_THREADS
	.align		4
.L_202:
        /*0458*/ 	.byte	0x04, 0x05
        /*045a*/ 	.short	(.L_204 - .L_203)
.L_203:
        /*045c*/ 	.word	0x00000100
        /*0460*/ 	.word	0x00000001
        /*0464*/ 	.word	0x00000001


	//----- nvinfo : EIATTR_CRS_STACK_SIZE
	.align		4
.L_204:
        /*0468*/ 	.byte	0x04, 0x1e
        /*046a*/ 	.short	(.L_206 - .L_205)
.L_205:
        /*046c*/ 	.word	0x00000000


	//----- nvinfo : EIATTR_CBANK_PARAM_SIZE
	.align		4
.L_206:
        /*0470*/ 	.byte	0x03, 0x19
        /*0472*/ 	.short	0x0049


	//----- nvinfo : EIATTR_PARAM_CBANK
	.align		4
        /*0474*/ 	.byte	0x04, 0x0a
        /*0476*/ 	.short	(.L_208 - .L_207)
	.align		4
.L_207:
        /*0478*/ 	.word	index@(.nv.constant0._ZN3cub18CUB_300001_SM_10006detail6reduce28DeviceReduceSingleTileKernelINS2_10policy_hubI11WrapperAABBy9MergeAABBE10Policy1000EPS5_S9_iS6_S5_S5_N4cuda3std3__410__identityEEEvT0_T1_T2_T3_T4_T6_)
        /*047c*/ 	.short	0x0380
        /*047e*/ 	.short	0x0049


	//----- nvinfo : EIATTR_SW_WAR
	.align		4
.L_208:
        /*0480*/ 	.byte	0x04, 0x36
        /*0482*/ 	.short	(.L_210 - .L_209)
.L_209:
        /*0484*/ 	.word	0x00000008
.L_210:


//--------------------- .nv.info._ZN3cub18CUB_300001_SM_10006detail6reduce18DeviceReduceKernelINS2_10policy_hubI11WrapperAABBy9MergeAABBE10Policy1000EN6thrust24THRUST_300001_SM_1000_NS10device_ptrI11WrapperVec3EEyS6_S5_11PointToAABBEEvT0_PT3_T1_NS0_13GridEvenShareISI_EET2_T4_ --------------------------
	.section	.nv.info._ZN3cub18CUB_300001_SM_10006detail6reduce18DeviceReduceKernelINS2_10policy_hubI11WrapperAABBy9MergeAABBE10Policy1000EN6thrust24THRUST_300001_SM_1000_NS10device_ptrI11WrapperVec3EEyS6_S5_11PointToAABBEEvT0_PT3_T1_NS0_13GridEvenShareISI_EET2_T4_,"",@"SHT_CUDA_INFO"
	.sectionflags	@""
	.align	4


	//----- nvinfo : EIATTR_CUDA_API_VERSION
	.align		4
        /*0000*/ 	.byte	0x04, 0x37
        /*0002*/ 	.short	(.L_212 - .L_211)
.L_211:
        /*0004*/ 	.word	0x00000082


	//----- nvinfo : EIATTR_KPARAM_INFO
	.align		4
.L_212:
        /*0008*/ 	.byte	0x04, 0x17
        /*000a*/ 	.short	(.L_214 - .L_213)
.L_213:
        /*000c*/ 	.word	0x00000000
        /*0010*/ 	.short	0x0005
        /*0012*/ 	.short	0x0061
        /*0014*/ 	.byte	0x00, 0xf0, 0x05, 0x00


	//----- nvinfo : EIATTR_KPARAM_INFO
	.align		4
.L_214:
        /*0018*/ 	.byte	0x04, 0x17
        /*001a*/ 	.short	(.L_216 - .L_215)
.L_215:
        /*001c*/ 	.word	0x00000000
        /*0020*/ 	.short	0x0004
        /*0022*/ 	.short	0x0060
        /*0024*/ 	.byte	0x00, 0xf0, 0x05, 0x00


	//----- nvinfo : EIATTR_KPARAM_INFO
	.align		4
.L_216:
        /*0028*/ 	.byte	0x04, 0x17
        /*002a*/ 	.short	(.L_218 - .L_217)
.L_217:
        /*002c*/ 	.word	0x00000000
        /*0030*/ 	.short	0x0003
        /*0032*/ 	.short	0x0018
        /*0034*/ 	.byte	0x00, 0xf0, 0x21, 0x01


	//----- nvinfo : EIATTR_KPARAM_INFO
	.align		4
.L_218:
        /*0038*/ 	.byte	0x04, 0x17
        /*003a*/ 	.short	(.L_220 - .L_219)
.L_219:
        /*003c*/ 	.word	0x00000000
        /*0040*/ 	.short	0x0002
        /*0042*/ 	.short	0x0010
        /*0044*/ 	.byte	0x00, 0xf0, 0x21, 0x00


	//----- nvinfo : EIATTR_KPARAM_INFO
	.align		4
.L_220:
        /*0048*/ 	.byte	0x04, 0x17
        /*004a*/ 	.short	(.L_222 - .L_221)
.L_221:
        /*004c*/ 	.word	0x00000000
        /*0050*/ 	.short	0x0001
        /*0052*/ 	.short	0x0008
        /*0054*/ 	.byte	0x00, 0xf5, 0x21, 0x00


	//----- nvinfo : EIATTR_KPARAM_INFO
	.align		4
.L_222:
        /*0058*/ 	.byte	0x04, 0x17
        /*005a*/ 	.short	(.L_224 - .L_223)
.L_223:
        /*005c*/ 	.word	0x00000000
        /*0060*/ 	.short	0x0000
        /*0062*/ 	.short	0x0000
        /*0064*/ 	.byte	0x00, 0xf0, 0x21, 0x00


	//----- nvinfo : EIATTR_SPARSE_MMA_MASK
	.align		4
.L_224:
        /*0068*/ 	.byte	0x03, 0x50
        /*006a*/ 	.short	0x0000


	//----- nvinfo : EIATTR_MAXREG_COUNT
	.align		4
        /*006c*/ 	.byte	0x03, 0x1b
        /*006e*/ 	.short	0x00ff


	//----- nvinfo : EIATTR_NUM_BARRIERS
	.align		4
        /*0070*/ 	.byte	0x02, 0x4c
        /*0072*/ 	.byte	0x01
	.zero		1


	//----- nvinfo : EIATTR_MERCURY_ISA_VERSION
	.align		4
        /*0074*/ 	.byte	0x03, 0x5f
        /*0076*/ 	.short	0x0101


	//----- nvinfo : EIATTR_COOP_GROUP_MASK_REGIDS
	.align		4
        /*0078*/ 	.byte	0x04, 0x29
        /*007a*/ 	.short	(.L_226 - .L_225)


	//   ....[0]....
.L_225:
        /*007c*/ 	.word	0xffffffff


	//   ....[1]....
        /*0080*/ 	.word	0xffffffff


	//   ....[2]....
        /*0084*/ 	.word	0xffffffff


	//   ....[3]....
        /*0088*/ 	.word	0xffffffff


	//   ....[4]....
        /*008c*/ 	.word	0xffffffff


	//   ....[5]....
        /*0090*/ 	.word	0xffffffff


	//   ....[6]....
        /*0094*/ 	.word	0xffffffff


	//   ....[7]....
        /*0098*/ 	.word	0xffffffff


	//   ....[8]....
        /*009c*/ 	.word	0xffffffff


	//   ....[9]....
        /*00a0*/ 	.word	0xffffffff


	//   ....[10]....
        /*00a4*/ 	.word	0xffffffff


	//   ....[11]....
        /*00a8*/ 	.word	0xffffffff


	//   ....[12]....
        /*00ac*/ 	.word	0xffffffff


	//   ....[13]....
        /*00b0*/ 	.word	0xffffffff


	//   ....[14]....
        /*00b4*/ 	.word	0xffffffff


	//   ....[15]....
        /*00b8*/ 	.word	0xffffffff


	//   ....[16]....
        /*00bc*/ 	.word	0xffffffff


	//   ....[17]....
        /*00c0*/ 	.word	0xffffffff


	//   ....[18]....
        /*00c4*/ 	.word	0xffffffff


	//   ....[19]....
        /*00c8*/ 	.word	0xffffffff


	//   ....[20]....
        /*00cc*/ 	.word	0xffffffff


	//   ....[21]....
        /*00d0*/ 	.word	0xffffffff


	//   ....[22]....
        /*00d4*/ 	.word	0xffffffff


	//   ....[23]....
        /*00d8*/ 	.word	0xffffffff


	//   ....[24]....
        /*00dc*/ 	.word	0xffffffff


	//   ....[25]....
        /*00e0*/ 	.word	0xffffffff


	//   ....[26]....
        /*00e4*/ 	.word	0xffffffff


	//   ....[27]....
        /*00e8*/ 	.word	0xffffffff


	//   ....[28]....
        /*00ec*/ 	.word	0xffffffff


	//   ....[29]....
        /*00f0*/ 	.word	0xffffffff


	//   ....[30]....
        /*00f4*/ 	.word	0xffffffff


	//   ....[31]....
        /*00f8*/ 	.word	0xffffffff


	//   ....[32]....
        /*00fc*/ 	.word	0xffffffff


	//   ....[33]....
        /*0100*/ 	.word	0xffffffff


	//   ....[34]....
        /*0104*/ 	.word	0xffffffff


	//   ....[35]....
        /*0108*/ 	.word	0xffffffff


	//   ....[36]....
        /*010c*/ 	.word	0xffffffff


	//   ....[37]....
        /*0110*/ 	.word	0xffffffff


	//   ....[38]....
        /*0114*/ 	.word	0xffffffff


	//   ....[39]....
        /*0118*/ 	.word	0xffffffff


	//   ....[40]....
        /*011c*/ 	.word	0xffffffff


	//   ....[41]....
        /*0120*/ 	.word	0xffffffff


	//   ....[42]....
        /*0124*/ 	.word	0xffffffff


	//   ....[43]....
        /*0128*/ 	.word	0xffffffff


	//   ....[44]....
        /*012c*/ 	.word	0xffffffff


	//   ....[45]....
        /*0130*/ 	.word	0xffffffff


	//   ....[46]....
        /*0134*/ 	.word	0xffffffff


	//   ....[47]....
        /*0138*/ 	.word	0xffffffff


	//   ....[48]....
        /*013c*/ 	.word	0xffffffff


	//   ....[49]....
        /*0140*/ 	.word	0xffffffff


	//   ....[50]....
        /*0144*/ 	.word	0xffffffff


	//   ....[51]....
        /*0148*/ 	.word	0xffffffff


	//   ....[52]....
        /*014c*/ 	.word	0xffffffff


	//   ....[53]....
        /*0150*/ 	.word	0xffffffff


	//   ....[54]....
        /*0154*/ 	.word	0xffffffff


	//   ....[55]....
        /*0158*/ 	.word	0xffffffff


	//   ....[56]....
        /*015c*/ 	.word	0xffffffff


	//   ....[57]....
        /*0160*/ 	.word	0xffffffff


	//   ....[58]....
        /*0164*/ 	.word	0xffffffff


	//   ....[59]....
        /*0168*/ 	.word	0xffffffff


	//   ....[60]....
        /*016c*/ 	.word	0xffffffff


	//   ....[61]....
        /*0170*/ 	.word	0xffffffff


	//   ....[62]....
        /*0174*/ 	.word	0xffffffff


	//   ....[63]....
        /*0178*/ 	.word	0xffffffff


	//   ....[64]....
        /*017c*/ 	.word	0xffffffff


	//   ....[65]....
        /*0180*/ 	.word	0xffffffff


	//   ....[66]....
        /*0184*/ 	.word	0xffffffff


	//   ....[67]....
        /*0188*/ 	.word	0xffffffff


	//   ....[68]....
        /*018c*/ 	.word	0xffffffff


	//   ....[69]....
        /*0190*/ 	.word	0xffffffff


	//   ....[70]....
        /*0194*/ 	.word	0xffffffff


	//   ....[71]....
        /*0198*/ 	.word	0xffffffff


	//   ....[72]....
        /*019c*/ 	.word	0xffffffff


	//   ....[73]....
        /*01a0*/ 	.word	0xffffffff


	//   ....[74]....
        /*01a4*/ 	.word	0xffffffff


	//   ....[75]....
        /*01a8*/ 	.word	0xffffffff


	//   ....[76]....
        /*01ac*/ 	.word	0xffffffff


	//   ....[77]....
        /*01b0*/ 	.word	0xffffffff


	//   ....[78]....
        /*01b4*/ 	.word	0xffffffff


	//   ....[79]....
        /*01b8*/ 	.word	0xffffffff


	//   ....[80]....
        /*01bc*/ 	.word	0xffffffff


	//   ....[81]....
        /*01c0*/ 	.word	0xffffffff


	//   ....[82]....
        /*01c4*/ 	.word	0xffffffff


	//   ....[83]....
        /*01c8*/ 	.word	0xffffffff


	//   ....[84]....
        /*01cc*/ 	.word	0xffffffff


	//   ....[85]....
        /*01d0*/ 	.word	0xffffffff


	//   ....[86]....
        /*01d4*/ 	.word	0xffffffff


	//   ....[87]....
        /*01d8*/ 	.word	0xffffffff


	//   ....[88]....
        /*01dc*/ 	.word	0xffffffff


	//   ....[89]....
        /*01e0*/ 	.word	0xffffffff


	//   ....[90]....
        /*01e4*/ 	.word	0xffffffff


	//   ....[91]....
        /*01e8*/ 	.word	0xffffffff


	//   ....[92]....
        /*01ec*/ 	.word	0xffffffff


	//   ....[93]....
        /*01f0*/ 	.word	0xffffffff


	//   ....[94]....
        /*01f4*/ 	.word	0xffffffff


	//   ....[95]....
        /*01f8*/ 	.word	0xffffffff


	//   ....[96]....
        /*01fc*/ 	.word	0xffffffff


	//   ....[97]....
        /*0200*/ 	.word	0xffffffff


	//   ....[98]....
        /*0204*/ 	.word	0xffffffff


	//   ....[99]....
        /*0208*/ 	.word	0xffffffff


	//   ....[100]....
        /*020c*/ 	.word	0xffffffff


	//   ....[101]....
        /*0210*/ 	.word	0xffffffff


	//   ....[102]....
        /*0214*/ 	.word	0xffffffff


	//   ....[103]....
        /*0218*/ 	.word	0xffffffff


	//   ....[104]....
        /*021c*/ 	.word	0xffffffff


	//   ....[105]....
        /*0220*/ 	.word	0xffffffff


	//   ....[106]....
        /*0224*/ 	.word	0xffffffff


	//   ....[107]....
        /*0228*/ 	.word	0xffffffff


	//   ....[108]....
        /*022c*/ 	.word	0xffffffff


	//   ....[109]....
        /*0230*/ 	.word	0xffffffff


	//   ....[110]....
        /*0234*/ 	.word	0xffffffff


	//   ....[111]....
        /*0238*/ 	.word	0xffffffff


	//   ....[112]....
        /*023c*/ 	.word	0xffffffff


	//   ....[113]....
        /*0240*/ 	.word	0xffffffff


	//   ....[114]....
        /*0244*/ 	.word	0xffffffff


	//   ....[115]....
        /*0248*/ 	.word	0xffffffff


	//   ....[116]....
        /*024c*/ 	.word	0xffffffff


	//   ....[117]....
        /*0250*/ 	.word	0xffffffff


	//   ....[118]....
        /*0254*/ 	.word	0xffffffff


	//   ....[119]....
        /*0258*/ 	.word	0xffffffff


	//   ....[120]....
        /*025c*/ 	.word	0xffffffff


	//   ....[121]....
        /*0260*/ 	.word	0xffffffff


	//   ....[122]....
        /*0264*/ 	.word	0xffffffff


	//   ....[123]....
        /*0268*/ 	.word	0xffffffff


	//   ....[124]....
        /*026c*/ 	.word	0xffffffff


	//   ....[125]....
        /*0270*/ 	.word	0xffffffff


	//   ....[126]....
        /*0274*/ 	.word	0xffffffff


	//   ....[127]....
        /*0278*/ 	.word	0xffffffff


	//   ....[128]....
        /*027c*/ 	.word	0xffffffff


	//   ....[129]....
        /*0280*/ 	.word	0xffffffff


	//   ....[130]....
        /*0284*/ 	.word	0xffffffff


	//   ....[131]....
        /*0288*/ 	.word	0xffffffff


	//   ....[132]....
        /*028c*/ 	.word	0xffffffff


	//   ....[133]....
        /*0290*/ 	.word	0xffffffff


	//   ....[134]....
        /*0294*/ 	.word	0xffffffff


	//   ....[135]....
        /*0298*/ 	.word	0xffffffff


	//   ....[136]....
        /*029c*/ 	.word	0xffffffff


	//   ....[137]....
        /*02a0*/ 	.word	0xffffffff


	//   ....[138]....
        /*02a4*/ 	.word	0xffffffff


	//   ....[139]....
        /*02a8*/ 	.word	0xffffffff


	//   ....[140]....
        /*02ac*/ 	.word	0xffffffff


	//   ....[141]....
        /*02b0*/ 	.word	0xffffffff


	//   ....[142]....
        /*02b4*/ 	.word	0xffffffff


	//   ....[143]....
        /*02b8*/ 	.word	0xffffffff


	//   ....[144]....
        /*02bc*/ 	.word	0xffffffff


	//   ....[145]....
        /*02c0*/ 	.word	0xffffffff


	//   ....[146]....
        /*02c4*/ 	.word	0xffffffff


	//   ....[147]....
        /*02c8*/ 	.word	0xffffffff


	//   ....[148]....
        /*02cc*/ 	.word	0xffffffff


	//   ....[149]....
        /*02d0*/ 	.word	0xffffffff


	//   ....[150]....
        /*02d4*/ 	.word	0xffffffff


	//   ....[151]....
        /*02d8*/ 	.word	0xffffffff


	//   ....[152]....
        /*02dc*/ 	.word	0xffffffff


	//   ....[153]....
        /*02e0*/ 	.word	0xffffffff


	//   ....[154]....
        /*02e4*/ 	.word	0xffffffff


	//   ....[155]....
        /*02e8*/ 	.word	0xffffffff


	//   ....[156]....
        /*02ec*/ 	.word	0xffffffff


	//   ....[157]....
        /*02f0*/ 	.word	0xffffffff


	//   ....[158]....
        /*02f4*/ 	.word	0xffffffff


	//   ....[159]....
        /*02f8*/ 	.word	0xffffffff


	//   ....[160]....
        /*02fc*/ 	.word	0xffffffff


	//   ....[161]....
        /*0300*/ 	.word	0xffffffff


	//   ....[162]....
        /*0304*/ 	.word	0xffffffff


	//   ....[163]....
        /*0308*/ 	.word	0xffffffff


	//   ....[164]....
        /*030c*/ 	.word	0xffffffff


	//   ....[165]....
        /*0310*/ 	.word	0xffffffff


	//   ....[166]....
        /*0314*/ 	.word	0xffffffff


	//   ....[167]....
        /*0318*/ 	.word	0xffffffff


	//   ....[168]....
        /*031c*/ 	.word	0xffffffff


	//   ....[169]....
        /*0320*/ 	.word	0xffffffff


	//   ....[170]....
        /*0324*/ 	.word	0xffffffff


	//   ....[171]....
        /*0328*/ 	.word	0xffffffff


	//   ....[172]....
        /*032c*/ 	.word	0xffffffff


	//   ....[173]....
        /*0330*/ 	.word	0xffffffff


	//   ....[174]....
        /*0334*/ 	.word	0xffffffff


	//   ....[175]....
        /*0338*/ 	.word	0xffffffff


	//   ....[176]....
        /*033c*/ 	.word	0xffffffff


	//   ....[177]....
        /*0340*/ 	.word	0xffffffff


	//   ....[178]....
        /*0344*/ 	.word	0xffffffff


	//   ....[179]....
        /*0348*/ 	.word	0xffffffff


	//----- nvinfo : EIATTR_COOP_GROUP_INSTR_OFFSETS
	.align		4
.L_226:
        /*034c*/ 	.byte	0x04, 0x28
        /*034e*/ 	.short	(.L_228 - .L_227)


	//   ....[0]....
.L_227:
        /*0350*/ 	.word	0x000035f0


	//   ....[1]....
        /*0354*/ 	.word	0x00003600


	//   ....[2]....
        /*0358*/ 	.word	0x00003610


	//   ....[3]....
        /*035c*/ 	.word	0x00003620


	//   ....[4]....
        /*0360*/ 	.word	0x00003630


	//   ....[5]....
        /*0364*/ 	.word	0x00003640


	//   ....[6]....
        /*0368*/ 	.word	0x00003650


	//   ....[7]....
        /*036c*/ 	.word	0x00003670


	//   ....[8]....
        /*0370*/ 	.word	0x000036a0


	//   ....[9]....
        /*0374*/ 	.word	0x000036b0


	//   ....[10]....
        /*0378*/ 	.word	0x000036c0


	//   ....[11]....
        /*037c*/ 	.word	0x000036d0


	//   ....[12]....
        /*0380*/ 	.word	0x000039b0


	//   ....[13]....
        /*0384*/ 	.word	0x000039e0


	//   ....[14]....
        /*0388*/ 	.word	0x000039f0


	//   ....[15]....
        /*038c*/ 	.word	0x00003a00


	//   ....[16]....
        /*0390*/ 	.word	0x00003a10


	//   ....[17]....
        /*0394*/ 	.word	0x00003a20


	//   ....[18]....
        /*0398*/ 	.word	0x00003a30


	//   ....[19]....
        /*039c*/ 	.word	0x00003a40


	//   ....[20]....
        /*03a0*/ 	.word	0x00003a50


	//   ....[21]....
        /*03a4*/ 	.word	0x00003a60


	//   ....[22]....
        /*03a8*/ 	.word	0x00003a70


	//   ....[23]....
        /*03ac*/ 	.word	0x00003a80


	//   ....[24]....
        /*03b0*/ 	.word	0x00003d60


	//   ....[25]....
        /*03b4*/ 	.word	0x00003d90


	//   ....[26]....
        /*03b8*/ 	.word	0x00003da0


	//   ....[27]....
        /*03bc*/ 	.word	0x00003db0


	//   ....[28]....
        /*03c0*/ 	.word	0x00003dc0


	//   ....[29]....
        /*03c4*/ 	.word	0x00003dd0


	//   ....[30]....
        /*03c8*/ 	.word	0x00003de0


	//   ....[31]....
        /*03cc*/ 	.word	0x00003df0


	//   ....[32]....
        /*03d0*/ 	.word	0x00003e00


	//   ....[33]....
        /*03d4*/ 	.word	0x00003e10


	//   ....[34]....
        /*03d8*/ 	.word	0x00003e20


	//   ....[35]....
        /*03dc*/ 	.word	0x00003e30


	//   ....[36]....
        /*03e0*/ 	.word	0x00004110


	//   ....[37]....
        /*03e4*/ 	.word	0x00004130


	//   ....[38]....
        /*03e8*/ 	.word	0x00004140


	//   ....[39]....
        /*03ec*/ 	.word	0x00004150


	//   ....[40]....
        /*03f0*/ 	.word	0x00004160


	//   ....[41]....
        /*03f4*/ 	.word	0x00004170


	//   ....[42]....
        /*03f8*/ 	.word	0x00004180


	//   ....[43]....
        /*03fc*/ 	.word	0x00004190


	//   ....[44]....
        /*0400*/ 	.word	0x000041a0


	//   ....[45]....
        /*0404*/ 	.word	0x000041b0


	//   ....[46]....
        /*0408*/ 	.word	0x000041c0


	//   ....[47]....
        /*040c*/ 	.word	0x000041d0


	//   ....[48]....
        /*0410*/ 	.word	0x000044e0


	//   ....[49]....
        /*0414*/ 	.word	0x00004500


	//   ....[50]....
        /*0418*/ 	.word	0x00004510


	//   ....[51]....
        /*041c*/ 	.word	0x00004520


	//   ....[52]....
        /*0420*/ 	.word	0x00004530


	//   ....[53]....
        /*0424*/ 	.word	0x00004540


	//   ....[54]....
        /*0428*/ 	.word	0x00004550


	//   ....[55]....
        /*042c*/ 	.word	0x00004560


	//   ....[56]....
        /*0430*/ 	.word	0x00004570


	//   ....[57]....
        /*0434*/ 	.word	0x00004580


	//   ....[58]....
        /*0438*/ 	.word	0x00004590


	//   ....[59]....
        /*043c*/ 	.word	0x000045a0


	//   ....[60]....
        /*0440*/ 	.word	0x000061b0


	//   ....[61]....
        /*0444*/ 	.word	0x000061c0


	//   ....[62]....
        /*0448*/ 	.word	0x000061d0


	//   ....[63]....
        /*044c*/ 	.word	0x00006220


	//   ....[64]....
        /*0450*/ 	.word	0x00006270


	//   ....[65]....
        /*0454*/ 	.word	0x000062a0


	//   ....[66]....
        /*0458*/ 	.word	0x000062d0


	//   ....[67]....
        /*045c*/ 	.word	0x000062e0


	//   ....[68]....
        /*0460*/ 	.word	0x000062f0


	//   ....[69]....
        /*0464*/ 	.word	0x00006300


	//   ....[70]....
        /*0468*/ 	.word	0x00006310


	//   ....[71]....
        /*046c*/ 	.word	0x00006320


	//   ....[72]....
        /*0470*/ 	.word	0x000065d0


	//   ....[73]....
        /*0474*/ 	.word	0x000065f0


	//   ....[74]....
        /*0478*/ 	.word	0x00006600


	//   ....[75]....
        /*047c*/ 	.word	0x00006610


	//   ....[76]....
        /*0480*/ 	.word	0x00006620


	//   ....[77]....
        /*0484*/ 	.word	0x00006630


	//   ....[78]....
        /*0488*/ 	.word	0x00006640


	//   ....[79]....
        /*048c*/ 	.word	0x00006650


	//   ....[80]....
        /*0490*/ 	.word	0x00006660


	//   ....[81]....
        /*0494*/ 	.word	0x00006670


	//   ....[82]....
        /*0498*/ 	.word	0x00006680


	//   ....[83]....
        /*049c*/ 	.word	0x00006690


	//   ....[84]....
        /*04a0*/ 	.word	0x00006950


	//   ....[85]....
        /*04a4*/ 	.word	0x00006970


	//   ....[86]....
        /*04a8*/ 	.word	0x00006980


	//   ....[87]....
        /*04ac*/ 	.word	0x00006990


	//   ....[88]....
        /*04b0*/ 	.word	0x000069a0


	//   ....[89]....
        /*04b4*/ 	.word	0x000069b0


	//   ....[90]....
        /*04b8*/ 	.word	0x000069c0


	//   ....[91]....
        /*04bc*/ 	.word	0x000069d0


	//   ....[92]....
        /*04c0*/ 	.word	0x000069e0


	//   ....[93]....
        /*04c4*/ 	.word	0x000069f0


	//   ....[94]....
        /*04c8*/ 	.word	0x00006a00


	//   ....[95]....
        /*04cc*/ 	.word	0x00006a10


	//   ....[96]....
        /*04d0*/ 	.word	0x00006cb0


	//   ....[97]....
        /*04d4*/ 	.word	0x00006cd0


	//   ....[98]....
        /*04d8*/ 	.word	0x00006ce0


	//   ....[99]....
        /*04dc*/ 	.word	0x00006cf0


	//   ....[100]....
        /*04e0*/ 	.word	0x00006d00


	//   ....[101]....
        /*04e4*/ 	.word	0x00006d10


	//   ....[102]....
        /*04e8*/ 	.word	0x00006d20


	//   ....[103]....
        /*04ec*/ 	.word	0x00006d30


	//   ....[104]....
        /*04f0*/ 	.word	0x00006d40


	//   ....[105]....
        /*04f4*/ 	.word	0x00006d50


	//   ....[106]....
        /*04f8*/ 	.word	0x00006d60


	//   ....[107]....
        /*04fc*/ 	.word	0x00006d70


	//   ....[108]....
        /*0500*/ 	.word	0x000070a0


	//   ....[109]....
        /*0504*/ 	.word	0x000070c0


	//   ....[110]....
        /*0508*/ 	.word	0x000070d0


	//   ....[111]....
        /*050c*/ 	.word	0x000070e0


	//   ....[112]....
        /*0510*/ 	.word	0x000070f0


	//   ....[113]....
        /*0514*/ 	.word	0x00007100


	//   ....[114]....
        /*0518*/ 	.word	0x00007110


	//   ....[115]....
        /*051c*/ 	.word	0x00007120


	//   ....[116]....
        /*0520*/ 	.word	0x00007130


	//   ....[117]....
        /*0524*/ 	.word	0x00007140


	//   ....[118]....
        /*0528*/ 	.word	0x00007150


	//   ....[119]....
        /*052c*/ 	.word	0x00007160


	//   ....[120]....
        /*0530*/ 	.word	0x0000c410


	//   ....[121]....
        /*0534*/ 	.word	0x0000c420


	//   ....[122]....
        /*0538*/ 	.word	0x0000c430


	//   ....[123]....
        /*053c*/ 	.word	0x0000c440


	//   ....[124]....
        /*0540*/ 	.word	0x0000c450


	//   ....[125]....
        /*0544*/ 	.word	0x0000c460


	//   ....[126]....
        /*0548*/ 	.word	0x0000c470


	//   ....[127]....
        /*054c*/ 	.word	0x0000c490


	//   ....[128]....
        /*0550*/ 	.word	0x0000c4c0


	//   ....[129]....
        /*0554*/ 	.word	0x0000c4d0


	//   ....[130]....
        /*0558*/ 	.word	0x0000c4e0


	//   ....[131]....
        /*055c*/ 	.word	0x0000c4f0


	//   ....[132]....
        /*0560*/ 	.word	0x0000c800


	//   ....[133]....
        /*0564*/ 	.word	0x0000c830


	//   ....[134]....
        /*0568*/ 	.word	0x0000c840


	//   ....[135]....
        /*056c*/ 	.word	0x0000c850


	//   ....[136]....
        /*0570*/ 	.word	0x0000c860


	//   ....[137]....
        /*0574*/ 	.word	0x0000c870


	//   ....[138]....
        /*0578*/ 	.word	0x0000c880


	//   ....[139]....
        /*057c*/ 	.word	0x0000c890


	//   ....[140]....
        /*0580*/ 	.word	0x0000c8a0


	//   ....[141]....
        /*0584*/ 	.word	0x0000c8b0


	//   ....[142]....
        /*0588*/ 	.word	0x0000c8c0


	//   ....[143]....
        /*058c*/ 	.word	0x0000c8d0


	//   ....[144]....
        /*0590*/ 	.word	0x0000cbe0


	//   ....[145]....
        /*0594*/ 	.word	0x0000cc10


	//   ....[146]....
        /*0598*/ 	.word	0x0000cc20


	//   ....[147]....
        /*059c*/ 	.word	0x0000cc30


	//   ....[148]....
        /*05a0*/ 	.word	0x0000cc40


	//   ....[149]....
        /*05a4*/ 	.word	0x0000cc50


	//   ....[150]....
        /*05a8*/ 	.word	0x0000cc60


	//   ....[151]....
        /*05ac*/ 	.word	0x0000cc70


	//   ....[152]....
        /*05b0*/ 	.word	0x0000cc80


	//   ....[153]....
        /*05b4*/ 	.word	0x0000cc90


	//   ....[154]....
        /*05b8*/ 	.word	0x0000cca0


	//   ....[155]....
        /*05bc*/ 	.word	0x0000ccb0


	//   ....[156]....
        /*05c0*/ 	.word	0x0000cfc0


	//   ....[157]....
        /*05c4*/ 	.word	0x0000cfe0


	//   ....[158]....
        /*05c8*/ 	.word	0x0000cff0


	//   ....[159]....
        /*05cc*/ 	.word	0x0000d000


	//   ....[160]....
        /*05d0*/ 	.word	0x0000d010


	//   ....[161]....
        /*05d4*/ 	.word	0x0000d020


	//   ....[162]....
        /*05d8*/ 	.word	0x0000d030


	//   ....[163]....
        /*05dc*/ 	.word	0x0000d040


	//   ....[164]....
        /*05e0*/ 	.word	0x0000d050


	//   ....[165]....
        /*05e4*/ 	.word	0x0000d060


	//   ....[166]....
        /*05e8*/ 	.word	0x0000d070


	//   ....[167]....
        /*05ec*/ 	.word	0x0000d080


	//   ....[168]....
        /*05f0*/ 	.word	0x0000d390


	//   ....[169]....
        /*05f4*/ 	.word	0x0000d3b0


	//   ....[170]....
        /*05f8*/ 	.word	0x0000d3c0


	//   ....[171]....
        /*05fc*/ 	.word	0x0000d3d0


	//   ....[172]....
        /*0600*/ 	.word	0x0000d3e0


	//   ....[173]....
        /*0604*/ 	.word	0x0000d3f0


	//   ....[174]....
        /*0608*/ 	.word	0x0000d400


	//   ....[175]....
        /*060c*/ 	.word	0x0000d410


	//   ....[176]....
        /*0610*/ 	.word	0x0000d420


	//   ....[177]....
        /*0614*/ 	.word	0x0000d430


	//   ....[178]....
        /*0618*/ 	.word	0x0000d440


	//   ....[179]....
        /*061c*/ 	.word	0x0000d450


	//----- nvinfo : EIATTR_VRC_CTA_INIT_COUNT
	.align		4
.L_228:
        /*0620*/ 	.byte	0x02, 0x4a
	.zero		1
	.zero		1


	//----- nvinfo : EIATTR_EXIT_INSTR_OFFSETS
	.align		4
        /*0624*/ 	.byte	0x04, 0x1c
        /*0626*/ 	.short	(.L_230 - .L_229)


	//   ....[0]....
.L_229:
        /*0628*/ 	.word	0x0000f000


	//   ....[1]....
        /*062c*/ 	.word	0x0000f150


	//----- nvinfo : EIATTR_MAX_THREADS
	.align		4
.L_230:
        /*0630*/ 	.byte	0x04, 0x05
        /*0632*/ 	.short	(.L_232 - .L_231)
.L_231:
        /*0634*/ 	.word	0x00000100
        /*0638*/ 	.word	0x00000001
        /*063c*/ 	.word	0x00000001


	//----- nvinfo : EIATTR_CRS_STACK_SIZE
	.align		4
.L_232:
        /*0640*/ 	.byte	0x04, 0x1e
        /*0642*/ 	.short	(.L_234 - .L_233)
.L_233:
        /*0644*/ 	.word	0x00000000


	//----- nvinfo : EIATTR_CBANK_PARAM_SIZE
	.align		4
.L_234:
        /*0648*/ 	.byte	0x03, 0x19
        /*064a*/ 	.short	0x0062


	//----- nvinfo : EIATTR_PARAM_CBANK
	.align		4
        /*064c*/ 	.byte	0x04, 0x0a
        /*064e*/ 	.short	(.L_236 - .L_235)
	.align		4
.L_235:
        /*0650*/ 	.word	index@(.nv.constant0._ZN3cub18CUB_300001_SM_10006detail6reduce18DeviceReduceKernelINS2_10policy_hubI11WrapperAABBy9MergeAABBE10Policy1000EN6thrust24THRUST_300001_SM_1000_NS10device_ptrI11WrapperVec3EEyS6_S5_11PointToAABBEEvT0_PT3_T1_NS0_13GridEvenShareISI_EET2_T4_)
        /*0654*/ 	.short	0x0380
        /*0656*/ 	.short	0x0062


	//----- nvinfo : EIATTR_SW_WAR
	.align		4
.L_236:
        /*0658*/ 	.byte	0x04, 0x36
        /*065a*/ 	.short	(.L_238 - .L_237)
.L_237:
        /*065c*/ 	.word	0x00000008
.L_238:


//--------------------- .nv.info._ZN3cub18CUB_300001_SM_10006detail6reduce28DeviceReduceSingleTileKernelINS2_10policy_hubI11WrapperAABBy9MergeAABBE10Policy1000EN6thrust24THRUST_300001_SM_1000_NS10device_ptrI11WrapperVec3EEPS5_yS6_S5_S5_11PointToAABBEEvT0_T1_T2_T3_T4_T6_ --------------------------
	.section	.nv.info._ZN3cub18CUB_300001_SM_10006detail6reduce28DeviceReduceSingleTileKernelINS2_10policy_hubI11WrapperAABBy9MergeAABBE10Policy1000EN6thrust24THRUST_300001_SM_1000_NS10device_ptrI11WrapperVec3EEPS5_yS6_S5_S5_11PointToAABBEEvT0_T1_T2_T3_T4_T6_,"",@"SHT_CUDA_INFO"
	.sectionflags	@""
	.align	4


	//----- nvinfo : EIATTR_CUDA_API_VERSION
	.align		4
        /*0000*/ 	.byte	0x04, 0x37
        /*0002*/ 	.short	(.L_240 - .L_239)
.L_239:
        /*0004*/ 	.word	0x00000082


	//----- nvinfo : EIATTR_KPARAM_INFO
	.align		4
.L_240:
        /*0008*/ 	.byte	0x04, 0x17
        /*000a*/ 	.short	(.L_242 - .L_241)
.L_241:
        /*000c*/ 	.word	0x00000000
        /*0010*/ 	.short	0x0005
        /*0012*/ 	.short	0x0050
        /*0014*/ 	.byte	0x00, 0xf0, 0x05, 0x00


	//----- nvinfo : EIATTR_KPARAM_INFO
	.align		4
.L_242:
        /*0018*/ 	.byte	0x04, 0x17
        /*001a*/ 	.short	(.L_244 - .L_243)
.L_243:
        /*001c*/ 	.word	0x00000000
        /*0020*/ 	.short	0x0004
        /*0022*/ 	.short	0x0020
        /*0024*/ 	.byte	0x00, 0xf0, 0xc1, 0x00


	//----- nvinfo : EIATTR_KPARAM_INFO
	.align		4
.L_244:
        /*0028*/ 	.byte	0x04, 0x17
        /*002a*/ 	.short	(.L_246 - .L_245)
.L_245:
        /*002c*/ 	.word	0x00000000
        /*0030*/ 	.short	0x0003
        /*0032*/ 	.short	0x0018
        /*0034*/ 	.byte	0x00, 0xf0, 0x05, 0x00


	//----- nvinfo : EIATTR_KPARAM_INFO
	.align		4
.L_246:
        /*0038*/ 	.byte	0x04, 0x17
        /*003a*/ 	.short	(.L_248 - .L_247)
.L_247:
        /*003c*/ 	.word	0x00000000
        /*0040*/ 	.short	0x0002
        /*0042*/ 	.short	0x0010
        /*0044*/ 	.byte	0x00, 0xf0, 0x21, 0x00


	//----- nvinfo : EIATTR_KPARAM_INFO
	.align		4
.L_248:
        /*0048*/ 	.byte	0x04, 0x17
        /*004a*/ 	.short	(.L_250 - .L_249)
.L_249:
        /*004c*/ 	.word	0x00000000
        /*0050*/ 	.short	0x0001
        /*0052*/ 	.short	0x0008
        /*0054*/ 	.byte	0x00, 0xf5, 0x21, 0x00


	//----- nvinfo : EIATTR_KPARAM_INFO
	.align		4
.L_250:
        /*0058*/ 	.byte	0x04, 0x17
        /*005a*/ 	.short	(.L_252 - .L_251)
.L_251:
        /*005c*/ 	.word	0x00000000
        /*0060*/ 	.short	0x0000
        /*0062*/ 	.short	0x0000
        /*0064*/ 	.byte	0x00, 0xf0, 0x21, 0x00


	//----- nvinfo : EIATTR_SPARSE_MMA_MASK
	.align		4
.L_252:
        /*0068*/ 	.byte	0x03, 0x50
        /*006a*/ 	.short	0x0000


	//----- nvinfo : EIATTR_MAXREG_COUNT
	.align		4
        /*006c*/ 	.byte	0x03, 0x1b
        /*006e*/ 	.short	0x00ff


	//----- nvinfo : EIATTR_NUM_BARRIERS
	.align		4
        /*0070*/ 	.byte	0x02, 0x4c
        /*0072*/ 	.byte	0x01
	.zero		1


	//----- nvinfo : EIATTR_MERCURY_ISA_VERSION
	.align		4
        /*0074*/ 	.byte	0x03, 0x5f
        /*0076*/ 	.short	0x0101


	//----- nvinfo : EIATTR_COOP_GROUP_MASK_REGIDS
	.align		4
        /*0078*/ 	.byte	0x04, 0x29
        /*007a*/ 	.short	(.L_254 - .L_253)


	//   ....[0]....
.L_253:
        /*007c*/ 	.word	0xffffffff


	//   ....[1]....
        /*0080*/ 	.word	0xffffffff


	//   ....[2]....
        /*0084*/ 	.word	0xffffffff


	//   ....[3]....
        /*0088*/ 	.word	0xffffffff


	//   ....[4]....
        /*008c*/ 	.word	0xffffffff


	//   ....[5]....
        /*0090*/ 	.word	0xffffffff


	//   ....[6]....
        /*0094*/ 	.word	0xffffffff


	//   ....[7]....
        /*0098*/ 	.word	0xffffffff


	//   ....[8]....
        /*009c*/ 	.word	0xffffffff


	//   ....[9]....
        /*00a0*/ 	.word	0xffffffff


	//   ....[10]....
        /*00a4*/ 	.word	0xffffffff


	//   ....[11]....
        /*00a8*/ 	.word	0xffffffff


	//   ....[12]....
        /*00ac*/ 	.word	0xffffffff


	//   ....[13]....
        /*00b0*/ 	.word	0xffffffff


	//   ....[14]....
        /*00b4*/ 	.word	0xffffffff


	//   ....[15]....
        /*00b8*/ 	.word	0xffffffff


	//   ....[16]....
        /*00bc*/ 	.word	0xffffffff


	//   ....[17]....
        /*00c0*/ 	.word	0xffffffff


	//   ....[18]....
        /*00c4*/ 	.word	0xffffffff


	//   ....[19]....
        /*00c8*/ 	.word	0xffffffff


	//   ....[20]....
        /*00cc*/ 	.word	0xffffffff


	//   ....[21]....
        /*00d0*/ 	.word	0xffffffff


	//   ....[22]....
        /*00d4*/ 	.word	0xffffffff


	//   ....[23]....
        /*00d8*/ 	.word	0xffffffff


	//   ....[24]....
        /*00dc*/ 	.word	0xffffffff


	//   ....[25]....
        /*00e0*/ 	.word	0xffffffff


	//   ....[26]....
        /*00e4*/ 	.word	0xffffffff


	//   ....[27]....
        /*00e8*/ 	.word	0xffffffff


	//   ....[28]....
        /*00ec*/ 	.word	0xffffffff


	//   ....[29]....
        /*00f0*/ 	.word	0xffffffff


	//   ....[30]....
        /*00f4*/ 	.word	0xffffffff


	//   ....[31]....
        /*00f8*/ 	.word	0xffffffff


	//   ....[32]....
        /*00fc*/ 	.word	0xffffffff


	//   ....[33]....
        /*0100*/ 	.word	0xffffffff


	//   ....[34]....
        /*0104*/ 	.word	0xffffffff


	//   ....[35]....
        /*0108*/ 	.word	0xffffffff


	//   ....[36]....
        /*010c*/ 	.word	0xffffffff


	//   ....[37]....
        /*0110*/ 	.word	0xffffffff


	//   ....[38]....
        /*0114*/ 	.word	0xffffffff


	//   ....[39]....
        /*0118*/ 	.word	0xffffffff


	//   ....[40]....
        /*011c*/ 	.word	0xffffffff


	//   ....[41]....
        /*0120*/ 	.word	0xffffffff


	//   ....[42]....
        /*0124*/ 	.word	0xffffffff


	//   ....[43]....
        /*0128*/ 	.word	0xffffffff


	//   ....[44]....
        /*012c*/ 	.word	0xffffffff


	//   ....[45]....
        /*0130*/ 	.word	0xffffffff


	//   ....[46]....
        /*0134*/ 	.word	0xffffffff


	//   ....[47]....
        /*0138*/ 	.word	0xffffffff


	//   ....[48]....
        /*013c*/ 	.word	0xffffffff


	//   ....[49]....
        /*0140*/ 	.word	0xffffffff


	//   ....[50]....
        /*0144*/ 	.word	0xffffffff


	//   ....[51]....
        /*0148*/ 	.word	0xffffffff


	//   ....[52]....
        /*014c*/ 	.word	0xffffffff


	//   ....[53]....
        /*0150*/ 	.word	0xffffffff


	//   ....[54]....
        /*0154*/ 	.word	0xffffffff


	//   ....[55]....
        /*0158*/ 	.word	0xffffffff


	//   ....[56]....
        /*015c*/ 	.word	0xffffffff


	//   ....[57]....
        /*0160*/ 	.word	0xffffffff


	//   ....[58]....
        /*0164*/ 	.word	0xffffffff


	//   ....[59]....
        /*0168*/ 	.word	0xffffffff


	//   ....[60]....
        /*016c*/ 	.word	0xffffffff


	//   ....[61]....
        /*0170*/ 	.word	0xffffffff


	//   ....[62]....
        /*0174*/ 	.word	0xffffffff


	//   ....[63]....
        /*0178*/ 	.word	0xffffffff


	//   ....[64]....
        /*017c*/ 	.word	0xffffffff


	//   ....[65]....
        /*0180*/ 	.word	0xffffffff


	//   ....[66]....
        /*0184*/ 	.word	0xffffffff


	//   ....[67]....
        /*0188*/ 	.word	0xffffffff


	//   ....[68]....
        /*018c*/ 	.word	0xffffffff


	//   ....[69]....
        /*0190*/ 	.word	0xffffffff


	//   ....[70]....
        /*0194*/ 	.word	0xffffffff


	//   ....[71]....
        /*0198*/ 	.word	0xffffffff


	//   ....[72]....
        /*019c*/ 	.word	0xffffffff


	//   ....[73]....
        /*01a0*/ 	.word	0xffffffff


	//   ....[74]....
        /*01a4*/ 	.word	0xffffffff


	//   ....[75]....
        /*01a8*/ 	.word	0xffffffff


	//   ....[76]....
        /*01ac*/ 	.word	0xffffffff


	//   ....[77]....
        /*01b0*/ 	.word	0xffffffff


	//   ....[78]....
        /*01b4*/ 	.word	0xffffffff


	//   ....[79]....
        /*01b8*/ 	.word	0xffffffff


	//   ....[80]....
        /*01bc*/ 	.word	0xffffffff


	//   ....[81]....
        /*01c0*/ 	.word	0xffffffff


	//   ....[82]....
        /*01c4*/ 	.word	0xffffffff


	//   ....[83]....
        /*01c8*/ 	.word	0xffffffff


	//   ....[84]....
        /*01cc*/ 	.word	0xffffffff


	//   ....[85]....
        /*01d0*/ 	.word	0xffffffff


	//   ....[86]....
        /*01d4*/ 	.word	0xffffffff


	//   ....[87]....
        /*01d8*/ 	.word	0xffffffff


	//   ....[88]....
        /*01dc*/ 	.word	0xffffffff


	//   ....[89]....
        /*01e0*/ 	.word	0xffffffff


	//   ....[90]....
        /*01e4*/ 	.word	0xffffffff


	//   ....[91]....
        /*01e8*/ 	.word	0xffffffff


	//   ....[92]....
        /*01ec*/ 	.word	0xffffffff


	//   ....[93]....
        /*01f0*/ 	.word	0xffffffff


	//   ....[94]....
        /*01f4*/ 	.word	0xffffffff


	//   ....[95]....
        /*01f8*/ 	.word	0xffffffff


	//   ....[96]....
        /*01fc*/ 	.word	0xffffffff


	//   ....[97]....
        /*0200*/ 	.word	0xffffffff


	//   ....[98]....
        /*0204*/ 	.word	0xffffffff


	//   ....[99]....
        /*0208*/ 	.word	0xffffffff


	//   ....[100]....
        /*020c*/ 	.word	0xffffffff


	//   ....[101]....
        /*0210*/ 	.word	0xffffffff


	//   ....[102]....
        /*0214*/ 	.word	0xffffffff


	//   ....[103]....
        /*0218*/ 	.word	0xffffffff


	//   ....[104]....
        /*021c*/ 	.word	0xffffffff


	//   ....[105]....
        /*0220*/ 	.word	0xffffffff


	//   ....[106]....
        /*0224*/ 	.word	0xffffffff


	//   ....[107]....
        /*0228*/ 	.word	0xffffffff


	//   ....[108]....
        /*022c*/ 	.word	0xffffffff


	//   ....[109]....
        /*0230*/ 	.word	0xffffffff


	//   ....[110]....
        /*0234*/ 	.word	0xffffffff


	//   ....[111]....
        /*0238*/ 	.word	0xffffffff


	//   ....[112]....
        /*023c*/ 	.word	0xffffffff


	//   ....[113]....
        /*0240*/ 	.word	0xffffffff


	//   ....[114]....
        /*0244*/ 	.word	0xffffffff


	//   ....[115]....
        /*0248*/ 	.word	0xffffffff


	//   ....[116]....
        /*024c*/ 	.word	0xffffffff


	//   ....[117]....
        /*0250*/ 	.word	0xffffffff


	//   ....[118]....
        /*0254*/ 	.word	0xffffffff


	//   ....[119]....
        /*0258*/ 	.word	0xffffffff


	//----- nvinfo : EIATTR_COOP_GROUP_INSTR_OFFSETS
	.align		4
.L_254:
        /*025c*/ 	.byte	0x04, 0x28
        /*025e*/ 	.short	(.L_256 - .L_255)


	//   ....[0]....
.L_255:
        /*0260*/ 	.word	0x000035f0


	//   ....[1]....
        /*0264*/ 	.word	0x00003600


	//   ....[2]....
        /*0268*/ 	.word	0x00003610


	//   ....[3]....
        /*026c*/ 	.word	0x00003660


	//   ....[4]....
        /*0270*/ 	.word	0x000036b0


	//   ....[5]....
        /*0274*/ 	.word	0x000036e0


	//   ....[6]....
        /*0278*/ 	.word	0x00003710


	//   ....[7]....
        /*027c*/ 	.word	0x00003720


	//   ....[8]....
        /*0280*/ 	.word	0x00003730


	//   ....[9]....
        /*0284*/ 	.word	0x00003740


	//   ....[10]....
        /*0288*/ 	.word	0x00003750


	//   ....[11]....
        /*028c*/ 	.word	0x00003760


	//   ....[12]....
        /*0290*/ 	.word	0x00003a10


	//   ....[13]....
        /*0294*/ 	.word	0x00003a30


	//   ....[14]....
        /*0298*/ 	.word	0x00003a40


	//   ....[15]....
        /*029c*/ 	.word	0x00003a50


	//   ....[16]....
        /*02a0*/ 	.word	0x00003a60


	//   ....[17]....
        /*02a4*/ 	.word	0x00003a70


	//   ....[18]....
        /*02a8*/ 	.word	0x00003a80


	//   ....[19]....
        /*02ac*/ 	.word	0x00003a90


	//   ....[20]....
        /*02b0*/ 	.word	0x00003aa0


	//   ....[21]....
        /*02b4*/ 	.word	0x00003ab0


	//   ....[22]....
        /*02b8*/ 	.word	0x00003ac0


	//   ....[23]....
        /*02bc*/ 	.word	0x00003ad0


	//   ....[24]....
        /*02c0*/ 	.word	0x00003d90


	//   ....[25]....
        /*02c4*/ 	.word	0x00003db0


	//   ....[26]....
        /*02c8*/ 	.word	0x00003dc0


	//   ....[27]....
        /*02cc*/ 	.word	0x00003dd0


	//   ....[28]....
        /*02d0*/ 	.word	0x00003de0


	//   ....[29]....
        /*02d4*/ 	.word	0x00003df0


	//   ....[30]....
        /*02d8*/ 	.word	0x00003e00


	//   ....[31]....
        /*02dc*/ 	.word	0x00003e10


	//   ....[32]....
        /*02e0*/ 	.word	0x00003e20


	//   ....[33]....
        /*02e4*/ 	.word	0x00003e30


	//   ....[34]....
        /*02e8*/ 	.word	0x00003e40


	//   ....[35]....
        /*02ec*/ 	.word	0x00003e50


	//   ....[36]....
        /*02f0*/ 	.word	0x000040f0


	//   ....[37]....
        /*02f4*/ 	.word	0x00004110


	//   ....[38]....
        /*02f8*/ 	.word	0x00004120


	//   ....[39]....
        /*02fc*/ 	.word	0x00004130


	//   ....[40]....
        /*0300*/ 	.word	0x00004140


	//   ....[41]....
        /*0304*/ 	.word	0x00004150


	//   ....[42]....
        /*0308*/ 	.word	0x00004160


	//   ....[43]....
        /*030c*/ 	.word	0x00004170


	//   ....[44]....
        /*0310*/ 	.word	0x00004180


	//   ....[45]....
        /*0314*/ 	.word	0x00004190


	//   ....[46]....
        /*0318*/ 	.word	0x000041a0


	//   ....[47]....
        /*031c*/ 	.word	0x000041b0


	//   ....[48]....
        /*0320*/ 	.word	0x00004470


	//   ....[49]....
        /*0324*/ 	.word	0x00004490


	//   ....[50]....
        /*0328*/ 	.word	0x000044a0


	//   ....[51]....
        /*032c*/ 	.word	0x000044b0


	//   ....[52]....
        /*0330*/ 	.word	0x000044c0


	//   ....[53]....
        /*0334*/ 	.word	0x000044d0


	//   ....[54]....
        /*0338*/ 	.word	0x000044e0


	//   ....[55]....
        /*033c*/ 	.word	0x000044f0


	//   ....[56]....
        /*0340*/ 	.word	0x00004500


	//   ....[57]....
        /*0344*/ 	.word	0x00004510


	//   ....[58]....
        /*0348*/ 	.word	0x00004520


	//   ....[59]....
        /*034c*/ 	.word	0x00004530


	//   ....[60]....
        /*0350*/ 	.word	0x000095c0


	//   ....[61]....
        /*0354*/ 	.word	0x000095d0


	//   ....[62]....
        /*0358*/ 	.word	0x000095e0


	//   ....[63]....
        /*035c*/ 	.word	0x000095f0


	//   ....[64]....
        /*0360*/ 	.word	0x00009600


	//   ....[65]....
        /*0364*/ 	.word	0x00009610


	//   ....[66]....
        /*0368*/ 	.word	0x00009620


	//   ....[67]....
        /*036c*/ 	.word	0x00009640


	//   ....[68]....
        /*0370*/ 	.word	0x00009670


	//   ....[69]....
        /*0374*/ 	.word	0x00009680


	//   ....[70]....
        /*0378*/ 	.word	0x00009690


	//   ....[71]....
        /*037c*/ 	.word	0x000096a0


	//   ....[72]....
        /*0380*/ 	.word	0x00009960


	//   ....[73]....
        /*0384*/ 	.word	0x00009990


	//   ....[74]....
        /*0388*/ 	.word	0x000099a0


	//   ....[75]....
        /*038c*/ 	.word	0x000099b0


	//   ....[76]....
        /*0390*/ 	.word	0x000099c0


	//   ....[77]....
        /*0394*/ 	.word	0x000099d0


	//   ....[78]....
        /*0398*/ 	.word	0x000099e0


	//   ....[79]....
        /*039c*/ 	.word	0x000099f0


	//   ....[80]....
        /*03a0*/ 	.word	0x00009a00


	//   ....[81]....
        /*03a4*/ 	.word	0x00009a10


	//   ....[82]....
        /*03a8*/ 	.word	0x00009a20


	//   ....[83]....
        /*03ac*/ 	.word	0x00009a30


	//   ....[84]....
        /*03b0*/ 	.word	0x00009cf0


	//   ....[85]....
        /*03b4*/ 	.word	0x00009d20


	//   ....[86]....
        /*03b8*/ 	.word	0x00009d30


	//   ....[87]....
        /*03bc*/ 	.word	0x00009d40


	//   ....[88]....
        /*03c0*/ 	.word	0x00009d50


	//   ....[89]....
        /*03c4*/ 	.word	0x00009d60


	//   ....[90]....
        /*03c8*/ 	.word	0x00009d70


	//   ....[91]....
        /*03cc*/ 	.word	0x00009d80


	//   ....[92]....
        /*03d0*/ 	.word	0x00009d90


	//   ....[93]....
        /*03d4*/ 	.word	0x00009da0


	//   ....[94]....
        /*03d8*/ 	.word	0x00009db0


	//   ....[95]....
        /*03dc*/ 	.word	0x00009dc0


	//   ....[96]....
        /*03e0*/ 	.word	0x0000a080


	//   ....[97]....
        /*03e4*/ 	.word	0x0000a0a0


	//   ....[98]....
        /*03e8*/ 	.word	0x0000a0b0


	//   ....[99]....
        /*03ec*/ 	.word	0x0000a0c0


	//   ....[100]....
        /*03f0*/ 	.word	0x0000a0d0


	//   ....[101]....
        /*03f4*/ 	.word	0x0000a0e0


	//   ....[102]....
        /*03f8*/ 	.word	0x0000a0f0


	//   ....[103]....
        /*03fc*/ 	.word	0x0000a100


	//   ....[104]....
        /*0400*/ 	.word	0x0000a110


	//   ....[105]....
        /*0404*/ 	.word	0x0000a120


	//   ....[106]....
        /*0408*/ 	.word	0x0000a130


	//   ....[107]....
        /*040c*/ 	.word	0x0000a140


	//   ....[108]....
        /*0410*/ 	.word	0x0000a3f0


	//   ....[109]....
        /*0414*/ 	.word	0x0000a410


	//   ....[110]....
        /*0418*/ 	.word	0x0000a420


	//   ....[111]....
        /*041c*/ 	.word	0x0000a430


	//   ....[112]....
        /*0420*/ 	.word	0x0000a440


	//   ....[113]....
        /*0424*/ 	.word	0x0000a450


	//   ....[114]....
        /*0428*/ 	.word	0x0000a460


	//   ....[115]....
        /*042c*/ 	.word	0x0000a470


	//   ....[116]....
        /*0430*/ 	.word	0x0000a480


	//   ....[117]....
        /*0434*/ 	.word	0x0000a490


	//   ....[118]....
        /*0438*/ 	.word	0x0000a4a0


	//   ....[119]....
        /*043c*/ 	.word	0x0000a4b0


	//----- nvinfo : EIATTR_VRC_CTA_INIT_COUNT
	.align		4
.L_256:
        /*0440*/ 	.byte	0x02, 0x4a
	.zero		1
	.zero		1


	//----- nvinfo : EIATTR_EXIT_INSTR_OFFSETS
	.align		4
        /*0444*/ 	.byte	0x04, 0x1c
        /*0446*/ 	.short	(.L_258 - .L_257)


	//   ....[0]....
.L_257:
        /*0448*/ 	.word	0x000000a0


	//   ....[1]....
        /*044c*/ 	.word	0x00000180


	//   ....[2]....
        /*0450*/ 	.word	0x0000bf00


	//   ....[3]....
        /*0454*/ 	.word	0x0000c250


	//----- nvinfo : EIATTR_MAX_THREADS
	.align		4
.L_258:
        /*0458*/ 	.byte	0x04, 0x05
        /*045a*/ 	.short	(.L_260 - .L_259)
.L_259:
        /*045c*/ 	.word	0x00000100
        /*0460*/ 	.word	0x00000001
        /*0464*/ 	.word	0x00000001


	//----- nvinfo : EIATTR_CRS_STACK_SIZE
	.align		4
.L_260:
        /*0468*/ 	.byte	0x04, 0x1e
        /*046a*/ 	.short	(.L_262 - .L_261)
.L_261:
        /*046c*/ 	.word	0x00000000


	//----- nvinfo : EIATTR_CBANK_PARAM_SIZE
	.align		4
.L_262:
        /*0470*/ 	.byte	0x03, 0x19
        /*0472*/ 	.short	0x0051


	//----- nvinfo : EIATTR_PARAM_CBANK
	.align		4
        /*0474*/ 	.byte	0x04, 0x0a
        /*0476*/ 	.short	(.L_264 - .L_263)
	.align		4
.L_263:
        /*0478*/ 	.word	index@(.nv.constant0._ZN3cub18CUB_300001_SM_10006detail6reduce28DeviceReduceSingleTileKernelINS2_10policy_hubI11WrapperAABBy9MergeAABBE10Policy1000EN6thrust24THRUST_300001_SM_1000_NS10device_ptrI11WrapperVec3EEPS5_yS6_S5_S5_11PointToAABBEEvT0_T1_T2_T3_T4_T6_)
        /*047c*/ 	.short	0x0380
        /*047e*/ 	.short	0x0051


	//----- nvinfo : EIATTR_SW_WAR
	.align		4
.L_264:
        /*0480*/ 	.byte	0x04, 0x36
        /*0482*/ 	.short	(.L_266 - .L_265)
.L_265:
        /*0484*/ 	.word	0x00000008
.L_266:


//--------------------- .nv.info._ZN3cub18CUB_300001_SM_10006detail6reduce28DeviceReduceSingleTileKernelINS2_10policy_hubI11WrapperAABBj9MergeAABBE10Policy1000EPS5_S9_iS6_S5_S5_N4cuda3std3__410__identityEEEvT0_T1_T2_T3_T4_T6_ --------------------------
	.section	.nv.info._ZN3cub18CUB_300001_SM_10006detail6reduce28DeviceReduceSingleTileKernelINS2_10policy_hubI11WrapperAABBj9MergeAABBE10Policy1000EPS5_S9_iS6_S5_S5_N4cuda3std3__410__identityEEEvT0_T1_T2_T3_T4_T6_,"",@"SHT_CUDA_INFO"
	.sectionflags	@""
	.align	4


	//----- nvinfo : EIATTR_CUDA_API_VERSION
	.align		4
        /*0000*/ 	.byte	0x04, 0x37
        /*0002*/ 	.short	(.L_268 - .L_267)
.L_267:
        /*0004*/ 	.word	0x00000082


	//----- nvinfo : EIATTR_KPARAM_INFO
	.align		4
.L_268:
        /*0008*/ 	.byte	0x04, 0x17
        /*000a*/ 	.short	(.L_270 - .L_269)
.L_269:
        /*000c*/ 	.word	0x00000000
        /*0010*/ 	.short	0x0005
        /*0012*/ 	.short	0x0048
        /*0014*/ 	.byte	0x00, 0xf0, 0x05, 0x00


	//----- nvinfo : EIATTR_KPARAM_INFO
	.align		4
.L_270:
        /*0018*/ 	.byte	0x04, 0x17
        /*001a*/ 	.short	(.L_272 - .L_271)
.L_271:
        /*001c*/ 	.word	0x00000000
        /*0020*/ 	.short	0x0004
        /*0022*/ 	.short	0x0018
        /*0024*/ 	.byte	0x00, 0xf0, 0xc1, 0x00


	//----- nvinfo : EIATTR_KPARAM_INFO
	.align		4
.L_272:
        /*0028*/ 	.byte	0x04, 0x17
        /*002a*/ 	.short	(.L_274 - .L_273)
.L_273:
        /*002c*/ 	.word	0x00000000
        /*0030*/ 	.short	0x0003
        /*0032*/ 	.short	0x0014
        /*0034*/ 	.byte	0x00, 0xf0, 0x05, 0x00


	//----- nvinfo : EIATTR_KPARAM_INFO
	.align		4
.L_274:
        /*0038*/ 	.byte	0x04, 0x17
        /*003a*/ 	.short	(.L_276 - .L_275)
.L_275:
        /*003c*/ 	.word	0x00000000
        /*0040*/ 	.short	0x0002
        /*0042*/ 	.short	0x0010
        /*0044*/ 	.byte	0x00, 0xf0, 0x11, 0x00


	//----- nvinfo : EIATTR_KPARAM_INFO
	.align		4
.L_276:
        /*0048*/ 	.byte	0x04, 0x17
        /*004a*/ 	.short	(.L_278 - .L_277)
.L_277:
        /*004c*/ 	.word	0x00000000
        /*0050*/ 	.short	0x0001
        /*0052*/ 	.short	0x0008
        /*0054*/ 	.byte	0x00, 0xf5, 0x21, 0x00


	//----- nvinfo : EIATTR_KPARAM_INFO
	.align		4
.L_278:
        /*0058*/ 	.byte	0x04, 0x17
        /*005a*/ 	.short	(.L_280 - .L_279)
.L_279:
        /*005c*/ 	.word	0x00000000
        /*0060*/ 	.short	0x0000
        /*0062*/ 	.short	0x0000
        /*0064*/ 	.byte	0x00, 0xf5, 0x21, 0x00


	//----- nvinfo : EIATTR_SPARSE_MMA_MASK
	.align		4
.L_280:
        /*0068*/ 	.byte	0x03, 0x50
        /*006a*/ 	.short	0x0000


	//----- nvinfo : EIATTR_MAXREG_COUNT
	.align		4
        /*006c*/ 	.byte	0x03, 0x1b
        /*006e*/ 	.short	0x00ff


	//----- nvinfo : EIATTR_NUM_BARRIERS
	.align		4
        /*0070*/ 	.byte	0x02, 0x4c
        /*0072*/ 	.byte	0x01
	.zero		1


	//----- nvinfo : EIATTR_MERCURY_ISA_VERSION
	.align		4
        /*0074*/ 	.byte	0x03, 0x5f
        /*0076*/ 	.short	0x0101


	//----- nvinfo : EIATTR_COOP_GROUP_MASK_REGIDS
	.align		4
        /*0078*/ 	.byte	0x04, 0x29
        /*007a*/ 	.short	(.L_282 - .L_281)


	//   ....[0]....
.L_281:
        /*007c*/ 	.word	0xffffffff


	//   ....[1]....
        /*0080*/ 	.word	0xffffffff


	//   ....[2]....
        /*0084*/ 	.word	0xffffffff


	//   ....[3]....
        /*0088*/ 	.word	0xffffffff


	//   ....[4]....
        /*008c*/ 	.word	0xffffffff


	//   ....[5]....
        /*0090*/ 	.word	0xffffffff


	//   ....[6]....
        /*0094*/ 	.word	0xffffffff


	//   ....[7]....
        /*0098*/ 	.word	0xffffffff


	//   ....[8]....
        /*009c*/ 	.word	0xffffffff


	//   ....[9]....
        /*00a0*/ 	.word	0xffffffff


	//   ....[10]....
        /*00a4*/ 	.word	0xffffffff


	//   ....[11]....
        /*00a8*/ 	.word	0xffffffff


	//   ....[12]....
        /*00ac*/ 	.word	0xffffffff


	//   ....[13]....
        /*00b0*/ 	.word	0xffffffff


	//   ....[14]....
        /*00b4*/ 	.word	0xffffffff


	//   ....[15]....
        /*00b8*/ 	.word	0xffffffff


	//   ....[16]....
        /*00bc*/ 	.word	0xffffffff


	//   ....[17]....
        /*00c0*/ 	.word	0xffffffff


	//   ....[18]....
        /*00c4*/ 	.word	0xffffffff


	//   ....[19]....
        /*00c8*/ 	.word	0xffffffff


	//   ....[20]....
        /*00cc*/ 	.word	0xffffffff


	//   ....[21]....
        /*00d0*/ 	.word	0xffffffff


	//   ....[22]....
        /*00d4*/ 	.word	0xffffffff


	//   ....[23]....
        /*00d8*/ 	.word	0xffffffff


	//   ....[24]....
        /*00dc*/ 	.word	0xffffffff


	//   ....[25]....
        /*00e0*/ 	.word	0xffffffff


	//   ....[26]....
        /*00e4*/ 	.word	0xffffffff


	//   ....[27]....
        /*00e8*/ 	.word	0xffffffff


	//   ....[28]....
        /*00ec*/ 	.word	0xffffffff


	//   ....[29]....
        /*00f0*/ 	.word	0xffffffff


	//   ....[30]....
        /*00f4*/ 	.word	0xffffffff


	//   ....[31]....
        /*00f8*/ 	.word	0xffffffff


	//   ....[32]....
        /*00fc*/ 	.word	0xffffffff


	//   ....[33]....
        /*0100*/ 	.word	0xffffffff


	//   ....[34]....
        /*0104*/ 	.word	0xffffffff


	//   ....[35]....
        /*0108*/ 	.word	0xffffffff


	//   ....[36]....
        /*010c*/ 	.word	0xffffffff


	//   ....[37]....
        /*0110*/ 	.word	0xffffffff


	//   ....[38]....
        /*0114*/ 	.word	0xffffffff


	//   ....[39]....
        /*0118*/ 	.word	0xffffffff


	//   ....[40]....
        /*011c*/ 	.word	0xffffffff


	//   ....[41]....
        /*0120*/ 	.word	0xffffffff


	//   ....[42]....
        /*0124*/ 	.word	0xffffffff


	//   ....[43]....
        /*0128*/ 	.word	0xffffffff


	//   ....[44]....
        /*012c*/ 	.word	0xffffffff


	//   ....[45]....
        /*0130*/ 	.word	0xffffffff


	//   ....[46]....
        /*0134*/ 	.word	0xffffffff


	//   ....[47]....
        /*0138*/ 	.word	0xffffffff


	//   ....[48]....
        /*013c*/ 	.word	0xffffffff


	//   ....[49]....
        /*0140*/ 	.word	0xffffffff


	//   ....[50]....
        /*0144*/ 	.word	0xffffffff


	//   ....[51]....
        /*0148*/ 	.word	0xffffffff


	//   ....[52]....
        /*014c*/ 	.word	0xffffffff


	//   ....[53]....
        /*0150*/ 	.word	0xffffffff


	//   ....[54]....
        /*0154*/ 	.word	0xffffffff


	//   ....[55]....
        /*0158*/ 	.word	0xffffffff


	//   ....[56]....
        /*015c*/ 	.word	0xffffffff


	//   ....[57]....
        /*0160*/ 	.word	0xffffffff


	//   ....[58]....
        /*0164*/ 	.word	0xffffffff


	//   ....[59]....
        /*0168*/ 	.word	0xffffffff


	//   ....[60]....
        /*016c*/ 	.word	0xffffffff


	//   ....[61]....
        /*0170*/ 	.word	0xffffffff


	//   ....[62]....
        /*0174*/ 	.word	0xffffffff


	//   ....[63]....
        /*0178*/ 	.word	0xffffffff


	//   ....[64]....
        /*017c*/ 	.word	0xffffffff


	//   ....[65]....
        /*0180*/ 	.word	0xffffffff


	//   ....[66]....
        /*0184*/ 	.word	0xffffffff


	//   ....[67]....
        /*0188*/ 	.word	0xffffffff


	//   ....[68]....
        /*018c*/ 	.word	0xffffffff


	//   ....[69]....
        /*0190*/ 	.word	0xffffffff


	//   ....[70]....
        /*0194*/ 	.word	0xffffffff


	//   ....[71]....
        /*0198*/ 	.word	0xffffffff


	//   ....[72]....
        /*019c*/ 	.word	0xffffffff


	//   ....[73]....
        /*01a0*/ 	.word	0xffffffff


	//   ....[74]....
        /*01a4*/ 	.word	0xffffffff


	//   ....[75]....
        /*01a8*/ 	.word	0xffffffff


	//   ....[76]....
        /*01ac*/ 	.word	0xffffffff


	//   ....[77]....
        /*01b0*/ 	.word	0xffffffff


	//   ....[78]....
        /*01b4*/ 	.word	0xffffffff


	//   ....[79]....
        /*01b8*/ 	.word	0xffffffff


	//   ....[80]....
        /*01bc*/ 	.word	0xffffffff


	//   ....[81]....
        /*01c0*/ 	.word	0xffffffff


	//   ....[82]....
        /*01c4*/ 	.word	0xffffffff


	//   ....[83]....
        /*01c8*/ 	.word	0xffffffff


	//   ....[84]....
        /*01cc*/ 	.word	0xffffffff


	//   ....[85]....
        /*01d0*/ 	.word	0xffffffff


	//   ....[86]....
        /*01d4*/ 	.word	0xffffffff


	//   ....[87]....
        /*01d8*/ 	.word	0xffffffff


	//   ....[88]....
        /*01dc*/ 	.word	0xffffffff


	//   ....[89]....
        /*01e0*/ 	.word	0xffffffff


	//   ....[90]....
        /*01e4*/ 	.word	0xffffffff


	//   ....[91]....
        /*01e8*/ 	.word	0xffffffff


	//   ....[92]....
        /*01ec*/ 	.word	0xffffffff


	//   ....[93]....
        /*01f0*/ 	.word	0xffffffff


	//   ....[94]....
        /*01f4*/ 	.word	0xffffffff


	//   ....[95]....
        /*01f8*/ 	.word	0xffffffff


	//   ....[96]....
        /*01fc*/ 	.word	0xffffffff


	//   ....[97]....
        /*0200*/ 	.word	0xffffffff


	//   ....[98]....
        /*0204*/ 	.word	0xffffffff


	//   ....[99]....
        /*0208*/ 	.word	0xffffffff


	//   ....[100]....
        /*020c*/ 	.word	0xffffffff


	//   ....[101]....
        /*0210*/ 	.word	0xffffffff


	//   ....[102]....
        /*0214*/ 	.word	0xffffffff


	//   ....[103]....
        /*0218*/ 	.word	0xffffffff


	//   ....[104]....
        /*021c*/ 	.word	0xffffffff


	//   ....[105]....
        /*0220*/ 	.word	0xffffffff


	//   ....[106]....
        /*0224*/ 	.word	0xffffffff


	//   ....[107]....
        /*0228*/ 	.word	0xffffffff


	//   ....[108]....
        /*022c*/ 	.word	0xffffffff


	//   ....[109]....
        /*0230*/ 	.word	0xffffffff


	//   ....[110]....
        /*0234*/ 	.word	0xffffffff


	//   ....[111]....
        /*0238*/ 	.word	0xffffffff


	//   ....[112]....
        /*023c*/ 	.word	0xffffffff


	//   ....[113]....
        /*0240*/ 	.word	0xffffffff


	//   ....[114]....
        /*0244*/ 	.word	0xffffffff


	//   ....[115]....
        /*0248*/ 	.word	0xffffffff


	//   ....[116]....
        /*024c*/ 	.word	0xffffffff


	//   ....[117]....
        /*0250*/ 	.word	0xffffffff


	//   ....[118]....
        /*0254*/ 	.word	0xffffffff


	//   ....[119]....
        /*0258*/ 	.word	0xffffffff


	//----- nvinfo : EIATTR_COOP_GROUP_INSTR_OFFSETS
	.align		4
.L_282:
        /*025c*/ 	.byte	0x04, 0x28
        /*025e*/ 	.short	(.L_284 - .L_283)


	//   ....[0]....
.L_283:
        /*0260*/ 	.word	0x000014c0


	//   ....[1]....
        /*0264*/ 	.word	0x000014d0


	//   ....[2]....
        /*0268*/ 	.word	0x000014e0


	//   ....[3]....
        /*026c*/ 	.word	0x00001530


	//   ....[4]....
        /*0270*/ 	.word	0x00001580


	//   ....[5]....
        /*0274*/ 	.word	0x000015b0


	//   ....[6]....
        /*0278*/ 	.word	0x000015e0


	//   ....[7]....
        /*027c*/ 	.word	0x000015f0


	//   ....[8]....
        /*0280*/ 	.word	0x00001600


	//   ....[9]....
        /*0284*/ 	.word	0x00001610


	//   ....[10]....
        /*0288*/ 	.word	0x00001620


	//   ....[11]....
        /*028c*/ 	.word	0x00001630


	//   ....[12]....
        /*0290*/ 	.word	0x00001900


	//   ....[13]....
        /*0294*/ 	.word	0x00001920


	//   ....[14]....
        /*0298*/ 	.word	0x00001930


	//   ....[15]....
        /*029c*/ 	.word	0x00001940


	//   ....[16]....
        /*02a0*/ 	.word	0x00001950


	//   ....[17]....
        /*02a4*/ 	.word	0x00001960


	//   ....[18]....
        /*02a8*/ 	.word	0x00001970


	//   ....[19]....
        /*02ac*/ 	.word	0x00001980


	//   ....[20]....
        /*02b0*/ 	.word	0x00001990


	//   ....[21]....
        /*02b4*/ 	.word	0x000019a0


	//   ....[22]....
        /*02b8*/ 	.word	0x000019b0


	//   ....[23]....
        /*02bc*/ 	.word	0x000019c0


	//   ....[24]....
        /*02c0*/ 	.word	0x00001ca0


	//   ....[25]....
        /*02c4*/ 	.word	0x00001cc0


	//   ....[26]....
        /*02c8*/ 	.word	0x00001cd0


	//   ....[27]....
        /*02cc*/ 	.word	0x00001ce0


	//   ....[28]....
        /*02d0*/ 	.word	0x00001cf0


	//   ....[29]....
        /*02d4*/ 	.word	0x00001d00


	//   ....[30]....
        /*02d8*/ 	.word	0x00001d10


	//   ....[31]....
        /*02dc*/ 	.word	0x00001d20


	//   ....[32]....
        /*02e0*/ 	.word	0x00001d30


	//   ....[33]....
        /*02e4*/ 	.word	0x00001d40


	//   ....[34]....
        /*02e8*/ 	.word	0x00001d50


	//   ....[35]....
        /*02ec*/ 	.word	0x00001d60


	//   ....[36]....
        /*02f0*/ 	.word	0x00002000


	//   ....[37]....
        /*02f4*/ 	.word	0x00002020


	//   ....[38]....
        /*02f8*/ 	.word	0x00002030


	//   ....[39]....
        /*02fc*/ 	.word	0x00002040


	//   ....[40]....
        /*0300*/ 	.word	0x00002050


	//   ....[41]....
        /*0304*/ 	.word	0x00002060


	//   ....[42]....
        /*0308*/ 	.word	0x00002070


	//   ....[43]....
        /*030c*/ 	.word	0x00002080


	//   ....[44]....
        /*0310*/ 	.word	0x00002090


	//   ....[45]....
        /*0314*/ 	.word	0x000020a0


	//   ....[46]....
        /*0318*/ 	.word	0x000020b0


	//   ....[47]....
        /*031c*/ 	.word	0x000020c0


	//   ....[48]....
        /*0320*/ 	.word	0x00002380


	//   ....[49]....
        /*0324*/ 	.word	0x000023a0


	//   ....[50]....
        /*0328*/ 	.word	0x000023b0


	//   ....[51]....
        /*032c*/ 	.word	0x000023c0


	//   ....[52]....
        /*0330*/ 	.word	0x000023d0


	//   ....[53]....
        /*0334*/ 	.word	0x000023e0


	//   ....[54]....
        /*0338*/ 	.word	0x000023f0


	//   ....[55]....
        /*033c*/ 	.word	0x00002400


	//   ....[56]....
        /*0340*/ 	.word	0x00002410


	//   ....[57]....
        /*0344*/ 	.word	0x00002420


	//   ....[58]....
        /*0348*/ 	.word	0x00002430


	//   ....[59]....
        /*034c*/ 	.word	0x00002440


	//   ....[60]....
        /*0350*/ 	.word	0x00005450


	//   ....[61]....
        /*0354*/ 	.word	0x00005460


	//   ....[62]....
        /*0358*/ 	.word	0x00005470


	//   ....[63]....
        /*035c*/ 	.word	0x00005480


	//   ....[64]....
        /*0360*/ 	.word	0x00005490


	//   ....[65]....
        /*0364*/ 	.word	0x000054a0


	//   ....[66]....
        /*0368*/ 	.word	0x000054b0


	//   ....[67]....
        /*036c*/ 	.word	0x000054d0


	//   ....[68]....
        /*0370*/ 	.word	0x00005500


	//   ....[69]....
        /*0374*/ 	.word	0x00005510


	//   ....[70]....
        /*0378*/ 	.word	0x00005520


	//   ....[71]....
        /*037c*/ 	.word	0x00005530


	//   ....[72]....
        /*0380*/ 	.word	0x000057f0


	//   ....[73]....
        /*0384*/ 	.word	0x00005820


	//   ....[74]....
        /*0388*/ 	.word	0x00005830


	//   ....[75]....
        /*038c*/ 	.word	0x00005840


	//   ....[76]....
        /*0390*/ 	.word	0x00005850


	//   ....[77]....
        /*0394*/ 	.word	0x00005860


	//   ....[78]....
        /*0398*/ 	.word	0x00005870


	//   ....[79]....
        /*039c*/ 	.word	0x00005880


	//   ....[80]....
        /*03a0*/ 	.word	0x00005890


	//   ....[81]....
        /*03a4*/ 	.word	0x000058a0


	//   ....[82]....
        /*03a8*/ 	.word	0x000058b0


	//   ....[83]....
        /*03ac*/ 	.word	0x000058c0


	//   ....[84]....
        /*03b0*/ 	.word	0x00005b80


	//   ....[85]....
        /*03b4*/ 	.word	0x00005bb0


	//   ....[86]....
        /*03b8*/ 	.word	0x00005bc0


	//   ....[87]....
        /*03bc*/ 	.word	0x00005bd0


	//   ....[88]....
        /*03c0*/ 	.word	0x00005be0


	//   ....[89]....
        /*03c4*/ 	.word	0x00005bf0


	//   ....[90]....
        /*03c8*/ 	.word	0x00005c00


	//   ....[91]....
        /*03cc*/ 	.word	0x00005c10


	//   ....[92]....
        /*03d0*/ 	.word	0x00005c20


	//   ....[93]....
        /*03d4*/ 	.word	0x00005c30


	//   ....[94]....
        /*03d8*/ 	.word	0x00005c40


	//   ....[95]....
        /*03dc*/ 	.word	0x00005c50


	//   ....[96]....
        /*03e0*/ 	.word	0x00005f10


	//   ....[97]....
        /*03e4*/ 	.word	0x00005f30


	//   ....[98]....
        /*03e8*/ 	.word	0x00005f40


	//   ....[99]....
        /*03ec*/ 	.word	0x00005f50


	//   ....[100]....
        /*03f0*/ 	.word	0x00005f60


	//   ....[101]....
        /*03f4*/ 	.word	0x00005f70


	//   ....[102]....
        /*03f8*/ 	.word	0x00005f80


	//   ....[103]....
        /*03fc*/ 	.word	0x00005f90


	//   ....[104]....
        /*0400*/ 	.word	0x00005fa0


	//   ....[105]....
        /*0404*/ 	.word	0x00005fb0


	//   ....[106]....
        /*0408*/ 	.word	0x00005fc0


	//   ....[107]....
        /*040c*/ 	.word	0x00005fd0


	//   ....[108]....
        /*0410*/ 	.word	0x00006290


	//   ....[109]....
        /*0414*/ 	.word	0x000062b0


	//   ....[110]....
        /*0418*/ 	.word	0x000062c0


	//   ....[111]....
        /*041c*/ 	.word	0x000062d0


	//   ....[112]....
        /*0420*/ 	.word	0x000062e0


	//   ....[113]....
        /*0424*/ 	.word	0x000062f0


	//   ....[114]....
        /*0428*/ 	.word	0x00006300


	//   ....[115]....
        /*042c*/ 	.word	0x00006310


	//   ....[116]....
        /*0430*/ 	.word	0x00006320


	//   ....[117]....
        /*0434*/ 	.word	0x00006330


	//   ....[118]....
        /*0438*/ 	.word	0x00006340


	//   ....[119]....
        /*043c*/ 	.word	0x00006350


	//----- nvinfo : EIATTR_VRC_CTA_INIT_COUNT
	.align		4
.L_284:
        /*0440*/ 	.byte	0x02, 0x4a
	.zero		1
	.zero		1


	//----- nvinfo : EIATTR_EXIT_INSTR_OFFSETS
	.align		4
        /*0444*/ 	.byte	0x04, 0x1c
        /*0446*/ 	.short	(.L_286 - .L_285)


	//   ....[0]....
.L_285:
        /*0448*/ 	.word	0x00000080


	//   ....[1]....
        /*044c*/ 	.word	0x00000160


	//   ....[2]....
        /*0450*/ 	.word	0x00007eb0


	//   ....[3]....
        /*0454*/ 	.word	0x00008280


	//----- nvinfo : EIATTR_MAX_THREADS
	.align		4
.L_286:
        /*0458*/ 	.byte	0x04, 0x05
        /*045a*/ 	.short	(.L_288 - .L_287)
.L_287:
        /*045c*/ 	.word	0x00000100
        /*0460*/ 	.word	0x00000001
        /*0464*/ 	.word	0x00000001


	//----- nvinfo : EIATTR_CRS_STACK_SIZE
	.align		4
.L_288:
        /*0468*/ 	.byte	0x04, 0x1e
        /*046a*/ 	.short	(.L_290 - .L_289)
.L_289:
        /*046c*/ 	.word	0x00000000


	//----- nvinfo : EIATTR_CBANK_PARAM_SIZE
	.align		4
.L_290:
        /*0470*/ 	.byte	0x03, 0x19
        /*0472*/ 	.short	0x0049


	//----- nvinfo : EIATTR_PARAM_CBANK
	.align		4
        /*0474*/ 	.byte	0x04, 0x0a
        /*0476*/ 	.short	(.L_292 - .L_291)
	.align		4
.L_291:
        /*0478*/ 	.word	index@(.nv.constant0._ZN3cub18CUB_300001_SM_10006detail6reduce28DeviceReduceSingleTileKernelINS2_10policy_hubI11WrapperAABBj9MergeAABBE10Policy1000EPS5_S9_iS6_S5_S5_N4cuda3std3__410__identityEEEvT0_T1_T2_T3_T4_T6_)
        /*047c*/ 	.short	0x0380
        /*047e*/ 	.short	0x0049


	//----- nvinfo : EIATTR_SW_WAR
	.align		4
.L_292:
        /*0480*/ 	.byte	0x04, 0x36
        /*0482*/ 	.short	(.L_294 - .L_293)
.L_293:
        /*0484*/ 	.word	0x00000008
.L_294:


//--------------------- .nv.info._ZN3cub18CUB_300001_SM_10006detail6reduce18DeviceReduceKernelINS2_10policy_hubI11WrapperAABBj9MergeAABBE10Policy1000EN6thrust24THRUST_300001_SM_1000_NS10device_ptrI11WrapperVec3EEjS6_S5_11PointToAABBEEvT0_PT3_T1_NS0_13GridEvenShareISI_EET2_T4_ --------------------------
	.section	.nv.info._ZN3cub18CUB_300001_SM_10006detail6reduce18DeviceReduceKernelINS2_10policy_hubI11WrapperAABBj9MergeAABBE10Policy1000EN6thrust24THRUST_300001_SM_1000_NS10device_ptrI11WrapperVec3EEjS6_S5_11PointToAABBEEvT0_PT3_T1_NS0_13GridEvenShareISI_EET2_T4_,"",@"SHT_CUDA_INFO"
	.sectionflags	@""
	.align	4


	//----- nvinfo : EIATTR_CUDA_API_VERSION
	.align		4
        /*0000*/ 	.byte	0x04, 0x37
        /*0002*/ 	.short	(.L_296 - .L_295)
.L_295:
        /*0004*/ 	.word	0x00000082


	//----- nvinfo : EIATTR_KPARAM_INFO
	.align		4
.L_296:
        /*0008*/ 	.byte	0x04, 0x17
        /*000a*/ 	.short	(.L_298 - .L_297)
.L_297:
        /*000c*/ 	.word	0x00000000
        /*0010*/ 	.short	0x0005
        /*0012*/ 	.short	0x003d
        /*0014*/ 	.byte	0x00, 0xf0, 0x05, 0x00


	//----- nvinfo : EIATTR_KPARAM_INFO
	.align		4
.L_298:
        /*0018*/ 	.byte	0x04, 0x17
        /*001a*/ 	.short	(.L_300 - .L_299)
.L_299:
        /*001c*/ 	.word	0x00000000
        /*0020*/ 	.short	0x0004
        /*0022*/ 	.short	0x003c
        /*0024*/ 	.byte	0x00, 0xf0, 0x05, 0x00


	//----- nvinfo : EIATTR_KPARAM_INFO
	.align		4
.L_300:
        /*0028*/ 	.byte	0x04, 0x17
        /*002a*/ 	.short	(.L_302 - .L_301)
.L_301:
        /*002c*/ 	.word	0x00000000
        /*0030*/ 	.short	0x0003
        /*0032*/ 	.short	0x0014
        /*0034*/ 	.byte	0x00, 0xf0, 0xa1, 0x00


	//----- nvinfo : EIATTR_KPARAM_INFO
	.align		4
.L_302:
        /*0038*/ 	.byte	0x04, 0x17
        /*003a*/ 	.short	(.L_304 - .L_303)
.L_303:
        /*003c*/ 	.word	0x00000000
        /*0040*/ 	.short	0x0002
        /*0042*/ 	.short	0x0010
        /*0044*/ 	.byte	0x00, 0xf0, 0x11, 0x00


	//----- nvinfo : EIATTR_KPARAM_INFO
	.align		4
.L_304:
        /*0048*/ 	.byte	0x04, 0x17
        /*004a*/ 	.short	(.L_306 - .L_305)
.L_305:
        /*004c*/ 	.word	0x00000000
        /*0050*/ 	.short	0x0001
        /*0052*/ 	.short	0x0008
        /*0054*/ 	.byte	0x00, 0xf5, 0x21, 0x00


	//----- nvinfo : EIATTR_KPARAM_INFO
	.align		4
.L_306:
        /*0058*/ 	.byte	0x04, 0x17
        /*005a*/ 	.short	(.L_308 - .L_307)
.L_307:
        /*005c*/ 	.word	0x00000000
        /*0060*/ 	.short	0x0000
        /*0062*/ 	.short	0x0000
        /*0064*/ 	.byte	0x00, 0xf0, 0x21, 0x00


	//----- nvinfo : EIATTR_SPARSE_MMA_MASK
	.align		4
.L_308:
        /*0068*/ 	.byte	0x03, 0x50
        /*006a*/ 	.short	0x0000


	//----- nvinfo : EIATTR_MAXREG_COUNT
	.align		4
        /*006c*/ 	.byte	0x03, 0x1b
        /*006e*/ 	.short	0x00ff


	//----- nvinfo : EIATTR_NUM_BARRIERS
	.align		4
        /*0070*/ 	.byte	0x02, 0x4c
        /*0072*/ 	.byte	0x01
	.zero		1


	//----- nvinfo : EIATTR_MERCURY_ISA_VERSION
	.align		4
        /*0074*/ 	.byte	0x03, 0x5f
        /*0076*/ 	.short	0x0101


	//----- nvinfo : EIATTR_COOP_GROUP_MASK_REGIDS
	.align		4
        /*0078*/ 	.byte	0x04, 0x29
        /*007a*/ 	.short	(.L_310 - .L_309)


	//   ....[0]....
.L_309:
        /*007c*/ 	.word	0xffffffff


	//   ....[1]....
        /*0080*/ 	.word	0xffffffff


	//   ....[2]....
        /*0084*/ 	.word	0xffffffff


	//   ....[3]....
        /*0088*/ 	.word	0xffffffff


	//   ....[4]....
        /*008c*/ 	.word	0xffffffff


	//   ....[5]....
        /*0090*/ 	.word	0xffffffff


	//   ....[6]....
        /*0094*/ 	.word	0xffffffff


	//   ....[7]....
        /*0098*/ 	.word	0xffffffff


	//   ....[8]....
        /*009c*/ 	.word	0xffffffff


	//   ....[9]....
        /*00a0*/ 	.word	0xffffffff


	//   ....[10]....
        /*00a4*/ 	.word	0xffffffff


	//   ....[11]....
        /*00a8*/ 	.word	0xffffffff


	//   ....[12]....
        /*00ac*/ 	.word	0xffffffff


	//   ....[13]....
        /*00b0*/ 	.word	0xffffffff


	//   ....[14]....
        /*00b4*/ 	.word	0xffffffff


	//   ....[15]....
        /*00b8*/ 	.word	0xffffffff


	//   ....[16]....
        /*00bc*/ 	.word	0xffffffff


	//   ....[17]....
        /*00c0*/ 	.word	0xffffffff


	//   ....[18]....
        /*00c4*/ 	.word	0xffffffff


	//   ....[19]....
        /*00c8*/ 	.word	0xffffffff


	//   ....[20]....
        /*00cc*/ 	.word	0xffffffff


	//   ....[21]....
        /*00d0*/ 	.word	0xffffffff


	//   ....[22]....
        /*00d4*/ 	.word	0xffffffff


	//   ....[23]....
        /*00d8*/ 	.word	0xffffffff


	//   ....[24]....
        /*00dc*/ 	.word	0xffffffff


	//   ....[25]....
        /*00e0*/ 	.word	0xffffffff


	//   ....[26]....
        /*00e4*/ 	.word	0xffffffff


	//   ....[27]....
        /*00e8*/ 	.word	0xffffffff


	//   ....[28]....
        /*00ec*/ 	.word	0xffffffff


	//   ....[29]....
        /*00f0*/ 	.word	0xffffffff


	//   ....[30]....
        /*00f4*/ 	.word	0xffffffff


	//   ....[31]....
        /*00f8*/ 	.word	0xffffffff


	//   ....[32]....
        /*00fc*/ 	.word	0xffffffff


	//   ....[33]....
        /*0100*/ 	.word	0xffffffff


	//   ....[34]....
        /*0104*/ 	.word	0xffffffff


	//   ....[35]....
        /*0108*/ 	.word	0xffffffff


	//   ....[36]....
        /*010c*/ 	.word	0xffffffff


	//   ....[37]....
        /*0110*/ 	.word	0xffffffff


	//   ....[38]....
        /*0114*/ 	.word	0xffffffff


	//   ....[39]....
        /*0118*/ 	.word	0xffffffff


	//   ....[40]....
        /*011c*/ 	.word	0xffffffff


	//   ....[41]....
        /*0120*/ 	.word	0xffffffff


	//   ....[42]....
        /*0124*/ 	.word	0xffffffff


	//   ....[43]....
        /*0128*/ 	.word	0xffffffff


	//   ....[44]....
        /*012c*/ 	.word	0xffffffff


	//   ....[45]....
        /*0130*/ 	.word	0xffffffff


	//   ....[46]....
        /*0134*/ 	.word	0xffffffff


	//   ....[47]....
        /*0138*/ 	.word	0xffffffff


	//   ....[48]....
        /*013c*/ 	.word	0xffffffff


	//   ....[49]....
        /*0140*/ 	.word	0xffffffff


	//   ....[50]....
        /*0144*/ 	.word	0xffffffff


	//   ....[51]....
        /*0148*/ 	.word	0xffffffff


	//   ....[52]....
        /*014c*/ 	.word	0xffffffff


	//   ....[53]....
        /*0150*/ 	.word	0xffffffff


	//   ....[54]....
        /*0154*/ 	.word	0xffffffff


	//   ....[55]....
        /*0158*/ 	.word	0xffffffff


	//   ....[56]....
        /*015c*/ 	.word	0xffffffff


	//   ....[57]....
        /*0160*/ 	.word	0xffffffff


	//   ....[58]....
        /*0164*/ 	.word	0xffffffff


	//   ....[59]....
        /*0168*/ 	.word	0xffffffff


	//   ....[60]....
        /*016c*/ 	.word	0xffffffff


	//   ....[61]....
        /*0170*/ 	.word	0xffffffff


	//   ....[62]....
        /*0174*/ 	.word	0xffffffff


	//   ....[63]....
        /*0178*/ 	.word	0xffffffff


	//   ....[64]....
        /*017c*/ 	.word	0xffffffff


	//   ....[65]....
        /*0180*/ 	.word	0xffffffff


	//   ....[66]....
        /*0184*/ 	.word	0xffffffff


	//   ....[67]....
        /*0188*/ 	.word	0xffffffff


	//   ....[68]....
        /*018c*/ 	.word	0xffffffff


	//   ....[69]....
        /*0190*/ 	.word	0xffffffff


	//   ....[70]....
        /*0194*/ 	.word	0xffffffff


	//   ....[71]....
        /*0198*/ 	.word	0xffffffff


	//   ....[72]....
        /*019c*/ 	.word	0xffffffff


	//   ....[73]....
        /*01a0*/ 	.word	0xffffffff


	//   ....[74]....
        /*01a4*/ 	.word	0xffffffff


	//   ....[75]....
        /*01a8*/ 	.word	0xffffffff


	//   ....[76]....
        /*01ac*/ 	.word	0xffffffff


	//   ....[77]....
        /*01b0*/ 	.word	0xffffffff


	//   ....[78]....
        /*01b4*/ 	.word	0xffffffff


	//   ....[79]....
        /*01b8*/ 	.word	0xffffffff


	//   ....[80]....
        /*01bc*/ 	.word	0xffffffff


	//   ....[81]....
        /*01c0*/ 	.word	0xffffffff


	//   ....[82]....
        /*01c4*/ 	.word	0xffffffff


	//   ....[83]....
        /*01c8*/ 	.word	0xffffffff


	//   ....[84]....
        /*01cc*/ 	.word	0xffffffff


	//   ....[85]....
        /*01d0*/ 	.word	0xffffffff


	//   ....[86]....
        /*01d4*/ 	.word	0xffffffff


	//   ....[87]....
        /*01d8*/ 	.word	0xffffffff


	//   ....[88]....
        /*01dc*/ 	.word	0xffffffff


	//   ....[89]....
        /*01e0*/ 	.word	0xffffffff


	//   ....[90]....
        /*01e4*/ 	.word	0xffffffff


	//   ....[91]....
        /*01e8*/ 	.word	0xffffffff


	//   ....[92]....
        /*01ec*/ 	.word	0xffffffff


	//   ....[93]....
        /*01f0*/ 	.word	0xffffffff


	//   ....[94]....
        /*01f4*/ 	.word	0xffffffff


	//   ....[95]....
        /*01f8*/ 	.word	0xffffffff


	//   ....[96]....
        /*01fc*/ 	.word	0xffffffff


	//   ....[97]....
        /*0200*/ 	.word	0xffffffff


	//   ....[98]....
        /*0204*/ 	.word	0xffffffff


	//   ....[99]....
        /*0208*/ 	.word	0xffffffff


	//   ....[100]....
        /*020c*/ 	.word	0xffffffff


	//   ....[101]....
        /*0210*/ 	.word	0xffffffff


	//   ....[102]....
        /*0214*/ 	.word	0xffffffff


	//   ....[103]....
        /*0218*/ 	.word	0xffffffff


	//   ....[104]....
        /*021c*/ 	.word	0xffffffff


	//   ....[105]....
        /*0220*/ 	.word	0xffffffff


	//   ....[106]....
        /*0224*/ 	.word	0xffffffff


	//   ....[107]....
        /*0228*/ 	.word	0xffffffff


	//   ....[108]....
        /*022c*/ 	.word	0xffffffff


	//   ....[109]....
        /*0230*/ 	.word	0xffffffff


	//   ....[110]....
        /*0234*/ 	.word	0xffffffff


	//   ....[111]....
        /*0238*/ 	.word	0xffffffff


	//   ....[112]....
        /*023c*/ 	.word	0xffffffff


	//   ....[113]....
        /*0240*/ 	.word	0xffffffff


	//   ....[114]....
        /*0244*/ 	.word	0xffffffff


	//   ....[115]....
        /*0248*/ 	.word	0xffffffff


	//   ....[116]....
        /*024c*/ 	.word	0xffffffff


	//   ....[117]....
        /*0250*/ 	.word	0xffffffff


	//   ....[118]....
        /*0254*/ 	.word	0xffffffff


	//   ....[119]....
        /*0258*/ 	.word	0xffffffff


	//----- nvinfo : EIATTR_COOP_GROUP_INSTR_OFFSETS
	.align		4
.L_310:
        /*025c*/ 	.byte	0x04, 0x28
        /*025e*/ 	.short	(.L_312 - .L_311)


	//   ....[0]....
.L_311:
        /*0260*/ 	.word	0x000036e0


	//   ....[1]....
        /*0264*/ 	.word	0x000036f0


	//   ....[2]....
        /*0268*/ 	.word	0x00003700


	//   ....[3]....
        /*026c*/ 	.word	0x00003750


	//   ....[4]....
        /*0270*/ 	.word	0x000037a0


	//   ....[5]....
        /*0274*/ 	.word	0x000037d0


	//   ....[6]....
        /*0278*/ 	.word	0x00003800


	//   ....[7]....
        /*027c*/ 	.word	0x00003810


	//   ....[8]....
        /*0280*/ 	.word	0x00003820


	//   ....[9]....
        /*0284*/ 	.word	0x00003830


	//   ....[10]....
        /*0288*/ 	.word	0x00003840


	//   ....[11]....
        /*028c*/ 	.word	0x00003850


	//   ....[12]....
        /*0290*/ 	.word	0x00003b00


	//   ....[13]....
        /*0294*/ 	.word	0x00003b20


	//   ....[14]....
        /*0298*/ 	.word	0x00003b30


	//   ....[15]....
        /*029c*/ 	.word	0x00003b40


	//   ....[16]....
        /*02a0*/ 	.word	0x00003b50


	//   ....[17]....
        /*02a4*/ 	.word	0x00003b60


	//   ....[18]....
        /*02a8*/ 	.word	0x00003b70


	//   ....[19]....
        /*02ac*/ 	.word	0x00003b80


	//   ....[20]....
        /*02b0*/ 	.word	0x00003b90


	//   ....[21]....
        /*02b4*/ 	.word	0x00003ba0


	//   ....[22]....
        /*02b8*/ 	.word	0x00003bb0


	//   ....[23]....
        /*02bc*/ 	.word	0x00003bc0


	//   ....[24]....
        /*02c0*/ 	.word	0x00003e80


	//   ....[25]....
        /*02c4*/ 	.word	0x00003ea0


	//   ....[26]....
        /*02c8*/ 	.word	0x00003eb0


	//   ....[27]....
        /*02cc*/ 	.word	0x00003ec0


	//   ....[28]....
        /*02d0*/ 	.word	0x00003ed0


	//   ....[29]....
        /*02d4*/ 	.word	0x00003ee0


	//   ....[30]....
        /*02d8*/ 	.word	0x00003ef0


	//   ....[31]....
        /*02dc*/ 	.word	0x00003f00


	//   ....[32]....
        /*02e0*/ 	.word	0x00003f10


	//   ....[33]....
        /*02e4*/ 	.word	0x00003f20


	//   ....[34]....
        /*02e8*/ 	.word	0x00003f30


	//   ....[35]....
        /*02ec*/ 	.word	0x00003f40


	//   ....[36]....
        /*02f0*/ 	.word	0x000041e0


	//   ....[37]....
        /*02f4*/ 	.word	0x00004200


	//   ....[38]....
        /*02f8*/ 	.word	0x00004210


	//   ....[39]....
        /*02fc*/ 	.word	0x00004220


	//   ....[40]....
        /*0300*/ 	.word	0x00004230


	//   ....[41]....
        /*0304*/ 	.word	0x00004240


	//   ....[42]....
        /*0308*/ 	.word	0x00004250


	//   ....[43]....
        /*030c*/ 	.word	0x00004260


	//   ....[44]....
        /*0310*/ 	.word	0x00004270


	//   ....[45]....
        /*0314*/ 	.word	0x00004280


	//   ....[46]....
        /*0318*/ 	.word	0x00004290


	//   ....[47]....
        /*031c*/ 	.word	0x000042a0


	//   ....[48]....
        /*0320*/ 	.word	0x000045f0


	//   ....[49]....
        /*0324*/ 	.word	0x00004610


	//   ....[50]....
        /*0328*/ 	.word	0x00004620


	//   ....[51]....
        /*032c*/ 	.word	0x00004630


	//   ....[52]....
        /*0330*/ 	.word	0x00004640


	//   ....[53]....
        /*0334*/ 	.word	0x00004650


	//   ....[54]....
        /*0338*/ 	.word	0x00004660


	//   ....[55]....
        /*033c*/ 	.word	0x00004670


	//   ....[56]....
        /*0340*/ 	.word	0x00004680


	//   ....[57]....
        /*0344*/ 	.word	0x00004690


	//   ....[58]....
        /*0348*/ 	.word	0x000046a0


	//   ....[59]....
        /*034c*/ 	.word	0x000046b0


	//   ....[60]....
        /*0350*/ 	.word	0x00009970


	//   ....[61]....
        /*0354*/ 	.word	0x00009980


	//   ....[62]....
        /*0358*/ 	.word	0x00009990


	//   ....[63]....
        /*035c*/ 	.word	0x000099a0


	//   ....[64]....
        /*0360*/ 	.word	0x000099b0


	//   ....[65]....
        /*0364*/ 	.word	0x000099c0


	//   ....[66]....
        /*0368*/ 	.word	0x000099d0


	//   ....[67]....
        /*036c*/ 	.word	0x000099f0


	//   ....[68]....
        /*0370*/ 	.word	0x00009a20


	//   ....[69]....
        /*0374*/ 	.word	0x00009a30


	//   ....[70]....
        /*0378*/ 	.word	0x00009a40


	//   ....[71]....
        /*037c*/ 	.word	0x00009a50


	//   ....[72]....
        /*0380*/ 	.word	0x00009d70


	//   ....[73]....
        /*0384*/ 	.word	0x00009da0


	//   ....[74]....
        /*0388*/ 	.word	0x00009db0


	//   ....[75]....
        /*038c*/ 	.word	0x00009dc0


	//   ....[76]....
        /*0390*/ 	.word	0x00009dd0


	//   ....[77]....
        /*0394*/ 	.word	0x00009de0


	//   ....[78]....
        /*0398*/ 	.word	0x00009df0


	//   ....[79]....
        /*039c*/ 	.word	0x00009e00


	//   ....[80]....
        /*03a0*/ 	.word	0x00009e10


	//   ....[81]....
        /*03a4*/ 	.word	0x00009e20


	//   ....[82]....
        /*03a8*/ 	.word	0x00009e30


	//   ....[83]....
        /*03ac*/ 	.word	0x00009e40


	//   ....[84]....
        /*03b0*/ 	.word	0x0000a160


	//   ....[85]....
        /*03b4*/ 	.word	0x0000a190


	//   ....[86]....
        /*03b8*/ 	.word	0x0000a1a0


	//   ....[87]....
        /*03bc*/ 	.word	0x0000a1b0


	//   ....[88]....
        /*03c0*/ 	.word	0x0000a1c0


	//   ....[89]....
        /*03c4*/ 	.word	0x0000a1d0


	//   ....[90]....
        /*03c8*/ 	.word	0x0000a1e0


	//   ....[91]....
        /*03cc*/ 	.word	0x0000a1f0


	//   ....[92]....
        /*03d0*/ 	.word	0x0000a200


	//   ....[93]....
        /*03d4*/ 	.word	0x0000a210


	//   ....[94]....
        /*03d8*/ 	.word	0x0000a220


	//   ....[95]....
        /*03dc*/ 	.word	0x0000a230


	//   ....[96]....
        /*03e0*/ 	.word	0x0000a550


	//   ....[97]....
        /*03e4*/ 	.word	0x0000a570


	//   ....[98]....
        /*03e8*/ 	.word	0x0000a580


	//   ....[99]....
        /*03ec*/ 	.word	0x0000a590


	//   ....[100]....
        /*03f0*/ 	.word	0x0000a5a0


	//   ....[101]....
        /*03f4*/ 	.word	0x0000a5b0


	//   ....[102]....
        /*03f8*/ 	.word	0x0000a5c0


	//   ....[103]....
        /*03fc*/ 	.word	0x0000a5d0


	//   ....[104]....
        /*0400*/ 	.word	0x0000a5e0


	//   ....[105]....
        /*0404*/ 	.word	0x0000a5f0


	//   ....[106]....
        /*0408*/ 	.word	0x0000a600


	//   ....[107]....
        /*040c*/ 	.word	0x0000a610


	//   ....[108]....
        /*0410*/ 	.word	0x0000a950


	//   ....[109]....
        /*0414*/ 	.word	0x0000a970


	//   ....[110]....
        /*0418*/ 	.word	0x0000a980


	//   ....[111]....
        /*041c*/ 	.word	0x0000a990


	//   ....[112]....
        /*0420*/ 	.word	0x0000a9a0


	//   ....[113]....
        /*0424*/ 	.word	0x0000a9b0


	//   ....[114]....
        /*0428*/ 	.word	0x0000a9c0


	//   ....[115]....
        /*042c*/ 	.word	0x0000a9d0


	//   ....[116]....
        /*0430*/ 	.word	0x0000a9e0


	//   ....[117]....
        /*0434*/ 	.word	0x0000a9f0


	//   ....[118]....
        /*0438*/ 	.word	0x0000aa00


	//   ....[119]....
        /*043c*/ 	.word	0x0000aa10


	//----- nvinfo : EIATTR_VRC_CTA_INIT_COUNT
	.align		4
.L_312:
        /*0440*/ 	.byte	0x02, 0x4a
	.zero		1
	.zero		1


	//----- nvinfo : EIATTR_EXIT_INSTR_OFFSETS
	.align		4
        /*0444*/ 	.byte	0x04, 0x1c
        /*0446*/ 	.short	(.L_314 - .L_313)


	//   ....[0]....
.L_313:
        /*0448*/ 	.word	0x0000c570


	//   ....[1]....
        /*044c*/ 	.word	0x0000c610


	//----- nvinfo : EIATTR_MAX_THREADS
	.align		4
.L_314:
        /*0450*/ 	.byte	0x04, 0x05
        /*0452*/ 	.short	(.L_316 - .L_315)
.L_315:
        /*0454*/ 	.word	0x00000100
        /*0458*/ 	.word	0x00000001
        /*045c*/ 	.word	0x00000001


	//----- nvinfo : EIATTR_CRS_STACK_SIZE
	.align		4
.L_316:
        /*0460*/ 	.byte	0x04, 0x1e
        /*0462*/ 	.short	(.L_318 - .L_317)
.L_317:
        /*0464*/ 	.word	0x00000000


	//----- nvinfo : EIATTR_CBANK_PARAM_SIZE
	.align		4
.L_318:
        /*0468*/ 	.byte	0x03, 0x19
        /*046a*/ 	.short	0x003e


	//----- nvinfo : EIATTR_PARAM_CBANK
	.align		4
        /*046c*/ 	.byte	0x04, 0x0a
        /*046e*/ 	.short	(.L_320 - .L_319)
	.align		4
.L_319:
        /*0470*/ 	.word	index@(.nv.constant0._ZN3cub18CUB_300001_SM_10006detail6reduce18DeviceReduceKernelINS2_10policy_hubI11WrapperAABBj9MergeAABBE10Policy1000EN6thrust24THRUST_300001_SM_1000_NS10device_ptrI11WrapperVec3EEjS6_S5_11PointToAABBEEvT0_PT3_T1_NS0_13GridEvenShareISI_EET2_T4_)
        /*0474*/ 	.short	0x0380
        /*0476*/ 	.short	0x003e


	//----- nvinfo : EIATTR_SW_WAR
	.align		4
.L_320:
        /*0478*/ 	.byte	0x04, 0x36
        /*047a*/ 	.short	(.L_322 - .L_321)
.L_321:
        /*047c*/ 	.word	0x00000008
.L_322:


//--------------------- .nv.info._ZN3cub18CUB_300001_SM_10006detail6reduce28DeviceReduceSingleTileKernelINS2_10policy_hubI11WrapperAABBj9MergeAABBE10Policy1000EN6thrust24THRUST_300001_SM_1000_NS10device_ptrI11WrapperVec3EEPS5_jS6_S5_S5_11PointToAABBEEvT0_T1_T2_T3_T4_T6_ --------------------------
	.section	.nv.info._ZN3cub18CUB_300001_SM_10006detail6reduce28DeviceReduceSingleTileKernelINS2_10policy_hubI11WrapperAABBj9MergeAABBE10Policy1000EN6thrust24THRUST_300001_SM_1000_NS10device_ptrI11WrapperVec3EEPS5_jS6_S5_S5_11PointToAABBEEvT0_T1_T2_T3_T4_T6_,"",@"SHT_CUDA_INFO"
	.sectionflags	@""
	.align	4


	//----- nvinfo : EIATTR_CUDA_API_VERSION
	.align		4
        /*0000*/ 	.byte	0x04, 0x37
        /*0002*/ 	.short	(.L_324 - .L_323)
.L_323:
        /*0004*/ 	.word	0x00000082


	//----- nvinfo : EIATTR_KPARAM_INFO
	.align		4
.L_324:
        /*0008*/ 	.byte	0x04, 0x17
        /*000a*/ 	.short	(.L_326 - .L_325)
.L_325:
        /*000c*/ 	.word	0x00000000
        /*0010*/ 	.short	0x0005
        /*0012*/ 	.short	0x0048
        /*0014*/ 	.byte	0x00, 0xf0, 0x05, 0x00


	//----- nvinfo : EIATTR_KPARAM_INFO
	.align		4
.L_326:
        /*0018*/ 	.byte	0x04, 0x17
        /*001a*/ 	.short	(.L_328 - .L_327)
.L_327:
        /*001c*/ 	.word	0x00000000
        /*0020*/ 	.short	0x0004
        /*0022*/ 	.short	0x0018
        /*0024*/ 	.byte	0x00, 0xf0, 0xc1, 0x00


	//----- nvinfo : EIATTR_KPARAM_INFO
	.align		4
.L_328:
        /*0028*/ 	.byte	0x04, 0x17
        /*002a*/ 	.short	(.L_330 - .L_329)
.L_329:
        /*002c*/ 	.word	0x00000000
        /*0030*/ 	.short	0x0003
        /*0032*/ 	.short	0x0014
        /*0034*/ 	.byte	0x00, 0xf0, 0x05, 0x00


	//----- nvinfo : EIATTR_KPARAM_INFO
	.align		4
.L_330:
        /*0038*/ 	.byte	0x04, 0x17
        /*003a*/ 	.short	(.L_332 - .L_331)
.L_331:
        /*003c*/ 	.word	0x00000000
        /*0040*/ 	.short	0x0002
        /*0042*/ 	.short	0x0010
        /*0044*/ 	.byte	0x00, 0xf0, 0x11, 0x00


	//----- nvinfo : EIATTR_KPARAM_INFO
	.align		4
.L_332:
        /*0048*/ 	.byte	0x04, 0x17
        /*004a*/ 	.short	(.L_334 - .L_333)
.L_333:
        /*004c*/ 	.word	0x00000000
        /*0050*/ 	.short	0x0001
        /*0052*/ 	.short	0x0008
        /*0054*/ 	.byte	0x00, 0xf5, 0x21, 0x00


	//----- nvinfo : EIATTR_KPARAM_INFO
	.align		4
.L_334:
        /*0058*/ 	.byte	0x04, 0x17
        /*005a*/ 	.short	(.L_336 - .L_335)
.L_335:
        /*005c*/ 	.word	0x00000000
        /*0060*/ 	.short	0x0000
        /*0062*/ 	.short	0x0000
        /*0064*/ 	.byte	0x00, 0xf0, 0x21, 0x00


	//----- nvinfo : EIATTR_SPARSE_MMA_MASK
	.align		4
.L_336:
        /*0068*/ 	.byte	0x03, 0x50
        /*006a*/ 	.short	0x0000


	//----- nvinfo : EIATTR_MAXREG_COUNT
	.align		4
        /*006c*/ 	.byte	0x03, 0x1b
        /*006e*/ 	.short	0x00ff


	//----- nvinfo : EIATTR_NUM_BARRIERS
	.align		4
        /*0070*/ 	.byte	0x02, 0x4c
        /*0072*/ 	.byte	0x01
	.zero		1


	//----- nvinfo : EIATTR_MERCURY_ISA_VERSION
	.align		4
        /*0074*/ 	.byte	0x03, 0x5f
        /*0076*/ 	.short	0x0101


	//----- nvinfo : EIATTR_COOP_GROUP_MASK_REGIDS
	.align		4
        /*0078*/ 	.byte	0x04, 0x29
        /*007a*/ 	.short	(.L_338 - .L_337)


	//   ....[0]....
.L_337:
        /*007c*/ 	.word	0xffffffff


	//   ....[1]....
        /*0080*/ 	.word	0xffffffff


	//   ....[2]....
        /*0084*/ 	.word	0xffffffff


	//   ....[3]....
        /*0088*/ 	.word	0xffffffff


	//   ....[4]....
        /*008c*/ 	.word	0xffffffff


	//   ....[5]....
        /*0090*/ 	.word	0xffffffff


	//   ....[6]....
        /*0094*/ 	.word	0xffffffff


	//   ....[7]....
        /*0098*/ 	.word	0xffffffff


	//   ....[8]....
        /*009c*/ 	.word	0xffffffff


	//   ....[9]....
        /*00a0*/ 	.word	0xffffffff


	//   ....[10]....
        /*00a4*/ 	.word	0xffffffff


	//   ....[11]....
        /*00a8*/ 	.word	0xffffffff


	//   ....[12]....
        /*00ac*/ 	.word	0xffffffff


	//   ....[13]....
        /*00b0*/ 	.word	0xffffffff


	//   ....[14]....
        /*00b4*/ 	.word	0xffffffff


	//   ....[15]....
        /*00b8*/ 	.word	0xffffffff


	//   ....[16]....
        /*00bc*/ 	.word	0xffffffff


	//   ....[17]....
        /*00c0*/ 	.word	0xffffffff


	//   ....[18]....
        /*00c4*/ 	.word	0xffffffff


	//   ....[19]....
        /*00c8*/ 	.word	0xffffffff


	//   ....[20]....
        /*00cc*/ 	.word	0xffffffff


	//   ....[21]....
        /*00d0*/ 	.word	0xffffffff


	//   ....[22]....
        /*00d4*/ 	.word	0xffffffff


	//   ....[23]....
        /*00d8*/ 	.word	0xffffffff


	//   ....[24]....
        /*00dc*/ 	.word	0xffffffff


	//   ....[25]....
        /*00e0*/ 	.word	0xffffffff


	//   ....[26]....
        /*00e4*/ 	.word	0xffffffff


	//   ....[27]....
        /*00e8*/ 	.word	0xffffffff


	//   ....[28]....
        /*00ec*/ 	.word	0xffffffff


	//   ....[29]....
        /*00f0*/ 	.word	0xffffffff


	//   ....[30]....
        /*00f4*/ 	.word	0xffffffff


	//   ....[31]....
        /*00f8*/ 	.word	0xffffffff


	//   ....[32]....
        /*00fc*/ 	.word	0xffffffff


	//   ....[33]....
        /*0100*/ 	.word	0xffffffff


	//   ....[34]....
        /*0104*/ 	.word	0xffffffff


	//   ....[35]....
        /*0108*/ 	.word	0xffffffff


	//   ....[36]....
        /*010c*/ 	.word	0xffffffff


	//   ....[37]....
        /*0110*/ 	.word	0xffffffff


	//   ....[38]....
        /*0114*/ 	.word	0xffffffff


	//   ....[39]....
        /*0118*/ 	.word	0xffffffff


	//   ....[40]....
        /*011c*/ 	.word	0xffffffff


	//   ....[41]....
        /*0120*/ 	.word	0xffffffff


	//   ....[42]....
        /*0124*/ 	.word	0xffffffff


	//   ....[43]....
        /*0128*/ 	.word	0xffffffff


	//   ....[44]....
        /*012c*/ 	.word	0xffffffff


	//   ....[45]....
        /*0130*/ 	.word	0xffffffff


	//   ....[46]....
        /*0134*/ 	.word	0xffffffff


	//   ....[47]....
        /*0138*/ 	.word	0xffffffff


	//   ....[48]....
        /*013c*/ 	.word	0xffffffff


	//   ....[49]....
        /*0140*/ 	.word	0xffffffff


	//   ....[50]....
        /*0144*/ 	.word	0xffffffff


	//   ....[51]....
        /*0148*/ 	.word	0xffffffff


	//   ....[52]....
        /*014c*/ 	.word	0xffffffff


	//   ....[53]....
        /*0150*/ 	.word	0xffffffff


	//   ....[54]....
        /*0154*/ 	.word	0xffffffff


	//   ....[55]....
        /*0158*/ 	.word	0xffffffff


	//   ....[56]....
        /*015c*/ 	.word	0xffffffff


	//   ....[57]....
        /*0160*/ 	.word	0xffffffff


	//   ....[58]....
        /*0164*/ 	.word	0xffffffff


	//   ....[59]....
        /*0168*/ 	.word	0xffffffff


	//   ....[60]....
        /*016c*/ 	.word	0xffffffff


	//   ....[61]....
        /*0170*/ 	.word	0xffffffff


	//   ....[62]....
        /*0174*/ 	.word	0xffffffff


	//   ....[63]....
        /*0178*/ 	.word	0xffffffff


	//   ....[64]....
        /*017c*/ 	.word	0xffffffff


	//   ....[65]....
        /*0180*/ 	.word	0xffffffff


	//   ....[66]....
        /*0184*/ 	.word	0xffffffff


	//   ....[67]....
        /*0188*/ 	.word	0xffffffff


	//   ....[68]....
        /*018c*/ 	.word	0xffffffff


	//   ....[69]....
        /*0190*/ 	.word	0xffffffff


	//   ....[70]....
        /*0194*/ 	.word	0xffffffff


	//   ....[71]....
        /*0198*/ 	.word	0xffffffff


	//   ....[72]....
        /*019c*/ 	.word	0xffffffff


	//   ....[73]....
        /*01a0*/ 	.word	0xffffffff


	//   ....[74]....
        /*01a4*/ 	.word	0xffffffff


	//   ....[75]....
        /*01a8*/ 	.word	0xffffffff


	//   ....[76]....
        /*01ac*/ 	.word	0xffffffff


	//   ....[77]....
        /*01b0*/ 	.word	0xffffffff


	//   ....[78]....
        /*01b4*/ 	.word	0xffffffff


	//   ....[79]....
        /*01b8*/ 	.word	0xffffffff


	//   ....[80]....
        /*01bc*/ 	.word	0xffffffff


	//   ....[81]....
        /*01c0*/ 	.word	0xffffffff


	//   ....[82]....
        /*01c4*/ 	.word	0xffffffff


	//   ....[83]....
        /*01c8*/ 	.word	0xffffffff


	//   ....[84]....
        /*01cc*/ 	.word	0xffffffff


	//   ....[85]....
        /*01d0*/ 	.word	0xffffffff


	//   ....[86]....
        /*01d4*/ 	.word	0xffffffff


	//   ....[87]....
        /*01d8*/ 	.word	0xffffffff


	//   ....[88]....
        /*01dc*/ 	.word	0xffffffff


	//   ....[89]....
        /*01e0*/ 	.word	0xffffffff


	//   ....[90]....
        /*01e4*/ 	.word	0xffffffff


	//   ....[91]....
        /*01e8*/ 	.word	0xffffffff


	//   ....[92]....
        /*01ec*/ 	.word	0xffffffff


	//   ....[93]....
        /*01f0*/ 	.word	0xffffffff


	//   ....[94]....
        /*01f4*/ 	.word	0xffffffff


	//   ....[95]....
        /*01f8*/ 	.word	0xffffffff


	//   ....[96]....
        /*01fc*/ 	.word	0xffffffff


	//   ....[97]....
        /*0200*/ 	.word	0xffffffff


	//   ....[98]....
        /*0204*/ 	.word	0xffffffff


	//   ....[99]....
        /*0208*/ 	.word	0xffffffff


	//   ....[100]....
        /*020c*/ 	.word	0xffffffff


	//   ....[101]....
        /*0210*/ 	.word	0xffffffff


	//   ....[102]....
        /*0214*/ 	.word	0xffffffff


	//   ....[103]....
        /*0218*/ 	.word	0xffffffff


	//   ....[104]....
        /*021c*/ 	.word	0xffffffff


	//   ....[105]....
        /*0220*/ 	.word	0xffffffff


	//   ....[106]....
        /*0224*/ 	.word	0xffffffff


	//   ....[107]....
        /*0228*/ 	.word	0xffffffff


	//   ....[108]....
        /*022c*/ 	.word	0xffffffff


	//   ....[109]....
        /*0230*/ 	.word	0xffffffff


	//   ....[110]....
        /*0234*/ 	.word	0xffffffff


	//   ....[111]....
        /*0238*/ 	.word	0xffffffff


	//   ....[112]....
        /*023c*/ 	.word	0xffffffff


	//   ....[113]....
        /*0240*/ 	.word	0xffffffff


	//   ....[114]....
        /*0244*/ 	.word	0xffffffff


	//   ....[115]....
        /*0248*/ 	.word	0xffffffff


	//   ....[116]....
        /*024c*/ 	.word	0xffffffff


	//   ....[117]....
        /*0250*/ 	.word	0xffffffff


	//   ....[118]....
        /*0254*/ 	.word	0xffffffff


	//   ....[119]....
        /*0258*/ 	.word	0xffffffff


	//----- nvinfo : EIATTR_COOP_GROUP_INSTR_OFFSETS
	.align		4
.L_338:
        /*025c*/ 	.byte	0x04, 0x28
        /*025e*/ 	.short	(.L_340 - .L_339)


	//   ....[0]....
.L_339:
        /*0260*/ 	.word	0x00003580


	//   ....[1]....
        /*0264*/ 	.word	0x00003590


	//   ....[2]....
        /*0268*/ 	.word	0x000035a0


	//   ....[3]....
        /*026c*/ 	.word	0x00003620


	//   ....[4]....
        /*0270*/ 	.word	0x00003650


	//   ....[5]....
        /*0274*/ 	.word	0x00003680


	//   ....[6]....
        /*0278*/ 	.word	0x000036a0


	//   ....[7]....
        /*027c*/ 	.word	0x000036b0


	//   ....[8]....
        /*0280*/ 	.word	0x000036c0


	//   ....[9]....
        /*0284*/ 	.word	0x000036d0


	//   ....[10]....
        /*0288*/ 	.word	0x000036e0


	//   ....[11]....
        /*028c*/ 	.word	0x000036f0


	//   ....[12]....
        /*0290*/ 	.word	0x000039a0


	//   ....[13]....
        /*0294*/ 	.word	0x000039c0


	//   ....[14]....
        /*0298*/ 	.word	0x000039d0


	//   ....[15]....
        /*029c*/ 	.word	0x000039e0


	//   ....[16]....
        /*02a0*/ 	.word	0x000039f0


	//   ....[17]....
        /*02a4*/ 	.word	0x00003a00


	//   ....[18]....
        /*02a8*/ 	.word	0x00003a10


	//   ....[19]....
        /*02ac*/ 	.word	0x00003a20


	//   ....[20]....
        /*02b0*/ 	.word	0x00003a30


	//   ....[21]....
        /*02b4*/ 	.word	0x00003a40


	//   ....[22]....
        /*02b8*/ 	.word	0x00003a50


	//   ....[23]....
        /*02bc*/ 	.word	0x00003a60


	//   ....[24]....
        /*02c0*/ 	.word	0x00003d20


	//   ....[25]....
        /*02c4*/ 	.word	0x00003d40


	//   ....[26]....
        /*02c8*/ 	.word	0x00003d50


	//   ....[27]....
        /*02cc*/ 	.word	0x00003d60


	//   ....[28]....
        /*02d0*/ 	.word	0x00003d70


	//   ....[29]....
        /*02d4*/ 	.word	0x00003d80


	//   ....[30]....
        /*02d8*/ 	.word	0x00003d90


	//   ....[31]....
        /*02dc*/ 	.word	0x00003da0


	//   ....[32]....
        /*02e0*/ 	.word	0x00003db0


	//   ....[33]....
        /*02e4*/ 	.word	0x00003dc0


	//   ....[34]....
        /*02e8*/ 	.word	0x00003dd0


	//   ....[35]....
        /*02ec*/ 	.word	0x00003de0


	//   ....[36]....
        /*02f0*/ 	.word	0x00004080


	//   ....[37]....
        /*02f4*/ 	.word	0x000040a0


	//   ....[38]....
        /*02f8*/ 	.word	0x000040b0


	//   ....[39]....
        /*02fc*/ 	.word	0x000040c0


	//   ....[40]....
        /*0300*/ 	.word	0x000040d0


	//   ....[41]....
        /*0304*/ 	.word	0x000040e0


	//   ....[42]....
        /*0308*/ 	.word	0x000040f0


	//   ....[43]....
        /*030c*/ 	.word	0x00004100


	//   ....[44]....
        /*0310*/ 	.word	0x00004110


	//   ....[45]....
        /*0314*/ 	.word	0x00004120


	//   ....[46]....
        /*0318*/ 	.word	0x00004130


	//   ....[47]....
        /*031c*/ 	.word	0x00004140


	//   ....[48]....
        /*0320*/ 	.word	0x00004400


	//   ....[49]....
        /*0324*/ 	.word	0x00004420


	//   ....[50]....
        /*0328*/ 	.word	0x00004430


	//   ....[51]....
        /*032c*/ 	.word	0x00004440


	//   ....[52]....
        /*0330*/ 	.word	0x00004450


	//   ....[53]....
        /*0334*/ 	.word	0x00004460


	//   ....[54]....
        /*0338*/ 	.word	0x00004470


	//   ....[55]....
        /*033c*/ 	.word	0x00004480


	//   ....[56]....
        /*0340*/ 	.word	0x00004490


	//   ....[57]....
        /*0344*/ 	.word	0x000044a0


	//   ....[58]....
        /*0348*/ 	.word	0x000044b0


	//   ....[59]....
        /*034c*/ 	.word	0x000044c0


	//   ....[60]....
        /*0350*/ 	.word	0x00009530


	//   ....[61]....
        /*0354*/ 	.word	0x00009540


	//   ....[62]....
        /*0358*/ 	.word	0x00009550


	//   ....[63]....
        /*035c*/ 	.word	0x00009560


	//   ....[64]....
        /*0360*/ 	.word	0x00009570


	//   ....[65]....
        /*0364*/ 	.word	0x00009580


	//   ....[66]....
        /*0368*/ 	.word	0x00009590


	//   ....[67]....
        /*036c*/ 	.word	0x000095b0


	//   ....[68]....
        /*0370*/ 	.word	0x000095e0


	//   ....[69]....
        /*0374*/ 	.word	0x000095f0


	//   ....[70]....
        /*0378*/ 	.word	0x00009600


	//   ....[71]....
        /*037c*/ 	.word	0x00009610


	//   ....[72]....
        /*0380*/ 	.word	0x000098d0


	//   ....[73]....
        /*0384*/ 	.word	0x00009900


	//   ....[74]....
        /*0388*/ 	.word	0x00009910


	//   ....[75]....
        /*038c*/ 	.word	0x00009920


	//   ....[76]....
        /*0390*/ 	.word	0x00009930


	//   ....[77]....
        /*0394*/ 	.word	0x00009940


	//   ....[78]....
        /*0398*/ 	.word	0x00009950


	//   ....[79]....
        /*039c*/ 	.word	0x00009960


	//   ....[80]....
        /*03a0*/ 	.word	0x00009970


	//   ....[81]....
        /*03a4*/ 	.word	0x00009980


	//   ....[82]....
        /*03a8*/ 	.word	0x00009990


	//   ....[83]....
        /*03ac*/ 	.word	0x000099a0


	//   ....[84]....
        /*03b0*/ 	.word	0x00009c60


	//   ....[85]....
        /*03b4*/ 	.word	0x00009c90


	//   ....[86]....
        /*03b8*/ 	.word	0x00009ca0


	//   ....[87]....
        /*03bc*/ 	.word	0x00009cb0


	//   ....[88]....
        /*03c0*/ 	.word	0x00009cc0


	//   ....[89]....
        /*03c4*/ 	.word	0x00009cd0


	//   ....[90]....
        /*03c8*/ 	.word	0x00009ce0


	//   ....[91]....
        /*03cc*/ 	.word	0x00009cf0


	//   ....[92]....
        /*03d0*/ 	.word	0x00009d00


	//   ....[93]....
        /*03d4*/ 	.word	0x00009d10


	//   ....[94]....
        /*03d8*/ 	.word	0x00009d20


	//   ....[95]....
        /*03dc*/ 	.word	0x00009d30


	//   ....[96]....
        /*03e0*/ 	.word	0x00009ff0


	//   ....[97]....
        /*03e4*/ 	.word	0x0000a010


	//   ....[98]....
        /*03e8*/ 	.word	0x0000a020


	//   ....[99]....
        /*03ec*/ 	.word	0x0000a030


	//   ....[100]....
        /*03f0*/ 	.word	0x0000a040


	//   ....[101]....
        /*03f4*/ 	.word	0x0000a050


	//   ....[102]....
        /*03f8*/ 	.word	0x0000a060


	//   ....[103]....
        /*03fc*/ 	.word	0x0000a070


	//   ....[104]....
        /*0400*/ 	.word	0x0000a080


	//   ....[105]....
        /*0404*/ 	.word	0x0000a090


	//   ....[106]....
        /*0408*/ 	.word	0x0000a0a0


	//   ....[107]....
        /*040c*/ 	.word	0x0000a0b0


	//   ....[108]....
        /*0410*/ 	.word	0x0000a360


	//   ....[109]....
        /*0414*/ 	.word	0x0000a380


	//   ....[110]....
        /*0418*/ 	.word	0x0000a390


	//   ....[111]....
        /*041c*/ 	.word	0x0000a3a0


	//   ....[112]....
        /*0420*/ 	.word	0x0000a3b0


	//   ....[113]....
        /*0424*/ 	.word	0x0000a3c0


	//   ....[114]....
        /*0428*/ 	.word	0x0000a3d0


	//   ....[115]....
        /*042c*/ 	.word	0x0000a3e0


	//   ....[116]....
        /*0430*/ 	.word	0x0000a3f0


	//   ....[117]....
        /*0434*/ 	.word	0x0000a400


	//   ....[118]....
        /*0438*/ 	.word	0x0000a410


	//   ....[119]....
        /*043c*/ 	.word	0x0000a420


	//----- nvinfo : EIATTR_VRC_CTA_INIT_COUNT
	.align		4
.L_340:
        /*0440*/ 	.byte	0x02, 0x4a
	.zero		1
	.zero		1


	//----- nvinfo : EIATTR_EXIT_INSTR_OFFSETS
	.align		4
        /*0444*/ 	.byte	0x04, 0x1c
        /*0446*/ 	.short	(.L_342 - .L_341)


	//   ....[0]....
.L_341:
        /*0448*/ 	.word	0x00000080


	//   ....[1]....
        /*044c*/ 	.word	0x00000160


	//   ....[2]....
        /*0450*/ 	.word	0x0000bec0


	//   ....[3]....
        /*0454*/ 	.word	0x0000c220


	//----- nvinfo : EIATTR_MAX_THREADS
	.align		4
.L_342:
        /*0458*/ 	.byte	0x04, 0x05
        /*045a*/ 	.short	(.L_344 - .L_343)
.L_343:
        /*045c*/ 	.word	0x00000100
        /*0460*/ 	.word	0x00000001
        /*0464*/ 	.word	0x00000001


	//----- nvinfo : EIATTR_CRS_STACK_SIZE
	.align		4
.L_344:
        /*0468*/ 	.byte	0x04, 0x1e
        /*046a*/ 	.short	(.L_346 - .L_345)
.L_345:
        /*046c*/ 	.word	0x00000000


	//----- nvinfo : EIATTR_CBANK_PARAM_SIZE
	.align		4
.L_346:
        /*0470*/ 	.byte	0x03, 0x19
        /*0472*/ 	.short	0x0049


	//----- nvinfo : EIATTR_PARAM_CBANK
	.align		4
        /*0474*/ 	.byte	0x04, 0x0a
        /*0476*/ 	.short	(.L_348 - .L_347)
	.align		4
.L_347:
        /*0478*/ 	.word	index@(.nv.constant0._ZN3cub18CUB_300001_SM_10006detail6reduce28DeviceReduceSingleTileKernelINS2_10policy_hubI11WrapperAABBj9MergeAABBE10Policy1000EN6thrust24THRUST_300001_SM_1000_NS10device_ptrI11WrapperVec3EEPS5_jS6_S5_S5_11PointToAABBEEvT0_T1_T2_T3_T4_T6_)
        /*047c*/ 	.short	0x0380
        /*047e*/ 	.short	0x0049


	//----- nvinfo : EIATTR_SW_WAR
	.align		4
.L_348:
        /*0480*/ 	.byte	0x04, 0x36
        /*0482*/ 	.short	(.L_350 - .L_349)
.L_349:
        /*0484*/ 	.word	0x00000008
.L_350:


//--------------------- .nv.info._ZN3cub18CUB_300001_SM_10006detail10radix_sort29DeviceRadixSortOnesweepKernelINS1_5radix10policy_hubIyyyE10Policy1000ELNS0_9SortOrderE0EyyyiiNS1_21identity_decomposer_tEEEvPT5_SB_PT3_PKSC_PT1_PKSG_PT2_PKSK_T4_iiT6_ --------------------------
	.section	.nv.info._ZN3cub18CUB_300001_SM_10006detail10radix_sort29DeviceRadixSortOnesweepKernelINS1_5radix10policy_hubIyyyE10Policy1000ELNS0_9SortOrderE0EyyyiiNS1_21identity_decomposer_tEEEvPT5_SB_PT3_PKSC_PT1_PKSG_PT2_PKSK_T4_iiT6_,"",@"SHT_CUDA_INFO"
	.sectionflags	@""
	.align	4


	//----- nvinfo : EIATTR_CUDA_API_VERSION
	.align		4
        /*0000*/ 	.byte	0x04, 0x37
        /*0002*/ 	.short	(.L_352 - .L_351)
.L_351:
        /*0004*/ 	.word	0x00000082


	//----- nvinfo : EIATTR_KPARAM_INFO
	.align		4
.L_352:
        /*0008*/ 	.byte	0x04, 0x17
        /*000a*/ 	.short	(.L_354 - .L_353)
.L_353:
        /*000c*/ 	.word	0x00000000
        /*0010*/ 	.short	0x000b
        /*0012*/ 	.short	0x004c
        /*0014*/ 	.byte	0x00, 0xf0, 0x05, 0x00


	//----- nvinfo : EIATTR_KPARAM_INFO
	.align		4
.L_354:
        /*0018*/ 	.byte	0x04, 0x17
        /*001a*/ 	.short	(.L_356 - .L_355)
.L_355:
        /*001c*/ 	.word	0x00000000
        /*0020*/ 	.short	0x000a
        /*0022*/ 	.short	0x0048
        /*0024*/ 	.byte	0x00, 0xf0, 0x11, 0x00


	//----- nvinfo : EIATTR_KPARAM_INFO
	.align		4
.L_356:
        /*0028*/ 	.byte	0x04, 0x17
        /*002a*/ 	.short	(.L_358 - .L_357)
.L_357:
        /*002c*/ 	.word	0x00000000
        /*0030*/ 	.short	0x0009
        /*0032*/ 	.short	0x0044
        /*0034*/ 	.byte	0x00, 0xf0, 0x11, 0x00


	//----- nvinfo : EIATTR_KPARAM_INFO
	.align		4
.L_358:
        /*0038*/ 	.byte	0x04, 0x17
        /*003a*/ 	.short	(.L_360 - .L_359)
.L_359:
        /*003c*/ 	.word	0x00000000
        /*0040*/ 	.short	0x0008
        /*0042*/ 	.short	0x0040
        /*0044*/ 	.byte	0x00, 0xf0, 0x11, 0x00


	//----- nvinfo : EIATTR_KPARAM_INFO
	.align		4
.L_360:
        /*0048*/ 	.byte	0x04, 0x17
        /*004a*/ 	.short	(.L_362 - .L_361)
.L_361:
        /*004c*/ 	.word	0x00000000
        /*0050*/ 	.short	0x0007
        /*0052*/ 	.short	0x0038
        /*0054*/ 	.byte	0x00, 0xf5, 0x21, 0x00


	//----- nvinfo : EIATTR_KPARAM_INFO
	.align		4
.L_362:
        /*0058*/ 	.byte	0x04, 0x17
        /*005a*/ 	.short	(.L_364 - .L_363)
.L_363:
        /*005c*/ 	.word	0x00000000
        /*0060*/ 	.short	0x0006
        /*0062*/ 	.short	0x0030
        /*0064*/ 	.byte	0x00, 0xf5, 0x21, 0x00


	//----- nvinfo : EIATTR_KPARAM_INFO
	.align		4
.L_364:
        /*0068*/ 	.byte	0x04, 0x17
        /*006a*/ 	.short	(.L_366 - .L_365)
.L_365:
        /*006c*/ 	.word	0x00000000
        /*0070*/ 	.short	0x0005
        /*0072*/ 	.short	0x0028
        /*0074*/ 	.byte	0x00, 0xf5, 0x21, 0x00


	//----- nvinfo : EIATTR_KPARAM_INFO
	.align		4
.L_366:
        /*0078*/ 	.byte	0x04, 0x17
        /*007a*/ 	.short	(.L_368 - .L_367)
.L_367:
        /*007c*/ 	.word	0x00000000
        /*0080*/ 	.short	0x0004
        /*0082*/ 	.short	0x0020
        /*0084*/ 	.byte	0x00, 0xf5, 0x21, 0x00


	//----- nvinfo : EIATTR_KPARAM_INFO
	.align		4
.L_368:
        /*0088*/ 	.byte	0x04, 0x17
        /*008a*/ 	.short	(.L_370 - .L_369)
.L_369:
        /*008c*/ 	.word	0x00000000
        /*0090*/ 	.short	0x0003
        /*0092*/ 	.short	0x0018
        /*0094*/ 	.byte	0x00, 0xf5, 0x21, 0x00


	//----- nvinfo : EIATTR_KPARAM_INFO
	.align		4
.L_370:
        /*0098*/ 	.byte	0x04, 0x17
        /*009a*/ 	.short	(.L_372 - .L_371)
.L_371:
        /*009c*/ 	.word	0x00000000
        /*00a0*/ 	.short	0x0002
        /*00a2*/ 	.short	0x0010
        /*00a4*/ 	.byte	0x00, 0xf5, 0x21, 0x00


	//----- nvinfo : EIATTR_KPARAM_INFO
	.align		4
.L_372:
        /*00a8*/ 	.byte	0x04, 0x17
        /*00aa*/ 	.short	(.L_374 - .L_373)
.L_373:
        /*00ac*/ 	.word	0x00000000
        /*00b0*/ 	.short	0x0001
        /*00b2*/ 	.short	0x0008
        /*00b4*/ 	.byte	0x00, 0xf5, 0x21, 0x00


	//----- nvinfo : EIATTR_KPARAM_INFO
	.align		4
.L_374:
        /*00b8*/ 	.byte	0x04, 0x17
        /*00ba*/ 	.short	(.L_376 - .L_375)
.L_375:
        /*00bc*/ 	.word	0x00000000
        /*00c0*/ 	.short	0x0000
        /*00c2*/ 	.short	0x0000
        /*00c4*/ 	.byte	0x00, 0xf5, 0x21, 0x00


	//----- nvinfo : EIATTR_SPARSE_MMA_MASK
	.align		4
.L_376:
        /*00c8*/ 	.byte	0x03, 0x50
        /*00ca*/ 	.short	0x0000


	//----- nvinfo : EIATTR_MAXREG_COUNT
	.align		4
        /*00cc*/ 	.byte	0x03, 0x1b
        /*00ce*/ 	.short	0x00a8


	//----- nvinfo : EIATTR_NUM_BARRIERS
	.align		4
        /*00d0*/ 	.byte	0x02, 0x4c
        /*00d2*/ 	.byte	0x01
	.zero		1


	//----- nvinfo : EIATTR_MERCURY_ISA_VERSION
	.align		4
        /*00d4*/ 	.byte	0x03, 0x5f
        /*00d6*/ 	.short	0x0101


	//----- nvinfo : EIATTR_COOP_GROUP_MASK_REGIDS
	.align		4
        /*00d8*/ 	.byte	0x04, 0x29
        /*00da*/ 	.short	(.L_378 - .L_377)


	//   ....[0]....
.L_377:
        /*00dc*/ 	.word	0xffffffff


	//   ....[1]....
        /*00e0*/ 	.word	0x05000008


	//   ....[2]....
        /*00e4*/ 	.word	0xffffffff


	//   ....[3]....
        /*00e8*/ 	.word	0xffffffff


	//   ....[4]....
        /*00ec*/ 	.word	0xffffffff


	//   ....[5]....
        /*00f0*/ 	.word	0xffffffff


	//   ....[6]....
        /*00f4*/ 	.word	0xffffffff


	//   ....[7]....
        /*00f8*/ 	.word	0xffffffff


	//   ....[8]....
        /*00fc*/ 	.word	0xffffffff


	//   ....[9]....
        /*0100*/ 	.word	0xffffffff


	//   ....[10]....
        /*0104*/ 	.word	0xffffffff


	//   ....[11]....
        /*0108*/ 	.word	0xffffffff


	//   ....[12]....
        /*010c*/ 	.word	0xffffffff


	//   ....[13]....
        /*0110*/ 	.word	0xffffffff


	//   ....[14]....
        /*0114*/ 	.word	0xffffffff


	//   ....[15]....
        /*0118*/ 	.word	0xffffffff


	//   ....[16]....
        /*011c*/ 	.word	0xffffffff


	//   ....[17]....
        /*0120*/ 	.word	0xffffffff


	//   ....[18]....
        /*0124*/ 	.word	0xffffffff


	//   ....[19]....
        /*0128*/ 	.word	0xffffffff


	//   ....[20]....
        /*012c*/ 	.word	0xffffffff


	//   ....[21]....
        /*0130*/ 	.word	0xffffffff


	//   ....[22]....
        /*0134*/ 	.word	0xffffffff


	//   ....[23]....
        /*0138*/ 	.word	0xffffffff


	//   ....[24]....
        /*013c*/ 	.word	0xffffffff


	//   ....[25]....
        /*0140*/ 	.word	0xffffffff


	//   ....[26]....
        /*0144*/ 	.word	0xffffffff


	//   ....[27]....
        /*0148*/ 	.word	0xffffffff


	//   ....[28]....
        /*014c*/ 	.word	0xffffffff


	//   ....[29]....
        /*0150*/ 	.word	0xffffffff


	//   ....[30]....
        /*0154*/ 	.word	0xffffffff


	//   ....[31]....
        /*0158*/ 	.word	0xffffffff


	//   ....[32]....
        /*015c*/ 	.word	0xffffffff


	//   ....[33]....
        /*0160*/ 	.word	0xffffffff


	//   ....[34]....
        /*0164*/ 	.word	0xffffffff


	//   ....[35]....
        /*0168*/ 	.word	0xffffffff


	//   ....[36]....
        /*016c*/ 	.word	0xffffffff


	//   ....[37]....
        /*0170*/ 	.word	0xffffffff


	//   ....[38]....
        /*0174*/ 	.word	0xffffffff


	//   ....[39]....
        /*0178*/ 	.word	0xffffffff


	//   ....[40]....
        /*017c*/ 	.word	0xffffffff


	//   ....[41]....
        /*0180*/ 	.word	0xffffffff


	//   ....[42]....
        /*0184*/ 	.word	0xffffffff


	//   ....[43]....
        /*0188*/ 	.word	0xffffffff


	//   ....[44]....
        /*018c*/ 	.word	0xffffffff


	//   ....[45]....
        /*0190*/ 	.word	0xffffffff


	//   ....[46]....
        /*0194*/ 	.word	0xffffffff


	//   ....[47]....
        /*0198*/ 	.word	0xffffffff


	//   ....[48]....
        /*019c*/ 	.word	0xffffffff


	//   ....[49]....
        /*01a0*/ 	.word	0xffffffff


	//   ....[50]....
        /*01a4*/ 	.word	0xffffffff


	//   ....[51]....
        /*01a8*/ 	.word	0xffffffff


	//   ....[52]....
        /*01ac*/ 	.word	0xffffffff


	//   ....[53]....
        /*01b0*/ 	.word	0xffffffff


	//   ....[54]....
        /*01b4*/ 	.word	0xffffffff


	//   ....[55]....
        /*01b8*/ 	.word	0xffffffff


	//   ....[56]....
        /*01bc*/ 	.word	0xffffffff


	//   ....[57]....
        /*01c0*/ 	.word	0xffffffff


	//   ....[58]....
        /*01c4*/ 	.word	0xffffffff


	//   ....[59]....
        /*01c8*/ 	.word	0xffffffff


	//   ....[60]....
        /*01cc*/ 	.word	0xffffffff


	//   ....[61]....
        /*01d0*/ 	.word	0xffffffff


	//   ....[62]....
        /*01d4*/ 	.word	0xffffffff


	//   ....[63]....
        /*01d8*/ 	.word	0xffffffff


	//   ....[64]....
        /*01dc*/ 	.word	0xffffffff


	//   ....[65]....
        /*01e0*/ 	.word	0xffffffff


	//   ....[66]....
        /*01e4*/ 	.word	0xffffffff


	//   ....[67]....
        /*01e8*/ 	.word	0xffffffff


	//   ....[68]....
        /*01ec*/ 	.word	0xffffffff


	//   ....[69]....
        /*01f0*/ 	.word	0xffffffff


	//   ....[70]....
        /*01f4*/ 	.word	0xffffffff


	//   ....[71]....
        /*01f8*/ 	.word	0xffffffff


	//   ....[72]....
        /*01fc*/ 	.word	0xffffffff


	//   ....[73]....
        /*0200*/ 	.word	0xffffffff


	//   ....[74]....
        /*0204*/ 	.word	0xffffffff


	//   ....[75]....
        /*0208*/ 	.word	0xffffffff


	//   ....[76]....
        /*020c*/ 	.word	0xffffffff


	//   ....[77]....
        /*0210*/ 	.word	0xffffffff


	//   ....[78]....
        /*0214*/ 	.word	0xffffffff


	//   ....[79]....
        /*0218*/ 	.word	0xffffffff


	//   ....[80]....
        /*021c*/ 	.word	0xffffffff


	//   ....[81]....
        /*0220*/ 	.word	0xffffffff


	//   ....[82]....
        /*0224*/ 	.word	0xffffffff


	//   ....[83]....
        /*0228*/ 	.word	0xffffffff


	//   ....[84]....
        /*022c*/ 	.word	0xffffffff


	//   ....[85]....
        /*0230*/ 	.word	0xffffffff


	//   ....[86]....
        /*0234*/ 	.word	0xffffffff


	//   ....[87]....
        /*0238*/ 	.word	0xffffffff


	//   ....[88]....
        /*023c*/ 	.word	0xffffffff


	//   ....[89]....
        /*0240*/ 	.word	0xffffffff


	//   ....[90]....
        /*0244*/ 	.word	0xffffffff


	//   ....[91]....
        /*0248*/ 	.word	0xffffffff


	//   ....[92]....
        /*024c*/ 	.word	0xffffffff


	//   ....[93]....
        /*0250*/ 	.word	0xffffffff


	//   ....[94]....
        /*0254*/ 	.word	0xffffffff


	//   ....[95]....
        /*0258*/ 	.word	0xffffffff


	//   ....[96]....
        /*025c*/ 	.word	0xffffffff


	//   ....[97]....
        /*0260*/ 	.word	0xffffffff


	//   ....[98]....
        /*0264*/ 	.word	0xffffffff


	//   ....[99]....
        /*0268*/ 	.word	0xffffffff


	//   ....[100]....
        /*026c*/ 	.word	0xffffffff


	//   ....[101]....
        /*0270*/ 	.word	0xffffffff


	//   ....[102]....
        /*0274*/ 	.word	0xffffffff


	//   ....[103]....
        /*0278*/ 	.word	0xffffffff


	//   ....[104]....
        /*027c*/ 	.word	0xffffffff


	//   ....[105]....
        /*0280*/ 	.word	0xffffffff


	//   ....[106]....
        /*0284*/ 	.word	0xffffffff


	//   ....[107]....
        /*0288*/ 	.word	0xffffffff


	//   ....[108]....
        /*028c*/ 	.word	0xffffffff


	//   ....[109]....
        /*0290*/ 	.word	0xffffffff


	//   ....[110]....
        /*0294*/ 	.word	0xffffffff


	//   ....[111]....
        /*0298*/ 	.word	0xffffffff


	//   ....[112]....
        /*029c*/ 	.word	0xffffffff


	//   ....[113]....
        /*02a0*/ 	.word	0xffffffff


	//   ....[114]....
        /*02a4*/ 	.word	0xffffffff


	//   ....[115]....
        /*02a8*/ 	.word	0x05000016


	//   ....[116]....
        /*02ac*/ 	.word	0xffffffff


	//   ....[117]....
        /*02b0*/ 	.word	0xffffffff


	//   ....[118]....
        /*02b4*/ 	.word	0xffffffff


	//   ....[119]....
        /*02b8*/ 	.word	0xffffffff


	//   ....[120]....
        /*02bc*/ 	.word	0xffffffff


	//   ....[121]....
        /*02c0*/ 	.word	0xffffffff


	//   ....[122]....
        /*02c4*/ 	.word	0xffffffff


	//   ....[123]....
        /*02c8*/ 	.word	0xffffffff


	//   ....[124]....
        /*02cc*/ 	.word	0xffffffff


	//   ....[125]....
        /*02d0*/ 	.word	0xffffffff


	//   ....[126]....
        /*02d4*/ 	.word	0xffffffff


	//   ....[127]....
        /*02d8*/ 	.word	0xffffffff


	//   ....[128]....
        /*02dc*/ 	.word	0xffffffff


	//   ....[129]....
        /*02e0*/ 	.word	0xffffffff


	//   ....[130]....
        /*02e4*/ 	.word	0xffffffff


	//   ....[131]....
        /*02e8*/ 	.word	0xffffffff


	//   ....[132]....
        /*02ec*/ 	.word	0xffffffff


	//   ....[133]....
        /*02f0*/ 	.word	0xffffffff


	//   ....[134]....
        /*02f4*/ 	.word	0xffffffff


	//   ....[135]....
        /*02f8*/ 	.word	0xffffffff


	//   ....[136]....
        /*02fc*/ 	.word	0xffffffff


	//   ....[137]....
        /*0300*/ 	.word	0xffffffff


	//   ....[138]....
        /*0304*/ 	.word	0xffffffff


	//   ....[139]....
        /*0308*/ 	.word	0xffffffff


	//   ....[140]....
        /*030c*/ 	.word	0xffffffff


	//   ....[141]....
        /*0310*/ 	.word	0xffffffff


	//   ....[142]....
        /*0314*/ 	.word	0xffffffff


	//   ....[143]....
        /*0318*/ 	.word	0xffffffff


	//   ....[144]....
        /*031c*/ 	.word	0xffffffff


	//   ....[145]....
        /*0320*/ 	.word	0xffffffff


	//   ....[146]....
        /*0324*/ 	.word	0xffffffff


	//   ....[147]....
        /*0328*/ 	.word	0xffffffff


	//   ....[148]....
        /*032c*/ 	.word	0xffffffff


	//   ....[149]....
        /*0330*/ 	.word	0xffffffff


	//   ....[150]....
        /*0334*/ 	.word	0xffffffff


	//   ....[151]....
        /*0338*/ 	.word	0xffffffff


	//   ....[152]....
        /*033c*/ 	.word	0xffffffff


	//   ....[153]....
        /*0340*/ 	.word	0xffffffff


	//   ....[154]....
        /*0344*/ 	.word	0xffffffff


	//   ....[155]....
        /*0348*/ 	.word	0xffffffff


	//   ....[156]....
        /*034c*/ 	.word	0xffffffff


	//   ....[157]....
        /*0350*/ 	.word	0xffffffff


	//   ....[158]....
        /*0354*/ 	.word	0xffffffff


	//   ....[159]....
        /*0358*/ 	.word	0xffffffff


	//   ....[160]....
        /*035c*/ 	.word	0xffffffff


	//   ....[161]....
        /*0360*/ 	.word	0xffffffff


	//   ....[162]....
        /*0364*/ 	.word	0xffffffff


	//   ....[163]....
        /*0368*/ 	.word	0xffffffff


	//   ....[164]....
        /*036c*/ 	.word	0x05000048


	//   ....[165]....
        /*0370*/ 	.word	0x05000048


	//   ....[166]....
        /*0374*/ 	.word	0x05000048


	//   ....[167]....
        /*0378*/ 	.word	0x05000048


	//   ....[168]....
        /*037c*/ 	.word	0x05000048


	//----- nvinfo : EIATTR_COOP_GROUP_INSTR_OFFSETS
	.align		4
.L_378:
        /*0380*/ 	.byte	0x04, 0x28
        /*0382*/ 	.short	(.L_380 - .L_379)


	//   ....[0]....
.L_379:
        /*0384*/ 	.word	0x00000d30


	//   ....[1]....
        /*0388*/ 	.word	0x00001500


	//   ....[2]....
        /*038c*/ 	.word	0x000023b0


	//   ....[3]....
        /*0390*/ 	.word	0x000023d0


	//   ....[4]....
        /*0394*/ 	.word	0x000023f0


	//   ....[5]....
        /*0398*/ 	.word	0x00002410


	//   ....[6]....
        /*039c*/ 	.word	0x00002430


	//   ....[7]....
        /*03a0*/ 	.word	0x000028c0


	//   ....[8]....
        /*03a4*/ 	.word	0x000028d0


	//   ....[9]....
        /*03a8*/ 	.word	0x000028f0


	//   ....[10]....
        /*03ac*/ 	.word	0x00002910


	//   ....[11]....
        /*03b0*/ 	.word	0x00002970


	//   ....[12]....
        /*03b4*/ 	.word	0x000029b0


	//   ....[13]....
        /*03b8*/ 	.word	0x000029e0


	//   ....[14]....
        /*03bc*/ 	.word	0x00002a10


	//   ....[15]....
        /*03c0*/ 	.word	0x00002af0


	//   ....[16]....
        /*03c4*/ 	.word	0x00002b00


	//   ....[17]....
        /*03c8*/ 	.word	0x00002b30


	//   ....[18]....
        /*03cc*/ 	.word	0x00002b60


	//   ....[19]....
        /*03d0*/ 	.word	0x00002b90


	//   ....[20]....
        /*03d4*/ 	.word	0x00002bd0


	//   ....[21]....
        /*03d8*/ 	.word	0x00002bf0


	//   ....[22]....
        /*03dc*/ 	.word	0x00002c10


	//   ....[23]....
        /*03e0*/ 	.word	0x00002c80


	//   ....[24]....
        /*03e4*/ 	.word	0x00002d30


	//   ....[25]....
        /*03e8*/ 	.word	0x00002d40


	//   ....[26]....
        /*03ec*/ 	.word	0x00002d70


	//   ....[27]....
        /*03f0*/ 	.word	0x00002da0


	//   ....[28]....
        /*03f4*/ 	.word	0x00002dd0


	//   ....[29]....
        /*03f8*/ 	.word	0x00002e10


	//   ....[30]....
        /*03fc*/ 	.word	0x00002e30


	//   ....[31]....
        /*0400*/ 	.word	0x00002e50


	//   ....[32]....
        /*0404*/ 	.word	0x00002eb0


	//   ....[33]....
        /*0408*/ 	.word	0x00002f50


	//   ....[34]....
        /*040c*/ 	.word	0x00002f60


	//   ....[35]....
        /*0410*/ 	.word	0x00002f80


	//   ....[36]....
        /*0414*/ 	.word	0x00002fc0


	//   ....[37]....
        /*0418*/ 	.word	0x00002ff0


	//   ....[38]....
        /*041c*/ 	.word	0x00003030


	//   ....[39]....
        /*0420*/ 	.word	0x00003050


	//   ....[40]....
        /*0424*/ 	.word	0x00003070


	//   ....[41]....
        /*0428*/ 	.word	0x000030b0


	//   ....[42]....
        /*042c*/ 	.word	0x000031b0


	//   ....[43]....
        /*0430*/ 	.word	0x000031e0


	//   ....[44]....
        /*0434*/ 	.word	0x000031f0


	//   ....[45]....
        /*0438*/ 	.word	0x00003210


	//   ....[46]....
        /*043c*/ 	.word	0x00003250


	//   ....[47]....
        /*0440*/ 	.word	0x00003280


	//   ....[48]....
        /*0444*/ 	.word	0x000032c0


	//   ....[49]....
        /*0448*/ 	.word	0x000032e0


	//   ....[50]....
        /*044c*/ 	.word	0x00003300


	//   ....[51]....
        /*0450*/ 	.word	0x00003420


	//   ....[52]....
        /*0454*/ 	.word	0x00003440


	//   ....[53]....
        /*0458*/ 	.word	0x00003450


	//   ....[54]....
        /*045c*/ 	.word	0x00003470


	//   ....[55]....
        /*0460*/ 	.word	0x000034b0


	//   ....[56]....
        /*0464*/ 	.word	0x000034e0


	//   ....[57]....
        /*0468*/ 	.word	0x00003520


	//   ....[58]....
        /*046c*/ 	.word	0x00003540


	//   ....[59]....
        /*0470*/ 	.word	0x00003560


	//   ....[60]....
        /*0474*/ 	.word	0x00003690


	//   ....[61]....
        /*0478*/ 	.word	0x000036c0


	//   ....[62]....
        /*047c*/ 	.word	0x000036d0


	//   ....[63]....
        /*0480*/ 	.word	0x000036f0


	//   ....[64]....
        /*0484*/ 	.word	0x00003730


	//   ....[65]....
        /*0488*/ 	.word	0x00003760


	//   ....[66]....
        /*048c*/ 	.word	0x000037a0


	//   ....[67]....
        /*0490*/ 	.word	0x000037c0


	//   ....[68]....
        /*0494*/ 	.word	0x000037e0


	//   ....[69]....
        /*0498*/ 	.word	0x00003900


	//   ....[70]....
        /*049c*/ 	.word	0x00003930


	//   ....[71]....
        /*04a0*/ 	.word	0x00003940


	//   ....[72]....
        /*04a4*/ 	.word	0x00003970


	//   ....[73]....
        /*04a8*/ 	.word	0x00003990


	//   ....[74]....
        /*04ac*/ 	.word	0x000039e0


	//   ....[75]....
        /*04b0*/ 	.word	0x00003a00


	//   ....[76]....
        /*04b4*/ 	.word	0x00003a40


	//   ....[77]....
        /*04b8*/ 	.word	0x00003a60


	//   ....[78]....
        /*04bc*/ 	.word	0x00003b70


	//   ....[79]....
        /*04c0*/ 	.word	0x00003b90


	//   ....[80]....
        /*04c4*/ 	.word	0x00003ba0


	//   ....[81]....
        /*04c8*/ 	.word	0x00003bd0


	//   ....[82]....
        /*04cc*/ 	.word	0x00003c00


	//   ....[83]....
        /*04d0*/ 	.word	0x00003c50


	//   ....[84]....
        /*04d4*/ 	.word	0x00003c60


	//   ....[85]....
        /*04d8*/ 	.word	0x00003ca0


	//   ....[86]....
        /*04dc*/ 	.word	0x00003cd0


	//   ....[87]....
        /*04e0*/ 	.word	0x00003de0


	//   ....[88]....
        /*04e4*/ 	.word	0x00003e10


	//   ....[89]....
        /*04e8*/ 	.word	0x00003e20


	//   ....[90]....
        /*04ec*/ 	.word	0x00003e70


	//   ....[91]....
        /*04f0*/ 	.word	0x00003ea0


	//   ....[92]....
        /*04f4*/ 	.word	0x00003ed0


	//   ....[93]....
        /*04f8*/ 	.word	0x00003f00


	//   ....[94]....
        /*04fc*/ 	.word	0x00003f30


	//   ....[95]....
        /*0500*/ 	.word	0x00003f60


	//   ....[96]....
        /*0504*/ 	.word	0x00004050


	//   ....[97]....
        /*0508*/ 	.word	0x00004070


	//   ....[98]....
        /*050c*/ 	.word	0x00004080


	//   ....[99]....
        /*0510*/ 	.word	0x000040d0


	//   ....[100]....
        /*0514*/ 	.word	0x00004100


	//   ....[101]....
        /*0518*/ 	.word	0x00004130


	//   ....[102]....
        /*051c*/ 	.word	0x00004160


	//   ....[103]....
        /*0520*/ 	.word	0x00004190


	//   ....[104]....
        /*0524*/ 	.word	0x000041c0


	//   ....[105]....
        /*0528*/ 	.word	0x000042c0


	//   ....[106]....
        /*052c*/ 	.word	0x000042e0


	//   ....[107]....
        /*0530*/ 	.word	0x000042f0


	//   ....[108]....
        /*0534*/ 	.word	0x00004340


	//   ....[109]....
        /*0538*/ 	.word	0x00004370


	//   ....[110]....
        /*053c*/ 	.word	0x000043a0


	//   ....[111]....
        /*0540*/ 	.word	0x000043d0


	//   ....[112]....
        /*0544*/ 	.word	0x00004400


	//   ....[113]....
        /*0548*/ 	.word	0x00004430


	//   ....[114]....
        /*054c*/ 	.word	0x00004580


	//   ....[115]....
        /*0550*/ 	.word	0x00004a10


	//   ....[116]....
        /*0554*/ 	.word	0x00004ce0


	//   ....[117]....
        /*0558*/ 	.word	0x00004d90


	//   ....[118]....
        /*055c*/ 	.word	0x00004e40


	//   ....[119]....
        /*0560*/ 	.word	0x00004ef0


	//   ....[120]....
        /*0564*/ 	.word	0x00004fa0


	//   ....[121]....
        /*0568*/ 	.word	0x00005050


	//   ....[122]....
        /*056c*/ 	.word	0x00005100


	//   ....[123]....
        /*0570*/ 	.word	0x000051b0


	//   ....[124]....
        /*0574*/ 	.word	0x00005260


	//   ....[125]....
        /*0578*/ 	.word	0x00005310


	//   ....[126]....
        /*057c*/ 	.word	0x000053c0


	//   ....[127]....
        /*0580*/ 	.word	0x00005470


	//   ....[128]....
        /*0584*/ 	.word	0x00005650


	//   ....[129]....
        /*0588*/ 	.word	0x00005770


	//   ....[130]....
        /*058c*/ 	.word	0x00005890


	//   ....[131]....
        /*0590*/ 	.word	0x000059b0


	//   ....[132]....
        /*0594*/ 	.word	0x00005ad0


	//   ....[133]....
        /*0598*/ 	.word	0x00005bf0


	//   ....[134]....
        /*059c*/ 	.word	0x00005d00


	//   ....[135]....
        /*05a0*/ 	.word	0x00005e00


	//   ....[136]....
        /*05a4*/ 	.word	0x00005f00


	//   ....[137]....
        /*05a8*/ 	.word	0x00006000


	//   ....[138]....
        /*05ac*/ 	.word	0x00006100


	//   ....[139]....
        /*05b0*/ 	.word	0x00006200


	//   ....[140]....
        /*05b4*/ 	.word	0x00006a30


	//   ....[141]....
        /*05b8*/ 	.word	0x00006ab0


	//   ....[142]....
        /*05bc*/ 	.word	0x00006b30


	//   ....[143]....
        /*05c0*/ 	.word	0x00006bb0


	//   ....[144]....
        /*05c4*/ 	.word	0x00006c30


	//   ....[145]....
        /*05c8*/ 	.word	0x00006cb0


	//   ....[146]....
        /*05cc*/ 	.word	0x00006d30


	//   ....[147]....
        /*05d0*/ 	.word	0x00006db0


	//   ....[148]....
        /*05d4*/ 	.word	0x00006e30


	//   ....[149]....
        /*05d8*/ 	.word	0x00006eb0


	//   ....[150]....
        /*05dc*/ 	.word	0x00006f30


	//   ....[151]....
        /*05e0*/ 	.word	0x00006fb0


	//   ....[152]....
        /*05e4*/ 	.word	0x00007180


	//   ....[153]....
        /*05e8*/ 	.word	0x00007220


	//   ....[154]....
        /*05ec*/ 	.word	0x000072d0


	//   ....[155]....
        /*05f0*/ 	.word	0x00007380


	//   ....[156]....
        /*05f4*/ 	.word	0x00007430


	//   ....[157]....
        /*05f8*/ 	.word	0x000074e0


	//   ....[158]....
        /*05fc*/ 	.word	0x00007590


	//   ....[159]....
        /*0600*/ 	.word	0x00007640


	//   ....[160]....
        /*0604*/ 	.word	0x000076f0


	//   ....[161]....
        /*0608*/ 	.word	0x000077a0


	//   ....[162]....
        /*060c*/ 	.word	0x00007850


	//   ....[163]....
        /*0610*/ 	.word	0x000078f0


	//   ....[164]....
        /*0614*/ 	.word	0x00007960


	//   ....[165]....
        /*0618*/ 	.word	0x000079d0


	//   ....[166]....
        /*061c*/ 	.word	0x00007a40


	//   ....[167]....
        /*0620*/ 	.word	0x00007ab0


	//   ....[168]....
        /*0624*/ 	.word	0x00007b20


	//----- nvinfo : EIATTR_VRC_CTA_INIT_COUNT
	.align		4
.L_380:
        /*0628*/ 	.byte	0x02, 0x4a
	.zero		1
	.zero		1


	//----- nvinfo : EIATTR_EXIT_INSTR_OFFSETS
	.align		4
        /*062c*/ 	.byte	0x04, 0x1c
        /*062e*/ 	.short	(.L_382 - .L_381)


	//   ....[0]....
.L_381:
        /*0630*/ 	.word	0x00001f40


	//   ....[1]....
        /*0634*/ 	.word	0x000021b0


	//   ....[2]....
        /*0638*/ 	.word	0x000021d0


	//   ....[3]....
        /*063c*/ 	.word	0x00006fc0


	//   ....[4]....
        /*0640*/ 	.word	0x00007900


	//----- nvinfo : EIATTR_MAX_THREADS
	.align		4
.L_382:
        /*0644*/ 	.byte	0x04, 0x05
        /*0646*/ 	.short	(.L_384 - .L_383)
.L_383:
        /*0648*/ 	.word	0x00000180
        /*064c*/ 	.word	0x00000001
        /*0650*/ 	.word	0x00000001


	//----- nvinfo : EIATTR_CRS_STACK_SIZE
	.align		4
.L_384:
        /*0654*/ 	.byte	0x04, 0x1e
        /*0656*/ 	.short	(.L_386 - .L_385)
.L_385:
        /*0658*/ 	.word	0x00000000


	//----- nvinfo : EIATTR_CBANK_PARAM_SIZE
	.align		4
.L_386:
        /*065c*/ 	.byte	0x03, 0x19
        /*065e*/ 	.short	0x004d


	//----- nvinfo : EIATTR_PARAM_CBANK
	.align		4
        /*0660*/ 	.byte	0x04, 0x0a
        /*0662*/ 	.short	(.L_388 - .L_387)
	.align		4
.L_387:
        /*0664*/ 	.word	index@(.nv.constant0._ZN3cub18CUB_300001_SM_10006detail10radix_sort29DeviceRadixSortOnesweepKernelINS1_5radix10policy_hubIyyyE10Policy1000ELNS0_9SortOrderE0EyyyiiNS1_21identity_decomposer_tEEEvPT5_SB_PT3_PKSC_PT1_PKSG_PT2_PKSK_T4_iiT6_)
        /*0668*/ 	.short	0x0380
        /*066a*/ 	.short	0x004d


	//----- nvinfo : EIATTR_SW_WAR
	.align		4
.L_388:
        /*066c*/ 	.byte	0x04, 0x36
        /*066e*/ 	.short	(.L_390 - .L_389)
.L_389:
        /*0670*/ 	.word	0x00000008
.L_390:


//--------------------- .nv.info._ZN3cub18CUB_300001_SM_10006detail10radix_sort33DeviceRadixSortExclusiveSumKernelINS1_5radix10policy_hubIyyyE10Policy1000EyEEvPT0_ --------------------------
	.section	.nv.info._ZN3cub18CUB_300001_SM_10006detail10radix_sort33DeviceRadixSortExclusiveSumKernelINS1_5radix10policy_hubIyyyE10Policy1000EyEEvPT0_,"",@"SHT_CUDA_INFO"
	.sectionflags	@""
	.align	4


	//----- nvinfo : EIATTR_CUDA_API_VERSION
	.align		4
        /*0000*/ 	.byte	0x04, 0x37
        /*0002*/ 	.short	(.L_392 - .L_391)
.L_391:
        /*0004*/ 	.word	0x00000082


	//----- nvinfo : EIATTR_KPARAM_INFO
	.align		4
.L_392:
        /*0008*/ 	.byte	0x04, 0x17
        /*000a*/ 	.short	(.L_394 - .L_393)
.L_393:
        /*000c*/ 	.word	0x00000000
        /*0010*/ 	.short	0x0000
        /*0012*/ 	.short	0x0000
        /*0014*/ 	.byte	0x00, 0xf5, 0x21, 0x00


	//----- nvinfo : EIATTR_SPARSE_MMA_MASK
	.align		4
.L_394:
        /*0018*/ 	.byte	0x03, 0x50
        /*001a*/ 	.short	0x0000


	//----- nvinfo : EIATTR_MAXREG_COUNT
	.align		4
        /*001c*/ 	.byte	0x03, 0x1b
        /*001e*/ 	.short	0x00ff


	//----- nvinfo : EIATTR_NUM_BARRIERS
	.align		4
        /*0020*/ 	.byte	0x02, 0x4c
        /*0022*/ 	.byte	0x01
	.zero		1


	//----- nvinfo : EIATTR_MERCURY_ISA_VERSION
	.align		4
        /*0024*/ 	.byte	0x03, 0x5f
        /*0026*/ 	.short	0x0101


	//----- nvinfo : EIATTR_COOP_GROUP_MASK_REGIDS
	.align		4
        /*0028*/ 	.byte	0x04, 0x29
        /*002a*/ 	.short	(.L_396 - .L_395)


	//   ....[0]....
.L_395:
        /*002c*/ 	.word	0xffffffff


	//   ....[1]....
        /*0030*/ 	.word	0xffffffff


	//   ....[2]....
        /*0034*/ 	.word	0xffffffff


	//   ....[3]....
        /*0038*/ 	.word	0xffffffff


	//   ....[4]....
        /*003c*/ 	.word	0xffffffff


	//   ....[5]....
        /*0040*/ 	.word	0xffffffff


	//   ....[6]....
        /*0044*/ 	.word	0xffffffff


	//   ....[7]....
        /*0048*/ 	.word	0xffffffff


	//   ....[8]....
        /*004c*/ 	.word	0xffffffff


	//   ....[9]....
        /*0050*/ 	.word	0xffffffff


	//   ....[10]....
        /*0054*/ 	.word	0x05000015


	//   ....[11]....
        /*0058*/ 	.word	0x05000015


	//   ....[12]....
        /*005c*/ 	.word	0x05000015


	//   ....[13]....
        /*0060*/ 	.word	0x05000015


	//   ....[14]....
        /*0064*/ 	.word	0x05000015


	//   ....[15]....
        /*0068*/ 	.word	0x05000015


	//   ....[16]....
        /*006c*/ 	.word	0x05000015


	//   ....[17]....
        /*0070*/ 	.word	0x05000015


	//   ....[18]....
        /*0074*/ 	.word	0x05000015


	//   ....[19]....
        /*0078*/ 	.word	0x05000015


	//----- nvinfo : EIATTR_COOP_GROUP_INSTR_OFFSETS
	.align		4
.L_396:
        /*007c*/ 	.byte	0x04, 0x28
        /*007e*/ 	.short	(.L_398 - .L_397)


	//   ....[0]....
.L_397:
        /*0080*/ 	.word	0x00000250


	//   ....[1]....
        /*0084*/ 	.word	0x00000260


	//   ....[2]....
        /*0088*/ 	.word	0x000002a0


	//   ....[3]....
        /*008c*/ 	.word	0x000002c0


	//   ....[4]....
        /*0090*/ 	.word	0x00000310


	//   ....[5]....
        /*0094*/ 	.word	0x00000320


	//   ....[6]....
        /*0098*/ 	.word	0x00000360


	//   ....[7]....
        /*009c*/ 	.word	0x00000380


	//   ....[8]....
        /*00a0*/ 	.word	0x000003d0


	//   ....[9]....
        /*00a4*/ 	.word	0x000003e0


	//   ....[10]....
        /*00a8*/ 	.word	0x00000660


	//   ....[11]....
        /*00ac*/ 	.word	0x000006b0


	//   ....[12]....
        /*00b0*/ 	.word	0x00000740


	//   ....[13]....
        /*00b4*/ 	.word	0x00000790


	//   ....[14]....
        /*00b8*/ 	.word	0x00000820


	//   ....[15]....
        /*00bc*/ 	.word	0x00000870


	//   ....[16]....
        /*00c0*/ 	.word	0x00000900


	//   ....[17]....
        /*00c4*/ 	.word	0x00000950


	//   ....[18]....
        /*00c8*/ 	.word	0x000009e0


	//   ....[19]....
        /*00cc*/ 	.word	0x00000a30


	//----- nvinfo : EIATTR_VRC_CTA_INIT_COUNT
	.align		4
.L_398:
        /*00d0*/ 	.byte	0x02, 0x4a
	.zero		1
	.zero		1


	//----- nvinfo : EIATTR_EXIT_INSTR_OFFSETS
	.align		4
        /*00d4*/ 	.byte	0x04, 0x1c
        /*00d6*/ 	.short	(.L_400 - .L_399)


	//   ....[0]....
.L_399:
        /*00d8*/ 	.word	0x000005d0


	//   ....[1]....
        /*00dc*/ 	.word	0x00000600


	//----- nvinfo : EIATTR_CRS_STACK_SIZE
	.align		4
.L_400:
        /*00e0*/ 	.byte	0x04, 0x1e
        /*00e2*/ 	.short	(.L_402 - .L_401)
.L_401:
        /*00e4*/ 	.word	0x00000000


	//----- nvinfo : EIATTR_CBANK_PARAM_SIZE
	.align		4
.L_402:
        /*00e8*/ 	.byte	0x03, 0x19
        /*00ea*/ 	.short	0x0008


	//----- nvinfo : EIATTR_PARAM_CBANK
	.align		4
        /*00ec*/ 	.byte	0x04, 0x0a
        /*00ee*/ 	.short	(.L_404 - .L_403)
	.align		4
.L_403:
        /*00f0*/ 	.word	index@(.nv.constant0._ZN3cub18CUB_300001_SM_10006detail10radix_sort33DeviceRadixSortExclusiveSumKernelINS1_5radix10policy_hubIyyyE10Policy1000EyEEvPT0_)
        /*00f4*/ 	.short	0x0380
        /*00f6*/ 	.short	0x0008


	//----- nvinfo : EIATTR_SW_WAR
	.align		4
.L_404:
        /*00f8*/ 	.byte	0x04, 0x36
        /*00fa*/ 	.short	(.L_406 - .L_405)
.L_405:
        /*00fc*/ 	.word	0x00000008
.L_406:


//--------------------- .nv.info._ZN3cub18CUB_300001_SM_10006detail10radix_sort30DeviceRadixSortHistogramKernelINS1_5radix10policy_hubIyyyE10Policy1000ELNS0_9SortOrderE0EyyNS1_21identity_decomposer_tEEEvPT2_PKT1_SA_iiT3_ --------------------------
	.section	.nv.info._ZN3cub18CUB_300001_SM_10006detail10radix_sort30DeviceRadixSortHistogramKernelINS1_5radix10policy_hubIyyyE10Policy1000ELNS0_9SortOrderE0EyyNS1_21identity_decomposer_tEEEvPT2_PKT1_SA_iiT3_,"",@"SHT_CUDA_INFO"
	.sectionflags	@""
	.align	4


	//----- nvinfo : EIATTR_CUDA_API_VERSION
	.align		4
        /*0000*/ 	.byte	0x04, 0x37
        /*0002*/ 	.short	(.L_408 - .L_407)
.L_407:
        /*0004*/ 	.word	0x00000082


	//----- nvinfo : EIATTR_KPARAM_INFO
	.align		4
.L_408:
        /*0008*/ 	.byte	0x04, 0x17
        /*000a*/ 	.short	(.L_410 - .L_409)
.L_409:
        /*000c*/ 	.word	0x00000000
        /*0010*/ 	.short	0x0005
        /*0012*/ 	.short	0x0020
        /*0014*/ 	.byte	0x00, 0xf0, 0x05, 0x00


	//----- nvinfo : EIATTR_KPARAM_INFO
	.align		4
.L_410:
        /*0018*/ 	.byte	0x04, 0x17
        /*001a*/ 	.short	(.L_412 - .L_411)
.L_411:
        /*001c*/ 	.word	0x00000000
        /*0020*/ 	.short	0x0004
        /*0022*/ 	.short	0x001c
        /*0024*/ 	.byte	0x00, 0xf0, 0x11, 0x00


	//----- nvinfo : EIATTR_KPARAM_INFO
	.align		4
.L_412:
        /*0028*/ 	.byte	0x04, 0x17
        /*002a*/ 	.short	(.L_414 - .L_413)
.L_413:
        /*002c*/ 	.word	0x00000000
        /*0030*/ 	.short	0x0003
        /*0032*/ 	.short	0x0018
        /*0034*/ 	.byte	0x00, 0xf0, 0x11, 0x00


	//----- nvinfo : EIATTR_KPARAM_INFO
	.align		4
.L_414:
        /*0038*/ 	.byte	0x04, 0x17
        /*003a*/ 	.short	(.L_416 - .L_415)
.L_415:
        /*003c*/ 	.word	0x00000000
        /*0040*/ 	.short	0x0002
        /*0042*/ 	.short	0x0010
        /*0044*/ 	.byte	0x00, 0xf0, 0x21, 0x00


	//----- nvinfo : EIATTR_KPARAM_INFO
	.align		4
.L_416:
        /*0048*/ 	.byte	0x04, 0x17
        /*004a*/ 	.short	(.L_418 - .L_417)
.L_417:
        /*004c*/ 	.word	0x00000000
        /*0050*/ 	.short	0x0001
        /*0052*/ 	.short	0x0008
        /*0054*/ 	.byte	0x00, 0xf5, 0x21, 0x00


	//----- nvinfo : EIATTR_KPARAM_INFO
	.align		4
.L_418:
        /*0058*/ 	.byte	0x04, 0x17
        /*005a*/ 	.short	(.L_420 - .L_419)
.L_419:
        /*005c*/ 	.word	0x00000000
        /*0060*/ 	.short	0x0000
        /*0062*/ 	.short	0x0000
        /*0064*/ 	.byte	0x00, 0xf5, 0x21, 0x00


	//----- nvinfo : EIATTR_SPARSE_MMA_MASK
	.align		4
.L_420:
        /*0068*/ 	.byte	0x03, 0x50
        /*006a*/ 	.short	0x0000


	//----- nvinfo : EIATTR_MAXREG_COUNT
	.align		4
        /*006c*/ 	.byte	0x03, 0x1b
        /*006e*/ 	.short	0x00ff


	//----- nvinfo : EIATTR_NUM_BARRIERS
	.align		4
        /*0070*/ 	.byte	0x02, 0x4c
        /*0072*/ 	.byte	0x01
	.zero		1


	//----- nvinfo : EIATTR_MERCURY_ISA_VERSION
	.align		4
        /*0074*/ 	.byte	0x03, 0x5f
        /*0076*/ 	.short	0x0101


	//----- nvinfo : EIATTR_VRC_CTA_INIT_COUNT
	.align		4
        /*0078*/ 	.byte	0x02, 0x4a
	.zero		1
	.zero		1


	//----- nvinfo : EIATTR_EXIT_INSTR_OFFSETS
	.align		4
        /*007c*/ 	.byte	0x04, 0x1c
        /*007e*/ 	.short	(.L_422 - .L_421)


	//   ....[0]....
.L_421:
        /*0080*/ 	.word	0x00000040


	//   ....[1]....
        /*0084*/ 	.word	0x00002fb0


	//----- nvinfo : EIATTR_MAX_THREADS
	.align		4
.L_422:
        /*0088*/ 	.byte	0x04, 0x05
        /*008a*/ 	.short	(.L_424 - .L_423)
.L_423:
        /*008c*/ 	.word	0x00000080
        /*0090*/ 	.word	0x00000001
        /*0094*/ 	.word	0x00000001


	//----- nvinfo : EIATTR_CRS_STACK_SIZE
	.align		4
.L_424:
        /*0098*/ 	.byte	0x04, 0x1e
        /*009a*/ 	.short	(.L_426 - .L_425)
.L_425:
        /*009c*/ 	.word	0x00000000


	//----- nvinfo : EIATTR_CBANK_PARAM_SIZE
	.align		4
.L_426:
        /*00a0*/ 	.byte	0x03, 0x19
        /*00a2*/ 	.short	0x0021


	//----- nvinfo : EIATTR_PARAM_CBANK
	.align		4
        /*00a4*/ 	.byte	0x04, 0x0a
        /*00a6*/ 	.short	(.L_428 - .L_427)
	.align		4
.L_427:
        /*00a8*/ 	.word	index@(.nv.constant0._ZN3cub18CUB_300001_SM_10006detail10radix_sort30DeviceRadixSortHistogramKernelINS1_5radix10policy_hubIyyyE10Policy1000ELNS0_9SortOrderE0EyyNS1_21identity_decomposer_tEEEvPT2_PKT1_SA_iiT3_)
        /*00ac*/ 	.short	0x0380
        /*00ae*/ 	.short	0x0021


	//----- nvinfo : EIATTR_SW_WAR
	.align		4
.L_428:
        /*00b0*/ 	.byte	0x04, 0x36
        /*00b2*/ 	.short	(.L_430 - .L_429)
.L_429:
        /*00b4*/ 	.word	0x00000008
.L_430:


//--------------------- .nv.info._ZN3cub18CUB_300001_SM_10006detail10radix_sort31DeviceRadixSortSingleTileKernelINS1_5radix10policy_hubIyyyE10Policy1000ELNS0_9SortOrderE0EyyyNS1_21identity_decomposer_tEEEvPKT1_PSA_PKT2_PSE_T3_iiT4_ --------------------------
	.section	.nv.info._ZN3cub18CUB_300001_SM_10006detail10radix_sort31DeviceRadixSortSingleTileKernelINS1_5radix10policy_hubIyyyE10Policy1000ELNS0_9SortOrderE0EyyyNS1_21identity_decomposer_tEEEvPKT1_PSA_PKT2_PSE_T3_iiT4_,"",@"SHT_CUDA_INFO"
	.sectionflags	@""
	.align	4


	//----- nvinfo : EIATTR_CUDA_API_VERSION
	.align		4
        /*0000*/ 	.byte	0x04, 0x37
        /*0002*/ 	.short	(.L_432 - .L_431)
.L_431:
        /*0004*/ 	.word	0x00000082


	//----- nvinfo : EIATTR_KPARAM_INFO
	.align		4
.L_432:
        /*0008*/ 	.byte	0x04, 0x17
        /*000a*/ 	.short	(.L_434 - .L_433)
.L_433:
        /*000c*/ 	.word	0x00000000
        /*0010*/ 	.short	0x0007
        /*0012*/ 	.short	0x0030
        /*0014*/ 	.byte	0x00, 0xf0, 0x05, 0x00


	//----- nvinfo : EIATTR_KPARAM_INFO
	.align		4
.L_434:
        /*0018*/ 	.byte	0x04, 0x17
        /*001a*/ 	.short	(.L_436 - .L_435)
.L_435:
        /*001c*/ 	.word	0x00000000
        /*0020*/ 	.short	0x0006
        /*0022*/ 	.short	0x002c
        /*0024*/ 	.byte	0x00, 0xf0, 0x11, 0x00


	//----- nvinfo : EIATTR_KPARAM_INFO
	.align		4
.L_436:
        /*0028*/ 	.byte	0x04, 0x17
        /*002a*/ 	.short	(.L_438 - .L_437)
.L_437:
        /*002c*/ 	.word	0x00000000
        /*0030*/ 	.short	0x0005
        /*0032*/ 	.short	0x0028
        /*0034*/ 	.byte	0x00, 0xf0, 0x11, 0x00


	//----- nvinfo : EIATTR_KPARAM_INFO
	.align		4
.L_438:
        /*0038*/ 	.byte	0x04, 0x17
        /*003a*/ 	.short	(.L_440 - .L_439)
.L_439:
        /*003c*/ 	.word	0x00000000
        /*0040*/ 	.short	0x0004
        /*0042*/ 	.short	0x0020
        /*0044*/ 	.byte	0x00, 0xf0, 0x21, 0x00


	//----- nvinfo : EIATTR_KPARAM_INFO
	.align		4
.L_440:
        /*0048*/ 	.byte	0x04, 0x17
        /*004a*/ 	.short	(.L_442 - .L_441)
.L_441:
        /*004c*/ 	.word	0x00000000
        /*0050*/ 	.short	0x0003
        /*0052*/ 	.short	0x0018
        /*0054*/ 	.byte	0x00, 0xf5, 0x21, 0x00


	//----- nvinfo : EIATTR_KPARAM_INFO
	.align		4
.L_442:
        /*0058*/ 	.byte	0x04, 0x17
        /*005a*/ 	.short	(.L_444 - .L_443)
.L_443:
        /*005c*/ 	.word	0x00000000
        /*0060*/ 	.short	0x0002
        /*0062*/ 	.short	0x0010
        /*0064*/ 	.byte	0x00, 0xf5, 0x21, 0x00


	//----- nvinfo : EIATTR_KPARAM_INFO
	.align		4
.L_444:
        /*0068*/ 	.byte	0x04, 0x17
        /*006a*/ 	.short	(.L_446 - .L_445)
.L_445:
        /*006c*/ 	.word	0x00000000
        /*0070*/ 	.short	0x0001
        /*0072*/ 	.short	0x0008
        /*0074*/ 	.byte	0x00, 0xf5, 0x21, 0x00


	//----- nvinfo : EIATTR_KPARAM_INFO
	.align		4
.L_446:
        /*0078*/ 	.byte	0x04, 0x17
        /*007a*/ 	.short	(.L_448 - .L_447)
.L_447:
        /*007c*/ 	.word	0x00000000
        /*0080*/ 	.short	0x0000
        /*0082*/ 	.short	0x0000
        /*0084*/ 	.byte	0x00, 0xf5, 0x21, 0x00


	//----- nvinfo : EIATTR_SPARSE_MMA_MASK
	.align		4
.L_448:
        /*0088*/ 	.byte	0x03, 0x50
        /*008a*/ 	.short	0x0000


	//----- nvinfo : EIATTR_MAXREG_COUNT
	.align		4
        /*008c*/ 	.byte	0x03, 0x1b
        /*008e*/ 	.short	0x00ff


	//----- nvinfo : EIATTR_NUM_BARRIERS
	.align		4
        /*0090*/ 	.byte	0x02, 0x4c
        /*0092*/ 	.byte	0x01
	.zero		1


	//----- nvinfo : EIATTR_MERCURY_ISA_VERSION
	.align		4
        /*0094*/ 	.byte	0x03, 0x5f
        /*0096*/ 	.short	0x0101


	//----- nvinfo : EIATTR_COOP_GROUP_MASK_REGIDS
	.align		4
        /*0098*/ 	.byte	0x04, 0x29
        /*009a*/ 	.short	(.L_450 - .L_449)


	//   ....[0]....
.L_449:
        /*009c*/ 	.word	0xffffffff


	//   ....[1]....
        /*00a0*/ 	.word	0xffffffff


	//   ....[2]....
        /*00a4*/ 	.word	0xffffffff


	//   ....[3]....
        /*00a8*/ 	.word	0xffffffff


	//   ....[4]....
        /*00ac*/ 	.word	0xffffffff


	//----- nvinfo : EIATTR_COOP_GROUP_INSTR_OFFSETS
	.align		4
.L_450:
        /*00b0*/ 	.byte	0x04, 0x28
        /*00b2*/ 	.short	(.L_452 - .L_451)


	//   ....[0]....
.L_451:
        /*00b4*/ 	.word	0x000011e0


	//   ....[1]....
        /*00b8*/ 	.word	0x00001200


	//   ....[2]....
        /*00bc*/ 	.word	0x00001220


	//   ....[3]....
        /*00c0*/ 	.word	0x00001240


	//   ....[4]....
        /*00c4*/ 	.word	0x00001260


	//----- nvinfo : EIATTR_VRC_CTA_INIT_COUNT
	.align		4
.L_452:
        /*00c8*/ 	.byte	0x02, 0x4a
	.zero		1
	.zero		1


	//----- nvinfo : EIATTR_EXIT_INSTR_OFFSETS
	.align		4
        /*00cc*/ 	.byte	0x04, 0x1c
        /*00ce*/ 	.short	(.L_454 - .L_453)


	//   ....[0]....
.L_453:
        /*00d0*/ 	.word	0x000023a0


	//   ....[1]....
        /*00d4*/ 	.word	0x000023e0


	//----- nvinfo : EIATTR_MAX_THREADS
	.align		4
.L_454:
        /*00d8*/ 	.byte	0x04, 0x05
        /*00da*/ 	.short	(.L_456 - .L_455)
.L_455:
        /*00dc*/ 	.word	0x00000100
        /*00e0*/ 	.word	0x00000001
        /*00e4*/ 	.word	0x00000001


	//----- nvinfo : EIATTR_CBANK_PARAM_SIZE
	.align		4
.L_456:
        /*00e8*/ 	.byte	0x03, 0x19
        /*00ea*/ 	.short	0x0031


	//----- nvinfo : EIATTR_PARAM_CBANK
	.align		4
        /*00ec*/ 	.byte	0x04, 0x0a
        /*00ee*/ 	.short	(.L_458 - .L_457)
	.align		4
.L_457:
        /*00f0*/ 	.word	index@(.nv.constant0._ZN3cub18CUB_300001_SM_10006detail10radix_sort31DeviceRadixSortSingleTileKernelINS1_5radix10policy_hubIyyyE10Policy1000ELNS0_9SortOrderE0EyyyNS1_21identity_decomposer_tEEEvPKT1_PSA_PKT2_PSE_T3_iiT4_)
        /*00f4*/ 	.short	0x0380
        /*00f6*/ 	.short	0x0031


	//----- nvinfo : EIATTR_SW_WAR
	.align		4
.L_458:
        /*00f8*/ 	.byte	0x04, 0x36
        /*00fa*/ 	.short	(.L_460 - .L_459)
.L_459:
        /*00fc*/ 	.word	0x00000008
.L_460:


//--------------------- .nv.info._ZN3cub18CUB_300001_SM_10006detail10radix_sort29DeviceRadixSortOnesweepKernelINS1_5radix10policy_hubIyiyE10Policy1000ELNS0_9SortOrderE0EyiyiiNS1_21identity_decomposer_tEEEvPT5_SB_PT3_PKSC_PT1_PKSG_PT2_PKSK_T4_iiT6_ --------------------------
	.section	.nv.info._ZN3cub18CUB_300001_SM_10006detail10radix_sort29DeviceRadixSortOnesweepKernelINS1_5radix10policy_hubIyiyE10Policy1000ELNS0_9SortOrderE0EyiyiiNS1_21identity_decomposer_tEEEvPT5_SB_PT3_PKSC_PT1_PKSG_PT2_PKSK_T4_iiT6_,"",@"SHT_CUDA_INFO"
	.sectionflags	@""
	.align	4


	//----- nvinfo : EIATTR_CUDA_API_VERSION
	.align		4
        /*0000*/ 	.byte	0x04, 0x37
        /*0002*/ 	.short	(.L_462 - .L_461)
.L_461:
        /*0004*/ 	.word	0x00000082


	//----- nvinfo : EIATTR_KPARAM_INFO
	.align		4
.L_462:
        /*0008*/ 	.byte	0x04, 0x17
        /*000a*/ 	.short	(.L_464 - .L_463)
.L_463:
        /*000c*/ 	.word	0x00000000
        /*0010*/ 	.short	0x000b
        /*0012*/ 	.short	0x004c
        /*0014*/ 	.byte	0x00, 0xf0, 0x05, 0x00


	//----- nvinfo : EIATTR_KPARAM_INFO
	.align		4
.L_464:
        /*0018*/ 	.byte	0x04, 0x17
        /*001a*/ 	.short	(.L_466 - .L_465)
.L_465:
        /*001c*/ 	.word	0x00000000
        /*0020*/ 	.short	0x000a
        /*0022*/ 	.short	0x0048
        /*0024*/ 	.byte	0x00, 0xf0, 0x11, 0x00


	//----- nvinfo : EIATTR_KPARAM_INFO
	.align		4
.L_466:
        /*0028*/ 	.byte	0x04, 0x17
        /*002a*/ 	.short	(.L_468 - .L_467)
.L_467:
        /*002c*/ 	.word	0x00000000
        /*0030*/ 	.short	0x0009
        /*0032*/ 	.short	0x0044
        /*0034*/ 	.byte	0x00, 0xf0, 0x11, 0x00


	//----- nvinfo : EIATTR_KPARAM_INFO
	.align		4
.L_468:
        /*0038*/ 	.byte	0x04, 0x17
        /*003a*/ 	.short	(.L_470 - .L_469)
.L_469:
        /*003c*/ 	.word	0x00000000
        /*0040*/ 	.short	0x0008
        /*0042*/ 	.short	0x0040
        /*0044*/ 	.byte	0x00, 0xf0, 0x11, 0x00


	//----- nvinfo : EIATTR_KPARAM_INFO
	.align		4
.L_470:
        /*0048*/ 	.byte	0x04, 0x17
        /*004a*/ 	.short	(.L_472 - .L_471)
.L_471:
        /*004c*/ 	.word	0x00000000
        /*0050*/ 	.short	0x0007
        /*0052*/ 	.short	0x0038
        /*0054*/ 	.byte	0x00, 0xf5, 0x21, 0x00


	//----- nvinfo : EIATTR_KPARAM_INFO
	.align		4
.L_472:
        /*0058*/ 	.byte	0x04, 0x17
        /*005a*/ 	.short	(.L_474 - .L_473)
.L_473:
        /*005c*/ 	.word	0x00000000
        /*0060*/ 	.short	0x0006
        /*0062*/ 	.short	0x0030
        /*0064*/ 	.byte	0x00, 0xf5, 0x21, 0x00


	//----- nvinfo : EIATTR_KPARAM_INFO
	.align		4
.L_474:
        /*0068*/ 	.byte	0x04, 0x17
        /*006a*/ 	.short	(.L_476 - .L_475)
.L_475:
        /*006c*/ 	.word	0x00000000
        /*0070*/ 	.short	0x0005
        /*0072*/ 	.short	0x0028
        /*0074*/ 	.byte	0x00, 0xf5, 0x21, 0x00


	//----- nvinfo : EIATTR_KPARAM_INFO
	.align		4
.L_476:
        /*0078*/ 	.byte	0x04, 0x17
        /*007a*/ 	.short	(.L_478 - .L_477)
.L_477:
        /*007c*/ 	.word	0x00000000
        /*0080*/ 	.short	0x0004
        /*0082*/ 	.short	0x0020
        /*0084*/ 	.byte	0x00, 0xf5, 0x21, 0x00


	//----- nvinfo : EIATTR_KPARAM_INFO
	.align		4
.L_478:
        /*0088*/ 	.byte	0x04, 0x17
        /*008a*/ 	.short	(.L_480 - .L_479)
.L_479:
        /*008c*/ 	.word	0x00000000
        /*0090*/ 	.short	0x0003
        /*0092*/ 	.short	0x0018
        /*0094*/ 	.byte	0x00, 0xf5, 0x21, 0x00


	//----- nvinfo : EIATTR_KPARAM_INFO
	.align		4
.L_480:
        /*0098*/ 	.byte	0x04, 0x17
        /*009a*/ 	.short	(.L_482 - .L_481)
.L_481:
        /*009c*/ 	.word	0x00000000
        /*00a0*/ 	.short	0x0002
        /*00a2*/ 	.short	0x0010
        /*00a4*/ 	.byte	0x00, 0xf5, 0x21, 0x00


	//----- nvinfo : EIATTR_KPARAM_INFO
	.align		4
.L_482:
        /*00a8*/ 	.byte	0x04, 0x17
        /*00aa*/ 	.short	(.L_484 - .L_483)
.L_483:
        /*00ac*/ 	.word	0x00000000
        /*00b0*/ 	.short	0x0001
        /*00b2*/ 	.short	0x0008
        /*00b4*/ 	.byte	0x00, 0xf5, 0x21, 0x00


	//----- nvinfo : EIATTR_KPARAM_INFO
	.align		4
.L_484:
        /*00b8*/ 	.byte	0x04, 0x17
        /*00ba*/ 	.short	(.L_486 - .L_485)
.L_485:
        /*00bc*/ 	.word	0x00000000
        /*00c0*/ 	.short	0x0000
        /*00c2*/ 	.short	0x0000
        /*00c4*/ 	.byte	0x00, 0xf5, 0x21, 0x00


	//----- nvinfo : EIATTR_SPARSE_MMA_MASK
	.align		4
.L_486:
        /*00c8*/ 	.byte	0x03, 0x50
        /*00ca*/ 	.short	0x0000


	//----- nvinfo : EIATTR_MAXREG_COUNT
	.align		4
        /*00cc*/ 	.byte	0x03, 0x1b
        /*00ce*/ 	.short	0x00a8


	//----- nvinfo : EIATTR_NUM_BARRIERS
	.align		4
        /*00d0*/ 	.byte	0x02, 0x4c
        /*00d2*/ 	.byte	0x01
	.zero		1


	//----- nvinfo : EIATTR_MERCURY_ISA_VERSION
	.align		4
        /*00d4*/ 	.byte	0x03, 0x5f
        /*00d6*/ 	.short	0x0101


	//----- nvinfo : EIATTR_COOP_GROUP_MASK_REGIDS
	.align		4
        /*00d8*/ 	.byte	0x04, 0x29
        /*00da*/ 	.short	(.L_488 - .L_487)


	//   ....[0]....
.L_487:
        /*00dc*/ 	.word	0xffffffff


	//   ....[1]....
        /*00e0*/ 	.word	0x05000024


	//   ....[2]....
        /*00e4*/ 	.word	0xffffffff


	//   ....[3]....
        /*00e8*/ 	.word	0xffffffff


	//   ....[4]....
        /*00ec*/ 	.word	0xffffffff


	//   ....[5]....
        /*00f0*/ 	.word	0xffffffff


	//   ....[6]....
        /*00f4*/ 	.word	0xffffffff


	//   ....[7]....
        /*00f8*/ 	.word	0xffffffff


	//   ....[8]....
        /*00fc*/ 	.word	0xffffffff


	//   ....[9]....
        /*0100*/ 	.word	0xffffffff


	//   ....[10]....
        /*0104*/ 	.word	0xffffffff


	//   ....[11]....
        /*0108*/ 	.word	0xffffffff


	//   ....[12]....
        /*010c*/ 	.word	0xffffffff


	//   ....[13]....
        /*0110*/ 	.word	0xffffffff


	//   ....[14]....
        /*0114*/ 	.word	0xffffffff


	//   ....[15]....
        /*0118*/ 	.word	0xffffffff


	//   ....[16]....
        /*011c*/ 	.word	0xffffffff


	//   ....[17]....
        /*0120*/ 	.word	0xffffffff


	//   ....[18]....
        /*0124*/ 	.word	0xffffffff


	//   ....[19]....
        /*0128*/ 	.word	0xffffffff


	//   ....[20]....
        /*012c*/ 	.word	0xffffffff


	//   ....[21]....
        /*0130*/ 	.word	0xffffffff


	//   ....[22]....
        /*0134*/ 	.word	0xffffffff


	//   ....[23]....
        /*0138*/ 	.word	0xffffffff


	//   ....[24]....
        /*013c*/ 	.word	0xffffffff


	//   ....[25]....
        /*0140*/ 	.word	0xffffffff


	//   ....[26]....
        /*0144*/ 	.word	0xffffffff


	//   ....[27]....
        /*0148*/ 	.word	0xffffffff


	//   ....[28]....
        /*014c*/ 	.word	0xffffffff


	//   ....[29]....
        /*0150*/ 	.word	0xffffffff


	//   ....[30]....
        /*0154*/ 	.word	0xffffffff


	//   ....[31]....
        /*0158*/ 	.word	0xffffffff


	//   ....[32]....
        /*015c*/ 	.word	0xffffffff


	//   ....[33]....
        /*0160*/ 	.word	0xffffffff


	//   ....[34]....
        /*0164*/ 	.word	0xffffffff


	//   ....[35]....
        /*0168*/ 	.word	0xffffffff


	//   ....[36]....
        /*016c*/ 	.word	0xffffffff


	//   ....[37]....
        /*0170*/ 	.word	0xffffffff


	//   ....[38]....
        /*0174*/ 	.word	0xffffffff


	//   ....[39]....
        /*0178*/ 	.word	0xffffffff


	//   ....[40]....
        /*017c*/ 	.word	0xffffffff


	//   ....[41]....
        /*0180*/ 	.word	0xffffffff


	//   ....[42]....
        /*0184*/ 	.word	0xffffffff


	//   ....[43]....
        /*0188*/ 	.word	0xffffffff


	//   ....[44]....
        /*018c*/ 	.word	0xffffffff


	//   ....[45]....
        /*0190*/ 	.word	0xffffffff


	//   ....[46]....
        /*0194*/ 	.word	0xffffffff


	//   ....[47]....
        /*0198*/ 	.word	0xffffffff


	//   ....[48]....
        /*019c*/ 	.word	0xffffffff


	//   ....[49]....
        /*01a0*/ 	.word	0xffffffff


	//   ....[50]....
        /*01a4*/ 	.word	0xffffffff


	//   ....[51]....
        /*01a8*/ 	.word	0xffffffff


	//   ....[52]....
        /*01ac*/ 	.word	0xffffffff


	//   ....[53]....
        /*01b0*/ 	.word	0xffffffff


	//   ....[54]....
        /*01b4*/ 	.word	0xffffffff


	//   ....[55]....
        /*01b8*/ 	.word	0xffffffff


	//   ....[56]....
        /*01bc*/ 	.word	0xffffffff


	//   ....[57]....
        /*01c0*/ 	.word	0xffffffff


	//   ....[58]....
        /*01c4*/ 	.word	0xffffffff


	//   ....[59]....
        /*01c8*/ 	.word	0xffffffff


	//   ....[60]....
        /*01cc*/ 	.word	0xffffffff


	//   ....[61]....
        /*01d0*/ 	.word	0xffffffff


	//   ....[62]....
        /*01d4*/ 	.word	0xffffffff


	//   ....[63]....
        /*01d8*/ 	.word	0xffffffff


	//   ....[64]....
        /*01dc*/ 	.word	0xffffffff


	//   ....[65]....
        /*01e0*/ 	.word	0xffffffff


	//   ....[66]....
        /*01e4*/ 	.word	0xffffffff


	//   ....[67]....
        /*01e8*/ 	.word	0xffffffff


	//   ....[68]....
        /*01ec*/ 	.word	0xffffffff


	//   ....[69]....
        /*01f0*/ 	.word	0xffffffff


	//   ....[70]....
        /*01f4*/ 	.word	0xffffffff


	//   ....[71]....
        /*01f8*/ 	.word	0xffffffff


	//   ....[72]....
        /*01fc*/ 	.word	0xffffffff


	//   ....[73]....
        /*0200*/ 	.word	0xffffffff


	//   ....[74]....
        /*0204*/ 	.word	0xffffffff


	//   ....[75]....
        /*0208*/ 	.word	0xffffffff


	//   ....[76]....
        /*020c*/ 	.word	0xffffffff


	//   ....[77]....
        /*0210*/ 	.word	0xffffffff


	//   ....[78]....
        /*0214*/ 	.word	0xffffffff


	//   ....[79]....
        /*0218*/ 	.word	0xffffffff


	//   ....[80]....
        /*021c*/ 	.word	0xffffffff


	//   ....[81]....
        /*0220*/ 	.word	0xffffffff


	//   ....[82]....
        /*0224*/ 	.word	0xffffffff


	//   ....[83]....
        /*0228*/ 	.word	0xffffffff


	//   ....[84]....
        /*022c*/ 	.word	0xffffffff


	//   ....[85]....
        /*0230*/ 	.word	0xffffffff


	//   ....[86]....
        /*0234*/ 	.word	0xffffffff


	//   ....[87]....
        /*0238*/ 	.word	0xffffffff


	//   ....[88]....
        /*023c*/ 	.word	0xffffffff


	//   ....[89]....
        /*0240*/ 	.word	0xffffffff


	//   ....[90]....
        /*0244*/ 	.word	0xffffffff


	//   ....[91]....
        /*0248*/ 	.word	0xffffffff


	//   ....[92]....
        /*024c*/ 	.word	0xffffffff


	//   ....[93]....
        /*0250*/ 	.word	0xffffffff


	//   ....[94]....
        /*0254*/ 	.word	0xffffffff


	//   ....[95]....
        /*0258*/ 	.word	0xffffffff


	//   ....[96]....
        /*025c*/ 	.word	0xffffffff


	//   ....[97]....
        /*0260*/ 	.word	0xffffffff


	//   ....[98]....
        /*0264*/ 	.word	0xffffffff


	//   ....[99]....
        /*0268*/ 	.word	0xffffffff


	//   ....[100]....
        /*026c*/ 	.word	0xffffffff


	//   ....[101]....
        /*0270*/ 	.word	0xffffffff


	//   ....[102]....
        /*0274*/ 	.word	0xffffffff


	//   ....[103]....
        /*0278*/ 	.word	0xffffffff


	//   ....[104]....
        /*027c*/ 	.word	0xffffffff


	//   ....[105]....
        /*0280*/ 	.word	0xffffffff


	//   ....[106]....
        /*0284*/ 	.word	0xffffffff


	//   ....[107]....
        /*0288*/ 	.word	0xffffffff


	//   ....[108]....
        /*028c*/ 	.word	0xffffffff


	//   ....[109]....
        /*0290*/ 	.word	0xffffffff


	//   ....[110]....
        /*0294*/ 	.word	0xffffffff


	//   ....[111]....
        /*0298*/ 	.word	0xffffffff


	//   ....[112]....
        /*029c*/ 	.word	0xffffffff


	//   ....[113]....
        /*02a0*/ 	.word	0xffffffff


	//   ....[114]....
        /*02a4*/ 	.word	0xffffffff


	//   ....[115]....
        /*02a8*/ 	.word	0xffffffff


	//   ....[116]....
        /*02ac*/ 	.word	0xffffffff


	//   ....[117]....
        /*02b0*/ 	.word	0xffffffff


	//   ....[118]....
        /*02b4*/ 	.word	0xffffffff


	//   ....[119]....
        /*02b8*/ 	.word	0xffffffff


	//   ....[120]....
        /*02bc*/ 	.word	0xffffffff


	//   ....[121]....
        /*02c0*/ 	.word	0xffffffff


	//   ....[122]....
        /*02c4*/ 	.word	0xffffffff


	//   ....[123]....
        /*02c8*/ 	.word	0xffffffff


	//   ....[124]....
        /*02cc*/ 	.word	0xffffffff


	//   ....[125]....
        /*02d0*/ 	.word	0xffffffff


	//   ....[126]....
        /*02d4*/ 	.word	0xffffffff


	//   ....[127]....
        /*02d8*/ 	.word	0xffffffff


	//   ....[128]....
        /*02dc*/ 	.word	0xffffffff


	//   ....[129]....
        /*02e0*/ 	.word	0xffffffff


	//   ....[130]....
        /*02e4*/ 	.word	0xffffffff


	//   ....[131]....
        /*02e8*/ 	.word	0xffffffff


	//   ....[132]....
        /*02ec*/ 	.word	0xffffffff


	//   ....[133]....
        /*02f0*/ 	.word	0xffffffff


	//   ....[134]....
        /*02f4*/ 	.word	0xffffffff


	//   ....[135]....
        /*02f8*/ 	.word	0xffffffff


	//   ....[136]....
        /*02fc*/ 	.word	0xffffffff


	//   ....[137]....
        /*0300*/ 	.word	0xffffffff


	//   ....[138]....
        /*0304*/ 	.word	0xffffffff


	//   ....[139]....
        /*0308*/ 	.word	0xffffffff


	//   ....[140]....
        /*030c*/ 	.word	0xffffffff


	//   ....[141]....
        /*0310*/ 	.word	0xffffffff


	//   ....[142]....
        /*0314*/ 	.word	0x05000006


	//   ....[143]....
        /*0318*/ 	.word	0xffffffff


	//   ....[144]....
        /*031c*/ 	.word	0xffffffff


	//   ....[145]....
        /*0320*/ 	.word	0xffffffff


	//   ....[146]....
        /*0324*/ 	.word	0xffffffff


	//   ....[147]....
        /*0328*/ 	.word	0xffffffff


	//   ....[148]....
        /*032c*/ 	.word	0xffffffff


	//   ....[149]....
        /*0330*/ 	.word	0xffffffff


	//   ....[150]....
        /*0334*/ 	.word	0xffffffff


	//   ....[151]....
        /*0338*/ 	.word	0xffffffff


	//   ....[152]....
        /*033c*/ 	.word	0xffffffff


	//   ....[153]....
        /*0340*/ 	.word	0xffffffff


	//   ....[154]....
        /*0344*/ 	.word	0xffffffff


	//   ....[155]....
        /*0348*/ 	.word	0xffffffff


	//   ....[156]....
        /*034c*/ 	.word	0xffffffff


	//   ....[157]....
        /*0350*/ 	.word	0xffffffff


	//   ....[158]....
        /*0354*/ 	.word	0xffffffff


	//   ....[159]....
        /*0358*/ 	.word	0xffffffff


	//   ....[160]....
        /*035c*/ 	.word	0xffffffff


	//   ....[161]....
        /*0360*/ 	.word	0xffffffff


	//   ....[162]....
        /*0364*/ 	.word	0xffffffff


	//   ....[163]....
        /*0368*/ 	.word	0xffffffff


	//   ....[164]....
        /*036c*/ 	.word	0xffffffff


	//   ....[165]....
        /*0370*/ 	.word	0xffffffff


	//   ....[166]....
        /*0374*/ 	.word	0xffffffff


	//   ....[167]....
        /*0378*/ 	.word	0xffffffff


	//   ....[168]....
        /*037c*/ 	.word	0xffffffff


	//   ....[169]....
        /*0380*/ 	.word	0xffffffff


	//   ....[170]....
        /*0384*/ 	.word	0xffffffff


	//   ....[171]....
        /*0388*/ 	.word	0xffffffff


	//   ....[172]....
        /*038c*/ 	.word	0xffffffff


	//   ....[173]....
        /*0390*/ 	.word	0xffffffff


	//   ....[174]....
        /*0394*/ 	.word	0xffffffff


	//   ....[175]....
        /*0398*/ 	.word	0xffffffff


	//   ....[176]....
        /*039c*/ 	.word	0xffffffff


	//   ....[177]....
        /*03a0*/ 	.word	0xffffffff


	//   ....[178]....
        /*03a4*/ 	.word	0xffffffff


	//   ....[179]....
        /*03a8*/ 	.word	0xffffffff


	//   ....[180]....
        /*03ac*/ 	.word	0xffffffff


	//   ....[181]....
        /*03b0*/ 	.word	0xffffffff


	//   ....[182]....
        /*03b4*/ 	.word	0xffffffff


	//   ....[183]....
        /*03b8*/ 	.word	0xffffffff


	//   ....[184]....
        /*03bc*/ 	.word	0xffffffff


	//   ....[185]....
        /*03c0*/ 	.word	0xffffffff


	//   ....[186]....
        /*03c4*/ 	.word	0xffffffff


	//   ....[187]....
        /*03c8*/ 	.word	0xffffffff


	//   ....[188]....
        /*03cc*/ 	.word	0xffffffff


	//   ....[189]....
        /*03d0*/ 	.word	0xffffffff


	//   ....[190]....
        /*03d4*/ 	.word	0xffffffff


	//   ....[191]....
        /*03d8*/ 	.word	0xffffffff


	//   ....[192]....
        /*03dc*/ 	.word	0xffffffff


	//   ....[193]....
        /*03e0*/ 	.word	0xffffffff


	//   ....[194]....
        /*03e4*/ 	.word	0xffffffff


	//   ....[195]....
        /*03e8*/ 	.word	0xffffffff


	//   ....[196]....
        /*03ec*/ 	.word	0xffffffff


	//   ....[197]....
        /*03f0*/ 	.word	0xffffffff


	//   ....[198]....
        /*03f4*/ 	.word	0xffffffff


	//   ....[199]....
        /*03f8*/ 	.word	0xffffffff


	//   ....[200]....
        /*03fc*/ 	.word	0xffffffff


	//   ....[201]....
        /*0400*/ 	.word	0xffffffff


	//   ....[202]....
        /*0404*/ 	.word	0xffffffff


	//   ....[203]....
        /*0408*/ 	.word	0x05000053


	//   ....[204]....
        /*040c*/ 	.word	0x05000053


	//   ....[205]....
        /*0410*/ 	.word	0x05000053


	//   ....[206]....
        /*0414*/ 	.word	0x05000053


	//   ....[207]....
        /*0418*/ 	.word	0x05000053


	//----- nvinfo : EIATTR_COOP_GROUP_INSTR_OFFSETS
	.align		4
.L_488:
        /*041c*/ 	.byte	0x04, 0x28
        /*041e*/ 	.short	(.L_490 - .L_489)


	//   ....[0]....
.L_489:
        /*0420*/ 	.word	0x00000e40


	//   ....[1]....
        /*0424*/ 	.word	0x000016e0


	//   ....[2]....
        /*0428*/ 	.word	0x00002810


	//   ....[3]....
        /*042c*/ 	.word	0x00002830


	//   ....[4]....
        /*0430*/ 	.word	0x00002850


	//   ....[5]....
        /*0434*/ 	.word	0x00002870


	//   ....[6]....
        /*0438*/ 	.word	0x00002890


	//   ....[7]....
        /*043c*/ 	.word	0x00002d60


	//   ....[8]....
        /*0440*/ 	.word	0x00002d70


	//   ....[9]....
        /*0444*/ 	.word	0x00002d90


	//   ....[10]....
        /*0448*/ 	.word	0x00002db0


	//   ....[11]....
        /*044c*/ 	.word	0x00002e00


	//   ....[12]....
        /*0450*/ 	.word	0x00002e30


	//   ....[13]....
        /*0454*/ 	.word	0x00002e80


	//   ....[14]....
        /*0458*/ 	.word	0x00002ec0


	//   ....[15]....
        /*045c*/ 	.word	0x00002fd0


	//   ....[16]....
        /*0460*/ 	.word	0x00003020


	//   ....[17]....
        /*0464*/ 	.word	0x00003030


	//   ....[18]....
        /*0468*/ 	.word	0x00003080


	//   ....[19]....
        /*046c*/ 	.word	0x000030b0


	//   ....[20]....
        /*0470*/ 	.word	0x000030e0


	//   ....[21]....
        /*0474*/ 	.word	0x00003110


	//   ....[22]....
        /*0478*/ 	.word	0x00003140


	//   ....[23]....
        /*047c*/ 	.word	0x00003170


	//   ....[24]....
        /*0480*/ 	.word	0x00003240


	//   ....[25]....
        /*0484*/ 	.word	0x00003290


	//   ....[26]....
        /*0488*/ 	.word	0x000032a0


	//   ....[27]....
        /*048c*/ 	.word	0x000032f0


	//   ....[28]....
        /*0490*/ 	.word	0x00003320


	//   ....[29]....
        /*0494*/ 	.word	0x00003350


	//   ....[30]....
        /*0498*/ 	.word	0x00003380


	//   ....[31]....
        /*049c*/ 	.word	0x000033b0


	//   ....[32]....
        /*04a0*/ 	.word	0x000033e0


	//   ....[33]....
        /*04a4*/ 	.word	0x000034d0


	//   ....[34]....
        /*04a8*/ 	.word	0x000034e0


	//   ....[35]....
        /*04ac*/ 	.word	0x00003530


	//   ....[36]....
        /*04b0*/ 	.word	0x00003560


	//   ....[37]....
        /*04b4*/ 	.word	0x00003590


	//   ....[38]....
        /*04b8*/ 	.word	0x000035c0


	//   ....[39]....
        /*04bc*/ 	.word	0x000035f0


	//   ....[40]....
        /*04c0*/ 	.word	0x00003620


	//   ....[41]....
        /*04c4*/ 	.word	0x00003650


	//   ....[42]....
        /*04c8*/ 	.word	0x00003700


	//   ....[43]....
        /*04cc*/ 	.word	0x00003710


	//   ....[44]....
        /*04d0*/ 	.word	0x00003760


	//   ....[45]....
        /*04d4*/ 	.word	0x00003770


	//   ....[46]....
        /*04d8*/ 	.word	0x000037a0


	//   ....[47]....
        /*04dc*/ 	.word	0x000037d0


	//   ....[48]....
        /*04e0*/ 	.word	0x00003800


	//   ....[49]....
        /*04e4*/ 	.word	0x00003830


	//   ....[50]....
        /*04e8*/ 	.word	0x00003860


	//   ....[51]....
        /*04ec*/ 	.word	0x00003930


	//   ....[52]....
        /*04f0*/ 	.word	0x00003940


	//   ....[53]....
        /*04f4*/ 	.word	0x00003990


	//   ....[54]....
        /*04f8*/ 	.word	0x000039a0


	//   ....[55]....
        /*04fc*/ 	.word	0x000039e0


	//   ....[56]....
        /*0500*/ 	.word	0x00003a10


	//   ....[57]....
        /*0504*/ 	.word	0x00003a50


	//   ....[58]....
        /*0508*/ 	.word	0x00003a80


	//   ....[59]....
        /*050c*/ 	.word	0x00003ab0


	//   ....[60]....
        /*0510*/ 	.word	0x00003b60


	//   ....[61]....
        /*0514*/ 	.word	0x00003b70


	//   ....[62]....
        /*0518*/ 	.word	0x00003bc0


	//   ....[63]....
        /*051c*/ 	.word	0x00003bd0


	//   ....[64]....
        /*0520*/ 	.word	0x00003c10


	//   ....[65]....
        /*0524*/ 	.word	0x00003c40


	//   ....[66]....
        /*0528*/ 	.word	0x00003c80


	//   ....[67]....
        /*052c*/ 	.word	0x00003cb0


	//   ....[68]....
        /*0530*/ 	.word	0x00003ce0


	//   ....[69]....
        /*0534*/ 	.word	0x00003d80


	//   ....[70]....
        /*0538*/ 	.word	0x00003d90


	//   ....[71]....
        /*053c*/ 	.word	0x00003de0


	//   ....[72]....
        /*0540*/ 	.word	0x00003df0


	//   ....[73]....
        /*0544*/ 	.word	0x00003e20


	//   ....[74]....
        /*0548*/ 	.word	0x00003e50


	//   ....[75]....
        /*054c*/ 	.word	0x00003e80


	//   ....[76]....
        /*0550*/ 	.word	0x00003eb0


	//   ....[77]....
        /*0554*/ 	.word	0x00003ee0


	//   ....[78]....
        /*0558*/ 	.word	0x00003fc0


	//   ....[79]....
        /*055c*/ 	.word	0x00003fd0


	//   ....[80]....
        /*0560*/ 	.word	0x00004020


	//   ....[81]....
        /*0564*/ 	.word	0x00004030


	//   ....[82]....
        /*0568*/ 	.word	0x00004060


	//   ....[83]....
        /*056c*/ 	.word	0x00004090


	//   ....[84]....
        /*0570*/ 	.word	0x000040c0


	//   ....[85]....
        /*0574*/ 	.word	0x000040f0


	//   ....[86]....
        /*0578*/ 	.word	0x00004120


	//   ....[87]....
        /*057c*/ 	.word	0x000041e0


	//   ....[88]....
        /*0580*/ 	.word	0x000041f0


	//   ....[89]....
        /*0584*/ 	.word	0x00004240


	//   ....[90]....
        /*0588*/ 	.word	0x00004270


	//   ....[91]....
        /*058c*/ 	.word	0x000042a0


	//   ....[92]....
        /*0590*/ 	.word	0x000042d0


	//   ....[93]....
        /*0594*/ 	.word	0x00004300


	//   ....[94]....
        /*0598*/ 	.word	0x00004330


	//   ....[95]....
        /*059c*/ 	.word	0x00004370


	//   ....[96]....
        /*05a0*/ 	.word	0x00004400


	//   ....[97]....
        /*05a4*/ 	.word	0x00004420


	//   ....[98]....
        /*05a8*/ 	.word	0x00004430


	//   ....[99]....
        /*05ac*/ 	.word	0x00004480


	//   ....[100]....
        /*05b0*/ 	.word	0x00004490


	//   ....[101]....
        /*05b4*/ 	.word	0x000044d0


	//   ....[102]....
        /*05b8*/ 	.word	0x00004500


	//   ....[103]....
        /*05bc*/ 	.word	0x00004550


	//   ....[104]....
        /*05c0*/ 	.word	0x00004580


	//   ....[105]....
        /*05c4*/ 	.word	0x00004630


	//   ....[106]....
        /*05c8*/ 	.word	0x00004650


	//   ....[107]....
        /*05cc*/ 	.word	0x00004660


	//   ....[108]....
        /*05d0*/ 	.word	0x000046c0


	//   ....[109]....
        /*05d4*/ 	.word	0x000046f0


	//   ....[110]....
        /*05d8*/ 	.word	0x00004720


	//   ....[111]....
        /*05dc*/ 	.word	0x00004750


	//   ....[112]....
        /*05e0*/ 	.word	0x00004780


	//   ....[113]....
        /*05e4*/ 	.word	0x000047b0


	//   ....[114]....
        /*05e8*/ 	.word	0x00004860


	//   ....[115]....
        /*05ec*/ 	.word	0x00004880


	//   ....[116]....
        /*05f0*/ 	.word	0x00004890


	//   ....[117]....
        /*05f4*/ 	.word	0x000048f0


	//   ....[118]....
        /*05f8*/ 	.word	0x00004920


	//   ....[119]....
        /*05fc*/ 	.word	0x00004950


	//   ....[120]....
        /*0600*/ 	.word	0x00004980


	//   ....[121]....
        /*0604*/ 	.word	0x000049b0


	//   ....[122]....
        /*0608*/ 	.word	0x000049e0


	//   ....[123]....
        /*060c*/ 	.word	0x00004a90


	//   ....[124]....
        /*0610*/ 	.word	0x00004ac0


	//   ....[125]....
        /*0614*/ 	.word	0x00004ad0


	//   ....[126]....
        /*0618*/ 	.word	0x00004b20


	//   ....[127]....
        /*061c*/ 	.word	0x00004b30


	//   ....[128]....
        /*0620*/ 	.word	0x00004b70


	//   ....[129]....
        /*0624*/ 	.word	0x00004ba0


	//   ....[130]....
        /*0628*/ 	.word	0x00004be0


	//   ....[131]....
        /*062c*/ 	.word	0x00004c10


	//   ....[132]....
        /*0630*/ 	.word	0x00004ce0


	//   ....[133]....
        /*0634*/ 	.word	0x00004cf0


	//   ....[134]....
        /*0638*/ 	.word	0x00004d40


	//   ....[135]....
        /*063c*/ 	.word	0x00004d70


	//   ....[136]....
        /*0640*/ 	.word	0x00004da0


	//   ....[137]....
        /*0644*/ 	.word	0x00004dd0


	//   ....[138]....
        /*0648*/ 	.word	0x00004e00


	//   ....[139]....
        /*064c*/ 	.word	0x00004e30


	//   ....[140]....
        /*0650*/ 	.word	0x00004ea0


	//   ....[141]....
        /*0654*/ 	.word	0x00004f50


	//   ....[142]....
        /*0658*/ 	.word	0x00005520


	//   ....[143]....
        /*065c*/ 	.word	0x00005870


	//   ....[144]....
        /*0660*/ 	.word	0x00005920


	//   ....[145]....
        /*0664*/ 	.word	0x000059d0


	//   ....[146]....
        /*0668*/ 	.word	0x00005a80


	//   ....[147]....
        /*066c*/ 	.word	0x00005b30


	//   ....[148]....
        /*0670*/ 	.word	0x00005be0


	//   ....[149]....
        /*0674*/ 	.word	0x00005c90


	//   ....[150]....
        /*0678*/ 	.word	0x00005d40


	//   ....[151]....
        /*067c*/ 	.word	0x00005df0


	//   ....[152]....
        /*0680*/ 	.word	0x00005ea0


	//   ....[153]....
        /*0684*/ 	.word	0x00005f50


	//   ....[154]....
        /*0688*/ 	.word	0x00006000


	//   ....[155]....
        /*068c*/ 	.word	0x000060b0


	//   ....[156]....
        /*0690*/ 	.word	0x00006160


	//   ....[157]....
        /*0694*/ 	.word	0x00006210


	//   ....[158]....
        /*0698*/ 	.word	0x00006420


	//   ....[159]....
        /*069c*/ 	.word	0x00006570


	//   ....[160]....
        /*06a0*/ 	.word	0x000066c0


	//   ....[161]....
        /*06a4*/ 	.word	0x00006810


	//   ....[162]....
        /*06a8*/ 	.word	0x00006960


	//   ....[163]....
        /*06ac*/ 	.word	0x00006ab0


	//   ....[164]....
        /*06b0*/ 	.word	0x00006c00


	//   ....[165]....
        /*06b4*/ 	.word	0x00006d50


	//   ....[166]....
        /*06b8*/ 	.word	0x00006ea0


	//   ....[167]....
        /*06bc*/ 	.word	0x00006fe0


	//   ....[168]....
        /*06c0*/ 	.word	0x00007110


	//   ....[169]....
        /*06c4*/ 	.word	0x00007240


	//   ....[170]....
        /*06c8*/ 	.word	0x00007370


	//   ....[171]....
        /*06cc*/ 	.word	0x000074a0


	//   ....[172]....
        /*06d0*/ 	.word	0x000075d0


	//   ....[173]....
        /*06d4*/ 	.word	0x000080c0


	//   ....[174]....
        /*06d8*/ 	.word	0x00008140


	//   ....[175]....
        /*06dc*/ 	.word	0x000081c0


	//   ....[176]....
        /*06e0*/ 	.word	0x00008240


	//   ....[177]....
        /*06e4*/ 	.word	0x000082c0


	//   ....[178]....
        /*06e8*/ 	.word	0x00008340


	//   ....[179]....
        /*06ec*/ 	.word	0x000083c0


	//   ....[180]....
        /*06f0*/ 	.word	0x00008440


	//   ....[181]....
        /*06f4*/ 	.word	0x000084d0


	//   ....[182]....
        /*06f8*/ 	.word	0x00008550


	//   ....[183]....
        /*06fc*/ 	.word	0x000085e0


	//   ....[184]....
        /*0700*/ 	.word	0x00008660


	//   ....[185]....
        /*0704*/ 	.word	0x000086e0


	//   ....[186]....
        /*0708*/ 	.word	0x00008760


	//   ....[187]....
        /*070c*/ 	.word	0x000087e0


	//   ....[188]....
        /*0710*/ 	.word	0x000089f0


	//   ....[189]....
        /*0714*/ 	.word	0x00008af0


	//   ....[190]....
        /*0718*/ 	.word	0x00008bf0


	//   ....[191]....
        /*071c*/ 	.word	0x00008cf0


	//   ....[192]....
        /*0720*/ 	.word	0x00008df0


	//   ....[193]....
        /*0724*/ 	.word	0x00008ef0


	//   ....[194]....
        /*0728*/ 	.word	0x00008ff0


	//   ....[195]....
        /*072c*/ 	.word	0x000090f0


	//   ....[196]....
        /*0730*/ 	.word	0x000091e0


	//   ....[197]....
        /*0734*/ 	.word	0x000092c0


	//   ....[198]....
        /*0738*/ 	.word	0x000093a0


	//   ....[199]....
        /*073c*/ 	.word	0x00009480


	//   ....[200]....
        /*0740*/ 	.word	0x00009560


	//   ....[201]....
        /*0744*/ 	.word	0x00009650


	//   ....[202]....
        /*0748*/ 	.word	0x000096f0


	//   ....[203]....
        /*074c*/ 	.word	0x00009760


	//   ....[204]....
        /*0750*/ 	.word	0x000097d0


	//   ....[205]....
        /*0754*/ 	.word	0x00009840


	//   ....[206]....
        /*0758*/ 	.word	0x000098b0


	//   ....[207]....
        /*075c*/ 	.word	0x00009920


	//----- nvinfo : EIATTR_VRC_CTA_INIT_COUNT
	.align		4
.L_490:
        /*0760*/ 	.byte	0x02, 0x4a
	.zero		1
	.zero		1


	//----- nvinfo : EIATTR_EXIT_INSTR_OFFSETS
	.align		4
        /*0764*/ 	.byte	0x04, 0x1c
        /*0766*/ 	.short	(.L_492 - .L_491)


	//   ....[0]....
.L_491:
        /*0768*/ 	.word	0x000022f0


	//   ....[1]....
        /*076c*/ 	.word	0x000025f0


	//   ....[2]....
        /*0770*/ 	.word	0x00002610


	//   ....[3]....
        /*0774*/ 	.word	0x000087f0


	//   ....[4]....
        /*0778*/ 	.word	0x00009700


	//----- nvinfo : EIATTR_MAX_THREADS
	.align		4
.L_492:
        /*077c*/ 	.byte	0x04, 0x05
        /*077e*/ 	.short	(.L_494 - .L_493)
.L_493:
        /*0780*/ 	.word	0x00000180
        /*0784*/ 	.word	0x00000001
        /*0788*/ 	.word	0x00000001


	//----- nvinfo : EIATTR_CRS_STACK_SIZE
	.align		4
.L_494:
        /*078c*/ 	.byte	0x04, 0x1e
        /*078e*/ 	.short	(.L_496 - .L_495)
.L_495:
        /*0790*/ 	.word	0x00000000


	//----- nvinfo : EIATTR_CBANK_PARAM_SIZE
	.align		4
.L_496:
        /*0794*/ 	.byte	0x03, 0x19
        /*0796*/ 	.short	0x004d


	//----- nvinfo : EIATTR_PARAM_CBANK
	.align		4
        /*0798*/ 	.byte	0x04, 0x0a
        /*079a*/ 	.short	(.L_498 - .L_497)
	.align		4
.L_497:
        /*079c*/ 	.word	index@(.nv.constant0._ZN3cub18CUB_300001_SM_10006detail10radix_sort29DeviceRadixSortOnesweepKernelINS1_5radix10policy_hubIyiyE10Policy1000ELNS0_9SortOrderE0EyiyiiNS1_21identity_decomposer_tEEEvPT5_SB_PT3_PKSC_PT1_PKSG_PT2_PKSK_T4_iiT6_)
        /*07a0*/ 	.short	0x0380
        /*07a2*/ 	.short	0x004d


	//----- nvinfo : EIATTR_SW_WAR
	.align		4
.L_498:
        /*07a4*/ 	.byte	0x04, 0x36
        /*07a6*/ 	.short	(.L_500 - .L_499)
.L_499:
        /*07a8*/ 	.word	0x00000008
.L_500:


//--------------------- .nv.info._ZN3cub18CUB_300001_SM_10006detail10radix_sort33DeviceRadixSortExclusiveSumKernelINS1_5radix10policy_hubIyiyE10Policy1000EyEEvPT0_ --------------------------
	.section	.nv.info._ZN3cub18CUB_300001_SM_10006detail10radix_sort33DeviceRadixSortExclusiveSumKernelINS1_5radix10policy_hubIyiyE10Policy1000EyEEvPT0_,"",@"SHT_CUDA_INFO"
	.sectionflags	@""
	.align	4


	//----- nvinfo : EIATTR_CUDA_API_VERSION
	.align		4
        /*0000*/ 	.byte	0x04, 0x37
        /*0002*/ 	.short	(.L_502 - .L_501)
.L_501:
        /*0004*/ 	.word	0x00000082


	//----- nvinfo : EIATTR_KPARAM_INFO
	.align		4
.L_502:
        /*0008*/ 	.byte	0x04, 0x17
        /*000a*/ 	.short	(.L_504 - .L_503)
.L_503:
        /*000c*/ 	.word	0x00000000
        /*0010*/ 	.short	0x0000
        /*0012*/ 	.short	0x0000
        /*0014*/ 	.byte	0x00, 0xf5, 0x21, 0x00


	//----- nvinfo : EIATTR_SPARSE_MMA_MASK
	.align		4
.L_504:
        /*0018*/ 	.byte	0x03, 0x50
        /*001a*/ 	.short	0x0000


	//----- nvinfo : EIATTR_MAXREG_COUNT
	.align		4
        /*001c*/ 	.byte	0x03, 0x1b
        /*001e*/ 	.short	0x00ff


	//----- nvinfo : EIATTR_NUM_BARRIERS
	.align		4
        /*0020*/ 	.byte	0x02, 0x4c
        /*0022*/ 	.byte	0x01
	.zero		1


	//----- nvinfo : EIATTR_MERCURY_ISA_VERSION
	.align		4
        /*0024*/ 	.byte	0x03, 0x5f
        /*0026*/ 	.short	0x0101


	//----- nvinfo : EIATTR_COOP_GROUP_MASK_REGIDS
	.align		4
        /*0028*/ 	.byte	0x04, 0x29
        /*002a*/ 	.short	(.L_506 - .L_505)


	//   ....[0]....
.L_505:
        /*002c*/ 	.word	0xffffffff


	//   ....[1]....
        /*0030*/ 	.word	0xffffffff


	//   ....[2]....
        /*0034*/ 	.word	0xffffffff


	//   ....[3]....
        /*0038*/ 	.word	0xffffffff


	//   ....[4]....
        /*003c*/ 	.word	0xffffffff


	//   ....[5]....
        /*0040*/ 	.word	0xffffffff


	//   ....[6]....
        /*0044*/ 	.word	0xffffffff


	//   ....[7]....
        /*0048*/ 	.word	0xffffffff


	//   ....[8]....
        /*004c*/ 	.word	0xffffffff


	//   ....[9]....
        /*0050*/ 	.word	0xffffffff


	//   ....[10]....
        /*0054*/ 	.word	0x05000015


	//   ....[11]....
        /*0058*/ 	.word	0x05000015


	//   ....[12]....
        /*005c*/ 	.word	0x05000015


	//   ....[13]....
        /*0060*/ 	.word	0x05000015


	//   ....[14]....
        /*0064*/ 	.word	0x05000015


	//   ....[15]....
        /*0068*/ 	.word	0x05000015


	//   ....[16]....
        /*006c*/ 	.word	0x05000015


	//   ....[17]....
        /*0070*/ 	.word	0x05000015


	//   ....[18]....
        /*0074*/ 	.word	0x05000015


	//   ....[19]....
        /*0078*/ 	.word	0x05000015


	//----- nvinfo : EIATTR_COOP_GROUP_INSTR_OFFSETS
	.align		4
.L_506:
        /*007c*/ 	.byte	0x04, 0x28
        /*007e*/ 	.short	(.L_508 - .L_507)


	//   ....[0]....
.L_507:
        /*0080*/ 	.word	0x00000250


	//   ....[1]....
        /*0084*/ 	.word	0x00000260


	//   ....[2]....
        /*0088*/ 	.word	0x000002a0


	//   ....[3]....
        /*008c*/ 	.word	0x000002c0


	//   ....[4]....
        /*0090*/ 	.word	0x00000310


	//   ....[5]....
        /*0094*/ 	.word	0x00000320


	//   ....[6]....
        /*0098*/ 	.word	0x00000360


	//   ....[7]....
        /*009c*/ 	.word	0x00000380


	//   ....[8]....
        /*00a0*/ 	.word	0x000003d0


	//   ....[9]....
        /*00a4*/ 	.word	0x000003e0


	//   ....[10]....
        /*00a8*/ 	.word	0x00000660


	//   ....[11]....
        /*00ac*/ 	.word	0x000006b0


	//   ....[12]....
        /*00b0*/ 	.word	0x00000740


	//   ....[13]....
        /*00b4*/ 	.word	0x00000790


	//   ....[14]....
        /*00b8*/ 	.word	0x00000820


	//   ....[15]....
        /*00bc*/ 	.word	0x00000870


	//   ....[16]....
        /*00c0*/ 	.word	0x00000900


	//   ....[17]....
        /*00c4*/ 	.word	0x00000950


	//   ....[18]....
        /*00c8*/ 	.word	0x000009e0


	//   ....[19]....
        /*00cc*/ 	.word	0x00000a30


	//----- nvinfo : EIATTR_VRC_CTA_INIT_COUNT
	.align		4
.L_508:
        /*00d0*/ 	.byte	0x02, 0x4a
	.zero		1
	.zero		1


	//----- nvinfo : EIATTR_EXIT_INSTR_OFFSETS
	.align		4
        /*00d4*/ 	.byte	0x04, 0x1c
        /*00d6*/ 	.short	(.L_510 - .L_509)


	//   ....[0]....
.L_509:
        /*00d8*/ 	.word	0x000005d0


	//   ....[1]....
        /*00dc*/ 	.word	0x00000600


	//----- nvinfo : EIATTR_CRS_STACK_SIZE
	.align		4
.L_510:
        /*00e0*/ 	.byte	0x04, 0x1e
        /*00e2*/ 	.short	(.L_512 - .L_511)
.L_511:
        /*00e4*/ 	.word	0x00000000


	//----- nvinfo : EIATTR_CBANK_PARAM_SIZE
	.align		4
.L_512:
        /*00e8*/ 	.byte	0x03, 0x19
        /*00ea*/ 	.short	0x0008


	//----- nvinfo : EIATTR_PARAM_CBANK
	.align		4
        /*00ec*/ 	.byte	0x04, 0x0a
        /*00ee*/ 	.short	(.L_514 - .L_513)
	.align		4
.L_513:
        /*00f0*/ 	.word	index@(.nv.constant0._ZN3cub18CUB_300001_SM_10006detail10radix_sort33DeviceRadixSortExclusiveSumKernelINS1_5radix10policy_hubIyiyE10Policy1000EyEEvPT0_)
        /*00f4*/ 	.short	0x0380
        /*00f6*/ 	.short	0x0008


	//----- nvinfo : EIATTR_SW_WAR
	.align		4
.L_514:
        /*00f8*/ 	.byte	0x04, 0x36
        /*00fa*/ 	.short	(.L_516 - .L_515)
.L_515:
        /*00fc*/ 	.word	0x00000008
.L_516:


//--------------------- .nv.info._ZN3cub18CUB_300001_SM_10006detail10radix_sort30DeviceRadixSortHistogramKernelINS1_5radix10policy_hubIyiyE10Policy1000ELNS0_9SortOrderE0EyyNS1_21identity_decomposer_tEEEvPT2_PKT1_SA_iiT3_ --------------------------
	.section	.nv.info._ZN3cub18CUB_300001_SM_10006detail10radix_sort30DeviceRadixSortHistogramKernelINS1_5radix10policy_hubIyiyE10Policy1000ELNS0_9SortOrderE0EyyNS1_21identity_decomposer_tEEEvPT2_PKT1_SA_iiT3_,"",@"SHT_CUDA_INFO"
	.sectionflags	@""
	.align	4


	//----- nvinfo : EIATTR_CUDA_API_VERSION
	.align		4
        /*0000*/ 	.byte	0x04, 0x37
        /*0002*/ 	.short	(.L_518 - .L_517)
.L_517:
        /*0004*/ 	.word	0x00000082


	//----- nvinfo : EIATTR_KPARAM_INFO
	.align		4
.L_518:
        /*0008*/ 	.byte	0x04, 0x17
        /*000a*/ 	.short	(.L_520 - .L_519)
.L_519:
        /*000c*/ 	.word	0x00000000
        /*0010*/ 	.short	0x0005
        /*0012*/ 	.short	0x0020
        /*0014*/ 	.byte	0x00, 0xf0, 0x05, 0x00


	//----- nvinfo : EIATTR_KPARAM_INFO
	.align		4
.L_520:
        /*0018*/ 	.byte	0x04, 0x17
        /*001a*/ 	.short	(.L_522 - .L_521)
.L_521:
        /*001c*/ 	.word	0x00000000
        /*0020*/ 	.short	0x0004
        /*0022*/ 	.short	0x001c
        /*0024*/ 	.byte	0x00, 0xf0, 0x11, 0x00


	//----- nvinfo : EIATTR_KPARAM_INFO
	.align		4
.L_522:
        /*0028*/ 	.byte	0x04, 0x17
        /*002a*/ 	.short	(.L_524 - .L_523)
.L_523:
        /*002c*/ 	.word	0x00000000
        /*0030*/ 	.short	0x0003
        /*0032*/ 	.short	0x0018
        /*0034*/ 	.byte	0x00, 0xf0, 0x11, 0x00


	//----- nvinfo : EIATTR_KPARAM_INFO
	.align		4
.L_524:
        /*0038*/ 	.byte	0x04, 0x17
        /*003a*/ 	.short	(.L_526 - .L_525)
.L_525:
        /*003c*/ 	.word	0x00000000
        /*0040*/ 	.short	0x0002
        /*0042*/ 	.short	0x0010
        /*0044*/ 	.byte	0x00, 0xf0, 0x21, 0x00


	//----- nvinfo : EIATTR_KPARAM_INFO
	.align		4
.L_526:
        /*0048*/ 	.byte	0x04, 0x17
        /*004a*/ 	.short	(.L_528 - .L_527)
.L_527:
        /*004c*/ 	.word	0x00000000
        /*0050*/ 	.short	0x0001
        /*0052*/ 	.short	0x0008
        /*0054*/ 	.byte	0x00, 0xf5, 0x21, 0x00


	//----- nvinfo : EIATTR_KPARAM_INFO
	.align		4
.L_528:
        /*0058*/ 	.byte	0x04, 0x17
        /*005a*/ 	.short	(.L_530 - .L_529)
.L_529:
        /*005c*/ 	.word	0x00000000
        /*0060*/ 	.short	0x0000
        /*0062*/ 	.short	0x0000
        /*0064*/ 	.byte	0x00, 0xf5, 0x21, 0x00


	//----- nvinfo : EIATTR_SPARSE_MMA_MASK
	.align		4
.L_530:
        /*0068*/ 	.byte	0x03, 0x50
        /*006a*/ 	.short	0x0000


	//----- nvinfo : EIATTR_MAXREG_COUNT
	.align		4
        /*006c*/ 	.byte	0x03, 0x1b
        /*006e*/ 	.short	0x00ff


	//----- nvinfo : EIATTR_NUM_BARRIERS
	.align		4
        /*0070*/ 	.byte	0x02, 0x4c
        /*0072*/ 	.byte	0x01
	.zero		1


	//----- nvinfo : EIATTR_MERCURY_ISA_VERSION
	.align		4
        /*0074*/ 	.byte	0x03, 0x5f
        /*0076*/ 	.short	0x0101


	//----- nvinfo : EIATTR_VRC_CTA_INIT_COUNT
	.align		4
        /*0078*/ 	.byte	0x02, 0x4a
	.zero		1
	.zero		1


	//----- nvinfo : EIATTR_EXIT_INSTR_OFFSETS
	.align		4
        /*007c*/ 	.byte	0x04, 0x1c
        /*007e*/ 	.short	(.L_532 - .L_531)


	//   ....[0]....
.L_531:
        /*0080*/ 	.word	0x00000040


	//   ....[1]....
        /*0084*/ 	.word	0x00002fb0


	//----- nvinfo : EIATTR_MAX_THREADS
	.align		4
.L_532:
        /*0088*/ 	.byte	0x04, 0x05
        /*008a*/ 	.short	(.L_534 - .L_533)
.L_533:
        /*008c*/ 	.word	0x00000080
        /*0090*/ 	.word	0x00000001
        /*0094*/ 	.word	0x00000001


	//----- nvinfo : EIATTR_CRS_STACK_SIZE
	.align		4
.L_534:
        /*0098*/ 	.byte	0x04, 0x1e
        /*009a*/ 	.short	(.L_536 - .L_535)
.L_535:
        /*009c*/ 	.word	0x00000000


	//----- nvinfo : EIATTR_CBANK_PARAM_SIZE
	.align		4
.L_536:
        /*00a0*/ 	.byte	0x03, 0x19
        /*00a2*/ 	.short	0x0021


	//----- nvinfo : EIATTR_PARAM_CBANK
	.align		4
        /*00a4*/ 	.byte	0x04, 0x0a
        /*00a6*/ 	.short	(.L_538 - .L_537)
	.align		4
.L_537:
        /*00a8*/ 	.word	index@(.nv.constant0._ZN3cub18CUB_300001_SM_10006detail10radix_sort30DeviceRadixSortHistogramKernelINS1_5radix10policy_hubIyiyE10Policy1000ELNS0_9SortOrderE0EyyNS1_21identity_decomposer_tEEEvPT2_PKT1_SA_iiT3_)
        /*00ac*/ 	.short	0x0380
        /*00ae*/ 	.short	0x0021


	//----- nvinfo : EIATTR_SW_WAR
	.align		4
.L_538:
        /*00b0*/ 	.byte	0x04, 0x36
        /*00b2*/ 	.short	(.L_540 - .L_539)
.L_539:
        /*00b4*/ 	.word	0x00000008
.L_540:


//--------------------- .nv.info._ZN3cub18CUB_300001_SM_10006detail10radix_sort31DeviceRadixSortSingleTileKernelINS1_5radix10policy_hubIyiyE10Policy1000ELNS0_9SortOrderE0EyiyNS1_21identity_decomposer_tEEEvPKT1_PSA_PKT2_PSE_T3_iiT4_ --------------------------
	.section	.nv.info._ZN3cub18CUB_300001_SM_10006detail10radix_sort31DeviceRadixSortSingleTileKernelINS1_5radix10policy_hubIyiyE10Policy1000ELNS0_9SortOrderE0EyiyNS1_21identity_decomposer_tEEEvPKT1_PSA_PKT2_PSE_T3_iiT4_,"",@"SHT_CUDA_INFO"
	.sectionflags	@""
	.align	4


	//----- nvinfo : EIATTR_CUDA_API_VERSION
	.align		4
        /*0000*/ 	.byte	0x04, 0x37
        /*0002*/ 	.short	(.L_542 - .L_541)
.L_541:
        /*0004*/ 	.word	0x00000082


	//----- nvinfo : EIATTR_KPARAM_INFO
	.align		4
.L_542:
        /*0008*/ 	.byte	0x04, 0x17
        /*000a*/ 	.short	(.L_544 - .L_543)
.L_543:
        /*000c*/ 	.word	0x00000000
        /*0010*/ 	.short	0x0007
        /*0012*/ 	.short	0x0030
        /*0014*/ 	.byte	0x00, 0xf0, 0x05, 0x00


	//----- nvinfo : EIATTR_KPARAM_INFO
	.align		4
.L_544:
        /*0018*/ 	.byte	0x04, 0x17
        /*001a*/ 	.short	(.L_546 - .L_545)
.L_545:
        /*001c*/ 	.word	0x00000000
        /*0020*/ 	.short	0x0006
        /*0022*/ 	.short	0x002c
        /*0024*/ 	.byte	0x00, 0xf0, 0x11, 0x00


	//----- nvinfo : EIATTR_KPARAM_INFO
	.align		4
.L_546:
        /*0028*/ 	.byte	0x04, 0x17
        /*002a*/ 	.short	(.L_548 - .L_547)
.L_547:
        /*002c*/ 	.word	0x00000000
        /*0030*/ 	.short	0x0005
        /*0032*/ 	.short	0x0028
        /*0034*/ 	.byte	0x00, 0xf0, 0x11, 0x00


	//----- nvinfo : EIATTR_KPARAM_INFO
	.align		4
.L_548:
        /*0038*/ 	.byte	0x04, 0x17
        /*003a*/ 	.short	(.L_550 - .L_549)
.L_549:
        /*003c*/ 	.word	0x00000000
        /*0040*/ 	.short	0x0004
        /*0042*/ 	.short	0x0020
        /*0044*/ 	.byte	0x00, 0xf0, 0x21, 0x00


	//----- nvinfo : EIATTR_KPARAM_INFO
	.align		4
.L_550:
        /*0048*/ 	.byte	0x04, 0x17
        /*004a*/ 	.short	(.L_552 - .L_551)
.L_551:
        /*004c*/ 	.word	0x00000000
        /*0050*/ 	.short	0x0003
        /*0052*/ 	.short	0x0018
        /*0054*/ 	.byte	0x00, 0xf5, 0x21, 0x00


	//----- nvinfo : EIATTR_KPARAM_INFO
	.align		4
.L_552:
        /*0058*/ 	.byte	0x04, 0x17
        /*005a*/ 	.short	(.L_554 - .L_553)
.L_553:
        /*005c*/ 	.word	0x00000000
        /*0060*/ 	.short	0x0002
        /*0062*/ 	.short	0x0010
        /*0064*/ 	.byte	0x00, 0xf5, 0x21, 0x00


	//----- nvinfo : EIATTR_KPARAM_INFO
	.align		4
.L_554:
        /*0068*/ 	.byte	0x04, 0x17
        /*006a*/ 	.short	(.L_556 - .L_555)
.L_555:
        /*006c*/ 	.word	0x00000000
        /*0070*/ 	.short	0x0001
        /*0072*/ 	.short	0x0008
        /*0074*/ 	.byte	0x00, 0xf5, 0x21, 0x00


	//----- nvinfo : EIATTR_KPARAM_INFO
	.align		4
.L_556:
        /*0078*/ 	.byte	0x04, 0x17
        /*007a*/ 	.short	(.L_558 - .L_557)
.L_557:
        /*007c*/ 	.word	0x00000000
        /*0080*/ 	.short	0x0000
        /*0082*/ 	.short	0x0000
        /*0084*/ 	.byte	0x00, 0xf5, 0x21, 0x00


	//----- nvinfo : EIATTR_SPARSE_MMA_MASK
	.align		4
.L_558:
        /*0088*/ 	.byte	0x03, 0x50
        /*008a*/ 	.short	0x0000


	//----- nvinfo : EIATTR_MAXREG_COUNT
	.align		4
        /*008c*/ 	.byte	0x03, 0x1b
        /*008e*/ 	.short	0x00ff


	//----- nvinfo : EIATTR_NUM_BARRIERS
	.align		4
        /*0090*/ 	.byte	0x02, 0x4c
        /*0092*/ 	.byte	0x01
	.zero		1


	//----- nvinfo : EIATTR_MERCURY_ISA_VERSION
	.align		4
        /*0094*/ 	.byte	0x03, 0x5f
        /*0096*/ 	.short	0x0101


	//----- nvinfo : EIATTR_COOP_GROUP_MASK_REGIDS
	.align		4
        /*0098*/ 	.byte	0x04, 0x29
        /*009a*/ 	.short	(.L_560 - .L_559)


	//   ....[0]....
.L_559:
        /*009c*/ 	.word	0xffffffff


	//   ....[1]....
        /*00a0*/ 	.word	0xffffffff


	//   ....[2]....
        /*00a4*/ 	.word	0xffffffff


	//   ....[3]....
        /*00a8*/ 	.word	0xffffffff


	//   ....[4]....
        /*00ac*/ 	.word	0xffffffff


	//----- nvinfo : EIATTR_COOP_GROUP_INSTR_OFFSETS
	.align		4
.L_560:
        /*00b0*/ 	.byte	0x04, 0x28
        /*00b2*/ 	.short	(.L_562 - .L_561)


	//   ....[0]....
.L_561:
        /*00b4*/ 	.word	0x000011f0


	//   ....[1]....
        /*00b8*/ 	.word	0x00001210


	//   ....[2]....
        /*00bc*/ 	.word	0x00001230


	//   ....[3]....
        /*00c0*/ 	.word	0x00001250


	//   ....[4]....
        /*00c4*/ 	.word	0x00001270


	//----- nvinfo : EIATTR_VRC_CTA_INIT_COUNT
	.align		4
.L_562:
        /*00c8*/ 	.byte	0x02, 0x4a
	.zero		1
	.zero		1


	//----- nvinfo : EIATTR_EXIT_INSTR_OFFSETS
	.align		4
        /*00cc*/ 	.byte	0x04, 0x1c
        /*00ce*/ 	.short	(.L_564 - .L_563)


	//   ....[0]....
.L_563:
        /*00d0*/ 	.word	0x000024e0


	//   ....[1]....
        /*00d4*/ 	.word	0x00002520


	//----- nvinfo : EIATTR_MAX_THREADS
	.align		4
.L_564:
        /*00d8*/ 	.byte	0x04, 0x05
        /*00da*/ 	.short	(.L_566 - .L_565)
.L_565:
        /*00dc*/ 	.word	0x00000100
        /*00e0*/ 	.word	0x00000001
        /*00e4*/ 	.word	0x00000001


	//----- nvinfo : EIATTR_CBANK_PARAM_SIZE
	.align		4
.L_566:
        /*00e8*/ 	.byte	0x03, 0x19
        /*00ea*/ 	.short	0x0031


	//----- nvinfo : EIATTR_PARAM_CBANK
	.align		4
        /*00ec*/ 	.byte	0x04, 0x0a
        /*00ee*/ 	.short	(.L_568 - .L_567)
	.align		4
.L_567:
        /*00f0*/ 	.word	index@(.nv.constant0._ZN3cub18CUB_300001_SM_10006detail10radix_sort31DeviceRadixSortSingleTileKernelINS1_5radix10policy_hubIyiyE10Policy1000ELNS0_9SortOrderE0EyiyNS1_21identity_decomposer_tEEEvPKT1_PSA_PKT2_PSE_T3_iiT4_)
        /*00f4*/ 	.short	0x0380
        /*00f6*/ 	.short	0x0031


	//----- nvinfo : EIATTR_SW_WAR
	.align		4
.L_568:
        /*00f8*/ 	.byte	0x04, 0x36
        /*00fa*/ 	.short	(.L_570 - .L_569)
.L_569:
        /*00fc*/ 	.word	0x00000008
.L_570:


//--------------------- .nv.info._ZN3cub18CUB_300001_SM_10006detail11EmptyKernelIvEEvv --------------------------
	.section	.nv.info._ZN3cub18CUB_300001_SM_10006detail11EmptyKernelIvEEvv,"",@"SHT_CUDA_INFO"
	.sectionflags	@""
	.align	4


	//----- nvinfo : EIATTR_CUDA_API_VERSION
	.align		4
        /*0000*/ 	.byte	0x04, 0x37
        /*0002*/ 	.short	(.L_572 - .L_571)
.L_571:
        /*0004*/ 	.word	0x00000082


	//----- nvinfo : EIATTR_SPARSE_MMA_MASK
	.align		4
.L_572:
        /*0008*/ 	.byte	0x03, 0x50
        /*000a*/ 	.short	0x0000


	//----- nvinfo : EIATTR_MAXREG_COUNT
	.align		4
        /*000c*/ 	.byte	0x03, 0x1b
        /*000e*/ 	.short	0x00ff


	//----- nvinfo : EIATTR_MERCURY_ISA_VERSION
	.align		4
        /*0010*/ 	.byte	0x03, 0x5f
        /*0012*/ 	.short	0x0101


	//----- nvinfo : EIATTR_VRC_CTA_INIT_COUNT
	.align		4
        /*0014*/ 	.byte	0x02, 0x4a
	.zero		1
	.zero		1


	//----- nvinfo : EIATTR_EXIT_INSTR_OFFSETS
	.align		4
        /*0018*/ 	.byte	0x04, 0x1c
        /*001a*/ 	.short	(.L_574 - .L_573)


	//   ....[0]....
.L_573:
        /*001c*/ 	.word	0x00000010


	//----- nvinfo : EIATTR_SW_WAR
	.align		4
.L_574:
        /*0020*/ 	.byte	0x04, 0x36
        /*0022*/ 	.short	(.L_576 - .L_575)
.L_575:
        /*0024*/ 	.word	0x00000008
.L_576:


//--------------------- .nv.info._ZN6thrust24THRUST_300001_SM_1000_NS8cuda_cub4core6detail13_kernel_agentINS1_8__reduce11ReduceAgentIPN4cuda3std3__45tupleIJdlEEESC_SB_lNS1_9__extrema9arg_min_fIdlNS9_4lessIdEEEEEEJSC_SC_iSH_EEEvDpT0_ --------------------------
	.section	.nv.info._ZN6thrust24THRUST_300001_SM_1000_NS8cuda_cub4core6detail13_kernel_agentINS1_8__reduce11ReduceAgentIPN4cuda3std3__45tupleIJdlEEESC_SB_lNS1_9__extrema9arg_min_fIdlNS9_4lessIdEEEEEEJSC_SC_iSH_EEEvDpT0_,"",@"SHT_CUDA_INFO"
	.sectionflags	@""
	.align	4


	//----- nvinfo : EIATTR_CUDA_API_VERSION
	.align		4
        /*0000*/ 	.byte	0x04, 0x37
        /*0002*/ 	.short	(.L_578 - .L_577)
.L_577:
        /*0004*/ 	.word	0x00000082


	//----- nvinfo : EIATTR_KPARAM_INFO
	.align		4
.L_578:
        /*0008*/ 	.byte	0x04, 0x17
        /*000a*/ 	.short	(.L_580 - .L_579)
.L_579:
        /*000c*/ 	.word	0x00000000
        /*0010*/ 	.short	0x0003
        /*0012*/ 	.short	0x0014
        /*0014*/ 	.byte	0x00, 0xf0, 0x05, 0x00


	//----- nvinfo : EIATTR_KPARAM_INFO
	.align		4
.L_580:
        /*0018*/ 	.byte	0x04, 0x17
        /*001a*/ 	.short	(.L_582 - .L_581)
.L_581:
        /*001c*/ 	.word	0x00000000
        /*0020*/ 	.short	0x0002
        /*0022*/ 	.short	0x0010
        /*0024*/ 	.byte	0x00, 0xf0, 0x11, 0x00


	//----- nvinfo : EIATTR_KPARAM_INFO
	.align		4
.L_582:
        /*0028*/ 	.byte	0x04, 0x17
        /*002a*/ 	.short	(.L_584 - .L_583)
.L_583:
        /*002c*/ 	.word	0x00000000
        /*0030*/ 	.short	0x0001
        /*0032*/ 	.short	0x0008
        /*0034*/ 	.byte	0x00, 0xf5, 0x21, 0x00


	//----- nvinfo : EIATTR_KPARAM_INFO
	.align		4
.L_584:
        /*0038*/ 	.byte	0x04, 0x17
        /*003a*/ 	.short	(.L_586 - .L_585)
.L_585:
        /*003c*/ 	.word	0x00000000
        /*0040*/ 	.short	0x0000
        /*0042*/ 	.short	0x0000
        /*0044*/ 	.byte	0x00, 0xf5, 0x21, 0x00


	//----- nvinfo : EIATTR_SPARSE_MMA_MASK
	.align		4
.L_586:
        /*0048*/ 	.byte	0x03, 0x50
        /*004a*/ 	.short	0x0000


	//----- nvinfo : EIATTR_MAXREG_COUNT
	.align		4
        /*004c*/ 	.byte	0x03, 0x1b
        /*004e*/ 	.short	0x00ff


	//----- nvinfo : EIATTR_NUM_BARRIERS
	.align		4
        /*0050*/ 	.byte	0x02, 0x4c
        /*0052*/ 	.byte	0x01
	.zero		1


	//----- nvinfo : EIATTR_MERCURY_ISA_VERSION
	.align		4
        /*0054*/ 	.byte	0x03, 0x5f
        /*0056*/ 	.short	0x0101


	//----- nvinfo : EIATTR_COOP_GROUP_MASK_REGIDS
	.align		4
        /*0058*/ 	.byte	0x04, 0x29
        /*005a*/ 	.short	(.L_588 - .L_587)


	//   ....[0]....
.L_587:
        /*005c*/ 	.word	0xffffffff


	//   ....[1]....
        /*0060*/ 	.word	0xffffffff


	//   ....[2]....
        /*0064*/ 	.word	0xffffffff


	//   ....[3]....
        /*0068*/ 	.word	0xffffffff


	//   ....[4]....
        /*006c*/ 	.word	0xffffffff


	//   ....[5]....
        /*0070*/ 	.word	0xffffffff


	//   ....[6]....
        /*0074*/ 	.word	0xffffffff


	//   ....[7]....
        /*0078*/ 	.word	0xffffffff


	//   ....[8]....
        /*007c*/ 	.word	0xffffffff


	//   ....[9]....
        /*0080*/ 	.word	0xffffffff


	//   ....[10]....
        /*0084*/ 	.word	0xffffffff


	//   ....[11]....
        /*0088*/ 	.word	0xffffffff


	//   ....[12]....
        /*008c*/ 	.word	0xffffffff


	//   ....[13]....
        /*0090*/ 	.word	0xffffffff


	//   ....[14]....
        /*0094*/ 	.word	0xffffffff


	//   ....[15]....
        /*0098*/ 	.word	0xffffffff


	//   ....[16]....
        /*009c*/ 	.word	0xffffffff


	//   ....[17]....
        /*00a0*/ 	.word	0xffffffff


	//   ....[18]....
        /*00a4*/ 	.word	0xffffffff


	//   ....[19]....
        /*00a8*/ 	.word	0xffffffff


	//   ....[20]....
        /*00ac*/ 	.word	0xffffffff


	//   ....[21]....
        /*00b0*/ 	.word	0xffffffff


	//   ....[22]....
        /*00b4*/ 	.word	0xffffffff


	//   ....[23]....
        /*00b8*/ 	.word	0xffffffff


	//   ....[24]....
        /*00bc*/ 	.word	0xffffffff


	//   ....[25]....
        /*00c0*/ 	.word	0xffffffff


	//   ....[26]....
        /*00c4*/ 	.word	0xffffffff


	//   ....[27]....
        /*00c8*/ 	.word	0xffffffff


	//   ....[28]....
        /*00cc*/ 	.word	0xffffffff


	//   ....[29]....
        /*00d0*/ 	.word	0xffffffff


	//   ....[30]....
        /*00d4*/ 	.word	0xffffffff


	//   ....[31]....
        /*00d8*/ 	.word	0xffffffff


	//   ....[32]....
        /*00dc*/ 	.word	0xffffffff


	//   ....[33]....
        /*00e0*/ 	.word	0xffffffff


	//   ....[34]....
        /*00e4*/ 	.word	0xffffffff


	//   ....[35]....
        /*00e8*/ 	.word	0xffffffff


	//   ....[36]....
        /*00ec*/ 	.word	0xffffffff


	//   ....[37]....
        /*00f0*/ 	.word	0xffffffff


	//   ....[38]....
        /*00f4*/ 	.word	0xffffffff


	//   ....[39]....
        /*00f8*/ 	.word	0xffffffff


	//   ....[40]....
        /*00fc*/ 	.word	0xffffffff


	//   ....[41]....
        /*0100*/ 	.word	0xffffffff


	//   ....[42]....
        /*0104*/ 	.word	0xffffffff


	//   ....[43]....
        /*0108*/ 	.word	0xffffffff


	//   ....[44]....
        /*010c*/ 	.word	0xffffffff


	//   ....[45]....
        /*0110*/ 	.word	0xffffffff


	//   ....[46]....
        /*0114*/ 	.word	0xffffffff


	//   ....[47]....
        /*0118*/ 	.word	0xffffffff


	//   ....[48]....
        /*011c*/ 	.word	0xffffffff


	//   ....[49]....
        /*0120*/ 	.word	0xffffffff


	//   ....[50]....
        /*0124*/ 	.word	0xffffffff


	//   ....[51]....
        /*0128*/ 	.word	0xffffffff


	//   ....[52]....
        /*012c*/ 	.word	0xffffffff


	//   ....[53]....
        /*0130*/ 	.word	0xffffffff


	//   ....[54]....
        /*0134*/ 	.word	0xffffffff


	//   ....[55]....
        /*0138*/ 	.word	0xffffffff


	//   ....[56]....
        /*013c*/ 	.word	0xffffffff


	//   ....[57]....
        /*0140*/ 	.word	0xffffffff


	//   ....[58]....
        /*0144*/ 	.word	0xffffffff


	//   ....[59]....
        /*0148*/ 	.word	0xffffffff


	//----- nvinfo : EIATTR_COOP_GROUP_INSTR_OFFSETS
	.align		4
.L_588:
        /*014c*/ 	.byte	0x04, 0x28
        /*014e*/ 	.short	(.L_590 - .L_589)


	//   ....[0]....
.L_589:
        /*0150*/ 	.word	0x00000b10


	//   ....[1]....
        /*0154*/ 	.word	0x00000b40


	//   ....[2]....
        /*0158*/ 	.word	0x00000b60


	//   ....[3]....
        /*015c*/ 	.word	0x00000b70


	//   ....[4]....
        /*0160*/ 	.word	0x00000ca0


	//   ....[5]....
        /*0164*/ 	.word	0x00000cd0


	//   ....[6]....
        /*0168*/ 	.word	0x00000d00


	//   ....[7]....
        /*016c*/ 	.word	0x00000d20


	//   ....[8]....
        /*0170*/ 	.word	0x00000e50


	//   ....[9]....
        /*0174*/ 	.word	0x00000e80


	//   ....[10]....
        /*0178*/ 	.word	0x00000eb0


	//   ....[11]....
        /*017c*/ 	.word	0x00000ed0


	//   ....[12]....
        /*0180*/ 	.word	0x00001000


	//   ....[13]....
        /*0184*/ 	.word	0x00001030


	//   ....[14]....
        /*0188*/ 	.word	0x00001060


	//   ....[15]....
        /*018c*/ 	.word	0x00001080


	//   ....[16]....
        /*0190*/ 	.word	0x000011b0


	//   ....[17]....
        /*0194*/ 	.word	0x000011f0


	//   ....[18]....
        /*0198*/ 	.word	0x00001220


	//   ....[19]....
        /*019c*/ 	.word	0x00001260


	//   ....[20]....
        /*01a0*/ 	.word	0x00001f30


	//   ....[21]....
        /*01a4*/ 	.word	0x00001f40


	//   ....[22]....
        /*01a8*/ 	.word	0x00001f50


	//   ....[23]....
        /*01ac*/ 	.word	0x00001f60


	//   ....[24]....
        /*01b0*/ 	.word	0x00002090


	//   ....[25]....
        /*01b4*/ 	.word	0x000020d0


	//   ....[26]....
        /*01b8*/ 	.word	0x00002100


	//   ....[27]....
        /*01bc*/ 	.word	0x00002110


	//   ....[28]....
        /*01c0*/ 	.word	0x00002250


	//   ....[29]....
        /*01c4*/ 	.word	0x00002290


	//   ....[30]....
        /*01c8*/ 	.word	0x000022c0


	//   ....[31]....
        /*01cc*/ 	.word	0x000022d0


	//   ....[32]....
        /*01d0*/ 	.word	0x00002410


	//   ....[33]....
        /*01d4*/ 	.word	0x00002450


	//   ....[34]....
        /*01d8*/ 	.word	0x00002480


	//   ....[35]....
        /*01dc*/ 	.word	0x00002490


	//   ....[36]....
        /*01e0*/ 	.word	0x000025d0


	//   ....[37]....
        /*01e4*/ 	.word	0x00002610


	//   ....[38]....
        /*01e8*/ 	.word	0x00002640


	//   ....[39]....
        /*01ec*/ 	.word	0x00002660


	//   ....[40]....
        /*01f0*/ 	.word	0x00006110


	//   ....[41]....
        /*01f4*/ 	.word	0x00006140


	//   ....[42]....
        /*01f8*/ 	.word	0x00006160


	//   ....[43]....
        /*01fc*/ 	.word	0x00006170


	//   ....[44]....
        /*0200*/ 	.word	0x000062a0


	//   ....[45]....
        /*0204*/ 	.word	0x000062d0


	//   ....[46]....
        /*0208*/ 	.word	0x00006300


	//   ....[47]....
        /*020c*/ 	.word	0x00006320


	//   ....[48]....
        /*0210*/ 	.word	0x00006450


	//   ....[49]....
        /*0214*/ 	.word	0x00006480


	//   ....[50]....
        /*0218*/ 	.word	0x000064b0


	//   ....[51]....
        /*021c*/ 	.word	0x000064d0


	//   ....[52]....
        /*0220*/ 	.word	0x00006600


	//   ....[53]....
        /*0224*/ 	.word	0x00006630


	//   ....[54]....
        /*0228*/ 	.word	0x00006660


	//   ....[55]....
        /*022c*/ 	.word	0x00006680


	//   ....[56]....
        /*0230*/ 	.word	0x000067b0


	//   ....[57]....
        /*0234*/ 	.word	0x000067f0


	//   ....[58]....
        /*0238*/ 	.word	0x00006820


	//   ....[59]....
        /*023c*/ 	.word	0x00006830


	//----- nvinfo : EIATTR_VRC_CTA_INIT_COUNT
	.align		4
.L_590:
        /*0240*/ 	.byte	0x02, 0x4a
	.zero		1
	.zero		1


	//----- nvinfo : EIATTR_EXIT_INSTR_OFFSETS
	.align		4
        /*0244*/ 	.byte	0x04, 0x1c
        /*0246*/ 	.short	(.L_592 - .L_591)


	//   ....[0]....
.L_591:
        /*0248*/ 	.word	0x00000030


	//   ....[1]....
        /*024c*/ 	.word	0x00007470


	//   ....[2]....
        /*0250*/ 	.word	0x000074b0


	//----- nvinfo : EIATTR_MAX_THREADS
	.align		4
.L_592:
        /*0254*/ 	.byte	0x04, 0x05
        /*0256*/ 	.short	(.L_594 - .L_593)
.L_593:
        /*0258*/ 	.word	0x00000100
        /*025c*/ 	.word	0x00000001
        /*0260*/ 	.word	0x00000001


	//----- nvinfo : EIATTR_CRS_STACK_SIZE
	.align		4
.L_594:
        /*0264*/ 	.byte	0x04, 0x1e
        /*0266*/ 	.short	(.L_596 - .L_595)
.L_595:
        /*0268*/ 	.word	0x00000000


	//----- nvinfo : EIATTR_CBANK_PARAM_SIZE
	.align		4
.L_596:
        /*026c*/ 	.byte	0x03, 0x19
        /*026e*/ 	.short	0x0015


	//----- nvinfo : EIATTR_PARAM_CBANK
	.align		4
        /*0270*/ 	.byte	0x04, 0x0a
        /*0272*/ 	.short	(.L_598 - .L_597)
	.align		4
.L_597:
        /*0274*/ 	.word	index@(.nv.constant0._ZN6thrust24THRUST_300001_SM_1000_NS8cuda_cub4core6detail13_kernel_agentINS1_8__reduce11ReduceAgentIPN4cuda3std3__45tupleIJdlEEESC_SB_lNS1_9__extrema9arg_min_fIdlNS9_4lessIdEEEEEEJSC_SC_iSH_EEEvDpT0_)
        /*0278*/ 	.short	0x0380
        /*027a*/ 	.short	0x0015


	//----- nvinfo : EIATTR_SW_WAR
	.align		4
.L_598:
        /*027c*/ 	.byte	0x04, 0x36
        /*027e*/ 	.short	(.L_600 - .L_599)
.L_599:
        /*0280*/ 	.word	0x00000008
.L_600:


//--------------------- .nv.info._ZN6thrust24THRUST_300001_SM_1000_NS8cuda_cub4core6detail13_kernel_agentINS1_8__reduce10DrainAgentIlEEJN3cub18CUB_300001_SM_10009GridQueueIyEElEEEvDpT0_ --------------------------
	.section	.nv.info._ZN6thrust24THRUST_300001_SM_1000_NS8cuda_cub4core6detail13_kernel_agentINS1_8__reduce10DrainAgentIlEEJN3cub18CUB_300001_SM_10009GridQueueIyEElEEEvDpT0_,"",@"SHT_CUDA_INFO"
	.sectionflags	@""
	.align	4


	//----- nvinfo : EIATTR_CUDA_API_VERSION
	.align		4
        /*0000*/ 	.byte	0x04, 0x37
        /*0002*/ 	.short	(.L_602 - .L_601)
.L_601:
        /*0004*/ 	.word	0x00000082


	//----- nvinfo : EIATTR_KPARAM_INFO
	.align		4
.L_602:
        /*0008*/ 	.byte	0x04, 0x17
        /*000a*/ 	.short	(.L_604 - .L_603)
.L_603:
        /*000c*/ 	.word	0x00000000
        /*0010*/ 	.short	0x0001
        /*0012*/ 	.short	0x0008
        /*0014*/ 	.byte	0x00, 0xf0, 0x21, 0x00


	//----- nvinfo : EIATTR_KPARAM_INFO
	.align		4
.L_604:
        /*0018*/ 	.byte	0x04, 0x17
        /*001a*/ 	.short	(.L_606 - .L_605)
.L_605:
        /*001c*/ 	.word	0x00000000
        /*0020*/ 	.short	0x0000
        /*0022*/ 	.short	0x0000
        /*0024*/ 	.byte	0x00, 0xf0, 0x21, 0x00


	//----- nvinfo : EIATTR_SPARSE_MMA_MASK
	.align		4
.L_606:
        /*0028*/ 	.byte	0x03, 0x50
        /*002a*/ 	.short	0x0000


	//----- nvinfo : EIATTR_MAXREG_COUNT
	.align		4
        /*002c*/ 	.byte	0x03, 0x1b
        /*002e*/ 	.short	0x00ff


	//----- nvinfo : EIATTR_MERCURY_ISA_VERSION
	.align		4
        /*0030*/ 	.byte	0x03, 0x5f
        /*0032*/ 	.short	0x0101


	//----- nvinfo : EIATTR_VRC_CTA_INIT_COUNT
	.align		4
        /*0034*/ 	.byte	0x02, 0x4a
	.zero		1
	.zero		1


	//----- nvinfo : EIATTR_EXIT_INSTR_OFFSETS
	.align		4
        /*0038*/ 	.byte	0x04, 0x1c
        /*003a*/ 	.short	(.L_608 - .L_607)


	//   ....[0]....
.L_607:
        /*003c*/ 	.word	0x00000060


	//----- nvinfo : EIATTR_MAX_THREADS
	.align		4
.L_608:
        /*0040*/ 	.byte	0x04, 0x05
        /*0042*/ 	.short	(.L_610 - .L_609)
.L_609:
        /*0044*/ 	.word	0x00000001
        /*0048*/ 	.word	0x00000001
        /*004c*/ 	.word	0x00000001


	//----- nvinfo : EIATTR_CBANK_PARAM_SIZE
	.align		4
.L_610:
        /*0050*/ 	.byte	0x03, 0x19
        /*0052*/ 	.short	0x0010


	//----- nvinfo : EIATTR_PARAM_CBANK
	.align		4
        /*0054*/ 	.byte	0x04, 0x0a
        /*0056*/ 	.short	(.L_612 - .L_611)
	.align		4
.L_611:
        /*0058*/ 	.word	index@(.nv.constant0._ZN6thrust24THRUST_300001_SM_1000_NS8cuda_cub4core6detail13_kernel_agentINS1_8__reduce10DrainAgentIlEEJN3cub18CUB_300001_SM_10009GridQueueIyEElEEEvDpT0_)
        /*005c*/ 	.short	0x0380
        /*005e*/ 	.short	0x0010


	//----- nvinfo : EIATTR_SW_WAR
	.align		4
.L_612:
        /*0060*/ 	.byte	0x04, 0x36
        /*0062*/ 	.short	(.L_614 - .L_613)
.L_613:
        /*0064*/ 	.word	0x00000008
.L_614:


//--------------------- .nv.info._ZN6thrust24THRUST_300001_SM_1000_NS8cuda_cub4core6detail13_kernel_agentINS1_8__reduce11ReduceAgentINS0_12zip_iteratorIN4cuda3std3__45tupleIJNS0_10device_ptrIdEENS0_17counting_iteratorIlNS0_11use_defaultESF_SF_EEEEEEEPNSB_IJdlEEESJ_lNS1_9__extrema9arg_min_fIdlNSA_4lessIdEEEEEEJSI_SK_lN3cub18CUB_300001_SM_100013GridEvenShareIlEENSS_9GridQueueIyEESP_EEEvDpT0_ --------------------------
	.section	.nv.info._ZN6thrust24THRUST_300001_SM_1000_NS8cuda_cub4core6detail13_kernel_agentINS1_8__reduce11ReduceAgentINS0_12zip_iteratorIN4cuda3std3__45tupleIJNS0_10device_ptrIdEENS0_17counting_iteratorIlNS0_11use_defaultESF_SF_EEEEEEEPNSB_IJdlEEESJ_lNS1_9__extrema9arg_min_fIdlNSA_4lessIdEEEEEEJSI_SK_lN3cub18CUB_300001_SM_100013GridEvenShareIlEENSS_9GridQueueIyEESP_EEEvDpT0_,"",@"SHT_CUDA_INFO"
	.sectionflags	@""
	.align	4


	//----- nvinfo : EIATTR_CUDA_API_VERSION
	.align		4
        /*0000*/ 	.byte	0x04, 0x37
        /*0002*/ 	.short	(.L_616 - .L_615)
.L_615:
        /*0004*/ 	.word	0x00000082


	//----- nvinfo : EIATTR_KPARAM_INFO
	.align		4
.L_616:
        /*0008*/ 	.byte	0x04, 0x17
        /*000a*/ 	.short	(.L_618 - .L_617)
.L_617:
        /*000c*/ 	.word	0x00000000
        /*0010*/ 	.short	0x0005
        /*0012*/ 	.short	0x0070
        /*0014*/ 	.byte	0x00, 0xf0, 0x05, 0x00


	//----- nvinfo : EIATTR_KPARAM_INFO
	.align		4
.L_618:
        /*0018*/ 	.byte	0x04, 0x17
        /*001a*/ 	.short	(.L_620 - .L_619)
.L_619:
        /*001c*/ 	.word	0x00000000
        /*0020*/ 	.short	0x0004
        /*0022*/ 	.short	0x0068
        /*0024*/ 	.byte	0x00, 0xf0, 0x21, 0x00


	//----- nvinfo : EIATTR_KPARAM_INFO
	.align		4
.L_620:
        /*0028*/ 	.byte	0x04, 0x17
        /*002a*/ 	.short	(.L_622 - .L_621)
.L_621:
        /*002c*/ 	.word	0x00000000
        /*0030*/ 	.short	0x0003
        /*0032*/ 	.short	0x0020
        /*0034*/ 	.byte	0x00, 0xf0, 0x21, 0x01


	//----- nvinfo : EIATTR_KPARAM_INFO
	.align		4
.L_622:
        /*0038*/ 	.byte	0x04, 0x17
        /*003a*/ 	.short	(.L_624 - .L_623)
.L_623:
        /*003c*/ 	.word	0x00000000
        /*0040*/ 	.short	0x0002
        /*0042*/ 	.short	0x0018
        /*0044*/ 	.byte	0x00, 0xf0, 0x21, 0x00


	//----- nvinfo : EIATTR_KPARAM_INFO
	.align		4
.L_624:
        /*0048*/ 	.byte	0x04, 0x17
        /*004a*/ 	.short	(.L_626 - .L_625)
.L_625:
        /*004c*/ 	.word	0x00000000
        /*0050*/ 	.short	0x0001
        /*0052*/ 	.short	0x0010
        /*0054*/ 	.byte	0x00, 0xf5, 0x21, 0x00


	//----- nvinfo : EIATTR_KPARAM_INFO
	.align		4
.L_626:
        /*0058*/ 	.byte	0x04, 0x17
        /*005a*/ 	.short	(.L_628 - .L_627)
.L_627:
        /*005c*/ 	.word	0x00000000
        /*0060*/ 	.short	0x0000
        /*0062*/ 	.short	0x0000
        /*0064*/ 	.byte	0x00, 0xf0, 0x41, 0x00


	//----- nvinfo : EIATTR_SPARSE_MMA_MASK
	.align		4
.L_628:
        /*0068*/ 	.byte	0x03, 0x50
        /*006a*/ 	.short	0x0000


	//----- nvinfo : EIATTR_MAXREG_COUNT
	.align		4
        /*006c*/ 	.byte	0x03, 0x1b
        /*006e*/ 	.short	0x00ff


	//----- nvinfo : EIATTR_NUM_BARRIERS
	.align		4
        /*0070*/ 	.byte	0x02, 0x4c
        /*0072*/ 	.byte	0x01
	.zero		1


	//----- nvinfo : EIATTR_MERCURY_ISA_VERSION
	.align		4
        /*0074*/ 	.byte	0x03, 0x5f
        /*0076*/ 	.short	0x0101


	//----- nvinfo : EIATTR_COOP_GROUP_MASK_REGIDS
	.align		4
        /*0078*/ 	.byte	0x04, 0x29
        /*007a*/ 	.short	(.L_630 - .L_629)


	//   ....[0]....
.L_629:
        /*007c*/ 	.word	0xffffffff


	//   ....[1]....
        /*0080*/ 	.word	0xffffffff


	//   ....[2]....
        /*0084*/ 	.word	0xffffffff


	//   ....[3]....
        /*0088*/ 	.word	0xffffffff


	//   ....[4]....
        /*008c*/ 	.word	0xffffffff


	//   ....[5]....
        /*0090*/ 	.word	0xffffffff


	//   ....[6]....
        /*0094*/ 	.word	0xffffffff


	//   ....[7]....
        /*0098*/ 	.word	0xffffffff


	//   ....[8]....
        /*009c*/ 	.word	0xffffffff


	//   ....[9]....
        /*00a0*/ 	.word	0xffffffff


	//   ....[10]....
        /*00a4*/ 	.word	0xffffffff


	//   ....[11]....
        /*00a8*/ 	.word	0xffffffff


	//   ....[12]....
        /*00ac*/ 	.word	0xffffffff


	//   ....[13]....
        /*00b0*/ 	.word	0xffffffff


	//   ....[14]....
        /*00b4*/ 	.word	0xffffffff


	//   ....[15]....
        /*00b8*/ 	.word	0xffffffff


	//   ....[16]....
        /*00bc*/ 	.word	0xffffffff


	//   ....[17]....
        /*00c0*/ 	.word	0xffffffff


	//   ....[18]....
        /*00c4*/ 	.word	0xffffffff


	//   ....[19]....
        /*00c8*/ 	.word	0xffffffff


	//   ....[20]....
        /*00cc*/ 	.word	0xffffffff


	//   ....[21]....
        /*00d0*/ 	.word	0xffffffff


	//   ....[22]....
        /*00d4*/ 	.word	0xffffffff


	//   ....[23]....
        /*00d8*/ 	.word	0xffffffff


	//   ....[24]....
        /*00dc*/ 	.word	0xffffffff


	//   ....[25]....
        /*00e0*/ 	.word	0xffffffff


	//   ....[26]....
        /*00e4*/ 	.word	0xffffffff


	//   ....[27]....
        /*00e8*/ 	.word	0xffffffff


	//   ....[28]....
        /*00ec*/ 	.word	0xffffffff


	//   ....[29]....
        /*00f0*/ 	.word	0xffffffff


	//   ....[30]....
        /*00f4*/ 	.word	0xffffffff


	//   ....[31]....
        /*00f8*/ 	.word	0xffffffff


	//   ....[32]....
        /*00fc*/ 	.word	0xffffffff


	//   ....[33]....
        /*0100*/ 	.word	0xffffffff


	//   ....[34]....
        /*0104*/ 	.word	0xffffffff


	//   ....[35]....
        /*0108*/ 	.word	0xffffffff


	//   ....[36]....
        /*010c*/ 	.word	0xffffffff


	//   ....[37]....
        /*0110*/ 	.word	0xffffffff


	//   ....[38]....
        /*0114*/ 	.word	0xffffffff


	//   ....[39]....
        /*0118*/ 	.word	0xffffffff


	//   ....[40]....
        /*011c*/ 	.word	0xffffffff


	//   ....[41]....
        /*0120*/ 	.word	0xffffffff


	//   ....[42]....
        /*0124*/ 	.word	0xffffffff


	//   ....[43]....
        /*0128*/ 	.word	0xffffffff


	//   ....[44]....
        /*012c*/ 	.word	0xffffffff


	//   ....[45]....
        /*0130*/ 	.word	0xffffffff


	//   ....[46]....
        /*0134*/ 	.word	0xffffffff


	//   ....[47]....
        /*0138*/ 	.word	0xffffffff


	//   ....[48]....
        /*013c*/ 	.word	0xffffffff


	//   ....[49]....
        /*0140*/ 	.word	0xffffffff


	//   ....[50]....
        /*0144*/ 	.word	0xffffffff


	//   ....[51]....
        /*0148*/ 	.word	0xffffffff


	//   ....[52]....
        /*014c*/ 	.word	0xffffffff


	//   ....[53]....
        /*0150*/ 	.word	0xffffffff


	//   ....[54]....
        /*0154*/ 	.word	0xffffffff


	//   ....[55]....
        /*0158*/ 	.word	0xffffffff


	//   ....[56]....
        /*015c*/ 	.word	0xffffffff


	//   ....[57]....
        /*0160*/ 	.word	0xffffffff


	//   ....[58]....
        /*0164*/ 	.word	0xffffffff


	//   ....[59]....
        /*0168*/ 	.word	0xffffffff


	//----- nvinfo : EIATTR_COOP_GROUP_INSTR_OFFSETS
	.align		4
.L_630:
        /*016c*/ 	.byte	0x04, 0x28
        /*016e*/ 	.short	(.L_632 - .L_631)


	//   ....[0]....
.L_631:
        /*0170*/ 	.word	0x00000d40


	//   ....[1]....
        /*0174*/ 	.word	0x00000d70


	//   ....[2]....
        /*0178*/ 	.word	0x00000d90


	//   ....[3]....
        /*017c*/ 	.word	0x00000da0


	//   ....[4]....
        /*0180*/ 	.word	0x00000ed0


	//   ....[5]....
        /*0184*/ 	.word	0x00000f00


	//   ....[6]....
        /*0188*/ 	.word	0x00000f30


	//   ....[7]....
        /*018c*/ 	.word	0x00000f50


	//   ....[8]....
        /*0190*/ 	.word	0x00001080


	//   ....[9]....
        /*0194*/ 	.word	0x000010b0


	//   ....[10]....
        /*0198*/ 	.word	0x000010e0


	//   ....[11]....
        /*019c*/ 	.word	0x00001100


	//   ....[12]....
        /*01a0*/ 	.word	0x00001230


	//   ....[13]....
        /*01a4*/ 	.word	0x00001260


	//   ....[14]....
        /*01a8*/ 	.word	0x00001290


	//   ....[15]....
        /*01ac*/ 	.word	0x000012b0


	//   ....[16]....
        /*01b0*/ 	.word	0x000013e0


	//   ....[17]....
        /*01b4*/ 	.word	0x00001420


	//   ....[18]....
        /*01b8*/ 	.word	0x00001450


	//   ....[19]....
        /*01bc*/ 	.word	0x00001490


	//   ....[20]....
        /*01c0*/ 	.word	0x00002160


	//   ....[21]....
        /*01c4*/ 	.word	0x00002170


	//   ....[22]....
        /*01c8*/ 	.word	0x00002180


	//   ....[23]....
        /*01cc*/ 	.word	0x00002190


	//   ....[24]....
        /*01d0*/ 	.word	0x000022c0


	//   ....[25]....
        /*01d4*/ 	.word	0x00002300


	//   ....[26]....
        /*01d8*/ 	.word	0x00002330


	//   ....[27]....
        /*01dc*/ 	.word	0x00002340


	//   ....[28]....
        /*01e0*/ 	.word	0x00002480


	//   ....[29]....
        /*01e4*/ 	.word	0x000024c0


	//   ....[30]....
        /*01e8*/ 	.word	0x000024f0


	//   ....[31]....
        /*01ec*/ 	.word	0x00002510


	//   ....[32]....
        /*01f0*/ 	.word	0x00002640


	//   ....[33]....
        /*01f4*/ 	.word	0x00002680


	//   ....[34]....
        /*01f8*/ 	.word	0x000026b0


	//   ....[35]....
        /*01fc*/ 	.word	0x000026c0


	//   ....[36]....
        /*0200*/ 	.word	0x00002800


	//   ....[37]....
        /*0204*/ 	.word	0x00002840


	//   ....[38]....
        /*0208*/ 	.word	0x00002870


	//   ....[39]....
        /*020c*/ 	.word	0x00002890


	//   ....[40]....
        /*0210*/ 	.word	0x00005490


	//   ....[41]....
        /*0214*/ 	.word	0x000054c0


	//   ....[42]....
        /*0218*/ 	.word	0x000054e0


	//   ....[43]....
        /*021c*/ 	.word	0x000054f0


	//   ....[44]....
        /*0220*/ 	.word	0x00005620


	//   ....[45]....
        /*0224*/ 	.word	0x00005650


	//   ....[46]....
        /*0228*/ 	.word	0x00005680


	//   ....[47]....
        /*022c*/ 	.word	0x000056a0


	//   ....[48]....
        /*0230*/ 	.word	0x000057d0


	//   ....[49]....
        /*0234*/ 	.word	0x00005800


	//   ....[50]....
        /*0238*/ 	.word	0x00005830


	//   ....[51]....
        /*023c*/ 	.word	0x00005850


	//   ....[52]....
        /*0240*/ 	.word	0x00005980


	//   ....[53]....
        /*0244*/ 	.word	0x000059b0


	//   ....[54]....
        /*0248*/ 	.word	0x000059e0


	//   ....[55]....
        /*024c*/ 	.word	0x00005a00


	//   ....[56]....
        /*0250*/ 	.word	0x00005b30


	//   ....[57]....
        /*0254*/ 	.word	0x00005b70


	//   ....[58]....
        /*0258*/ 	.word	0x00005ba0


	//   ....[59]....
        /*025c*/ 	.word	0x00005be0


	//----- nvinfo : EIATTR_VRC_CTA_INIT_COUNT
	.align		4
.L_632:
        /*0260*/ 	.byte	0x02, 0x4a
	.zero		1
	.zero		1


	//----- nvinfo : EIATTR_EXIT_INSTR_OFFSETS
	.align		4
        /*0264*/ 	.byte	0x04, 0x1c
        /*0266*/ 	.short	(.L_634 - .L_633)


	//   ....[0]....
.L_633:
        /*0268*/ 	.word	0x000067f0


	//   ....[1]....
        /*026c*/ 	.word	0x00006840


	//----- nvinfo : EIATTR_MAX_THREADS
	.align		4
.L_634:
        /*0270*/ 	.byte	0x04, 0x05
        /*0272*/ 	.short	(.L_636 - .L_635)
.L_635:
        /*0274*/ 	.word	0x00000100
        /*0278*/ 	.word	0x00000001
        /*027c*/ 	.word	0x00000001


	//----- nvinfo : EIATTR_CRS_STACK_SIZE
	.align		4
.L_636:
        /*0280*/ 	.byte	0x04, 0x1e
        /*0282*/ 	.short	(.L_638 - .L_637)
.L_637:
        /*0284*/ 	.word	0x00000000


	//----- nvinfo : EIATTR_CBANK_PARAM_SIZE
	.align		4
.L_638:
        /*0288*/ 	.byte	0x03, 0x19
        /*028a*/ 	.short	0x0071


	//----- nvinfo : EIATTR_PARAM_CBANK
	.align		4
        /*028c*/ 	.byte	0x04, 0x0a
        /*028e*/ 	.short	(.L_640 - .L_639)
	.align		4
.L_639:
        /*0290*/ 	.word	index@(.nv.constant0._ZN6thrust24THRUST_300001_SM_1000_NS8cuda_cub4core6detail13_kernel_agentINS1_8__reduce11ReduceAgentINS0_12zip_iteratorIN4cuda3std3__45tupleIJNS0_10device_ptrIdEENS0_17counting_iteratorIlNS0_11use_defaultESF_SF_EEEEEEEPNSB_IJdlEEESJ_lNS1_9__extrema9arg_min_fIdlNSA_4lessIdEEEEEEJSI_SK_lN3cub18CUB_300001_SM_100013GridEvenShareIlEENSS_9GridQueueIyEESP_EEEvDpT0_)
        /*0294*/ 	.short	0x0380
        /*0296*/ 	.short	0x0071


	//----- nvinfo : EIATTR_SW_WAR
	.align		4
.L_640:
        /*0298*/ 	.byte	0x04, 0x36
        /*029a*/ 	.short	(.L_642 - .L_641)
.L_641:
        /*029c*/ 	.word	0x00000008
.L_642:


//--------------------- .nv.info._ZN6thrust24THRUST_300001_SM_1000_NS8cuda_cub4core6detail13_kernel_agentINS1_8__reduce11ReduceAgentINS0_12zip_iteratorIN4cuda3std3__45tupleIJNS0_10device_ptrIdEENS0_17counting_iteratorIlNS0_11use_defaultESF_SF_EEEEEEEPNSB_IJdlEEESJ_lNS1_9__extrema9arg_min_fIdlNSA_4lessIdEEEEEEJSI_SK_lSP_EEEvDpT0_ --------------------------
	.section	.nv.info._ZN6thrust24THRUST_300001_SM_1000_NS8cuda_cub4core6detail13_kernel_agentINS1_8__reduce11ReduceAgentINS0_12zip_iteratorIN4cuda3std3__45tupleIJNS0_10device_ptrIdEENS0_17counting_iteratorIlNS0_11use_defaultESF_SF_EEEEEEEPNSB_IJdlEEESJ_lNS1_9__extrema9arg_min_fIdlNSA_4lessIdEEEEEEJSI_SK_lSP_EEEvDpT0_,"",@"SHT_CUDA_INFO"
	.sectionflags	@""
	.align	4


	//----- nvinfo : EIATTR_CUDA_API_VERSION
	.align		4
        /*0000*/ 	.byte	0x04, 0x37
        /*0002*/ 	.short	(.L_644 - .L_643)
.L_643:
        /*0004*/ 	.word	0x00000082


	//----- nvinfo : EIATTR_KPARAM_INFO
	.align		4
.L_644:
        /*0008*/ 	.byte	0x04, 0x17
        /*000a*/ 	.short	(.L_646 - .L_645)
.L_645:
        /*000c*/ 	.word	0x00000000
        /*0010*/ 	.short	0x0003
        /*0012*/ 	.short	0x0020
        /*0014*/ 	.byte	0x00, 0xf0, 0x05, 0x00


	//----- nvinfo : EIATTR_KPARAM_INFO
	.align		4
.L_646:
        /*0018*/ 	.byte	0x04, 0x17
        /*001a*/ 	.short	(.L_648 - .L_647)
.L_647:
        /*001c*/ 	.word	0x00000000
        /*0020*/ 	.short	0x0002
        /*0022*/ 	.short	0x0018
        /*0024*/ 	.byte	0x00, 0xf0, 0x21, 0x00


	//----- nvinfo : EIATTR_KPARAM_INFO
	.align		4
.L_648:
        /*0028*/ 	.byte	0x04, 0x17
        /*002a*/ 	.short	(.L_650 - .L_649)
.L_649:
        /*002c*/ 	.word	0x00000000
        /*0030*/ 	.short	0x0001
        /*0032*/ 	.short	0x0010
        /*0034*/ 	.byte	0x00, 0xf5, 0x21, 0x00


	//----- nvinfo : EIATTR_KPARAM_INFO
	.align		4
.L_650:
        /*0038*/ 	.byte	0x04, 0x17
        /*003a*/ 	.short	(.L_652 - .L_651)
.L_651:
        /*003c*/ 	.word	0x00000000
        /*0040*/ 	.short	0x0000
        /*0042*/ 	.short	0x0000
        /*0044*/ 	.byte	0x00, 0xf0, 0x41, 0x00


	//----- nvinfo : EIATTR_SPARSE_MMA_MASK
	.align		4
.L_652:
        /*0048*/ 	.byte	0x03, 0x50
        /*004a*/ 	.short	0x0000


	//----- nvinfo : EIATTR_MAXREG_COUNT
	.align		4
        /*004c*/ 	.byte	0x03, 0x1b
        /*004e*/ 	.short	0x00ff


	//----- nvinfo : EIATTR_NUM_BARRIERS
	.align		4
        /*0050*/ 	.byte	0x02, 0x4c
        /*0052*/ 	.byte	0x01
	.zero		1


	//----- nvinfo : EIATTR_MERCURY_ISA_VERSION
	.align		4
        /*0054*/ 	.byte	0x03, 0x5f
        /*0056*/ 	.short	0x0101


	//----- nvinfo : EIATTR_COOP_GROUP_MASK_REGIDS
	.align		4
        /*0058*/ 	.byte	0x04, 0x29
        /*005a*/ 	.short	(.L_654 - .L_653)


	//   ....[0]....
.L_653:
        /*005c*/ 	.word	0xffffffff


	//   ....[1]....
        /*0060*/ 	.word	0xffffffff


	//   ....[2]....
        /*0064*/ 	.word	0xffffffff


	//   ....[3]....
        /*0068*/ 	.word	0xffffffff


	//   ....[4]....
        /*006c*/ 	.word	0xffffffff


	//   ....[5]....
        /*0070*/ 	.word	0xffffffff


	//   ....[6]....
        /*0074*/ 	.word	0xffffffff


	//   ....[7]....
        /*0078*/ 	.word	0xffffffff


	//   ....[8]....
        /*007c*/ 	.word	0xffffffff


	//   ....[9]....
        /*0080*/ 	.word	0xffffffff


	//   ....[10]....
        /*0084*/ 	.word	0xffffffff


	//   ....[11]....
        /*0088*/ 	.word	0xffffffff


	//   ....[12]....
        /*008c*/ 	.word	0xffffffff


	//   ....[13]....
        /*0090*/ 	.word	0xffffffff


	//   ....[14]....
        /*0094*/ 	.word	0xffffffff


	//   ....[15]....
        /*0098*/ 	.word	0xffffffff


	//   ....[16]....
        /*009c*/ 	.word	0xffffffff


	//   ....[17]....
        /*00a0*/ 	.word	0xffffffff


	//   ....[18]....
        /*00a4*/ 	.word	0xffffffff


	//   ....[19]....
        /*00a8*/ 	.word	0xffffffff


	//   ....[20]....
        /*00ac*/ 	.word	0xffffffff


	//   ....[21]....
        /*00b0*/ 	.word	0xffffffff


	//   ....[22]....
        /*00b4*/ 	.word	0xffffffff


	//   ....[23]....
        /*00b8*/ 	.word	0xffffffff


	//   ....[24]....
        /*00bc*/ 	.word	0xffffffff


	//   ....[25]....
        /*00c0*/ 	.word	0xffffffff


	//   ....[26]....
        /*00c4*/ 	.word	0xffffffff


	//   ....[27]....
        /*00c8*/ 	.word	0xffffffff


	//   ....[28]....
        /*00cc*/ 	.word	0xffffffff


	//   ....[29]....
        /*00d0*/ 	.word	0xffffffff


	//   ....[30]....
        /*00d4*/ 	.word	0xffffffff


	//   ....[31]....
        /*00d8*/ 	.word	0xffffffff


	//   ....[32]....
        /*00dc*/ 	.word	0xffffffff


	//   ....[33]....
        /*00e0*/ 	.word	0xffffffff


	//   ....[34]....
        /*00e4*/ 	.word	0xffffffff


	//   ....[35]....
        /*00e8*/ 	.word	0xffffffff


	//   ....[36]....
        /*00ec*/ 	.word	0xffffffff


	//   ....[37]....
        /*00f0*/ 	.word	0xffffffff


	//   ....[38]....
        /*00f4*/ 	.word	0xffffffff


	//   ....[39]....
        /*00f8*/ 	.word	0xffffffff


	//   ....[40]....
        /*00fc*/ 	.word	0xffffffff


	//   ....[41]....
        /*0100*/ 	.word	0xffffffff


	//   ....[42]....
        /*0104*/ 	.word	0xffffffff


	//   ....[43]....
        /*0108*/ 	.word	0xffffffff


	//   ....[44]....
        /*010c*/ 	.word	0xffffffff


	//   ....[45]....
        /*0110*/ 	.word	0xffffffff


	//   ....[46]....
        /*0114*/ 	.word	0xffffffff


	//   ....[47]....
        /*0118*/ 	.word	0xffffffff


	//   ....[48]....
        /*011c*/ 	.word	0xffffffff


	//   ....[49]....
        /*0120*/ 	.word	0xffffffff


	//   ....[50]....
        /*0124*/ 	.word	0xffffffff


	//   ....[51]....
        /*0128*/ 	.word	0xffffffff


	//   ....[52]....
        /*012c*/ 	.word	0xffffffff


	//   ....[53]....
        /*0130*/ 	.word	0xffffffff


	//   ....[54]....
        /*0134*/ 	.word	0xffffffff


	//   ....[55]....
        /*0138*/ 	.word	0xffffffff


	//   ....[56]....
        /*013c*/ 	.word	0xffffffff


	//   ....[57]....
        /*0140*/ 	.word	0xffffffff


	//   ....[58]....
        /*0144*/ 	.word	0xffffffff


	//   ....[59]....
        /*0148*/ 	.word	0xffffffff


	//----- nvinfo : EIATTR_COOP_GROUP_INSTR_OFFSETS
	.align		4
.L_654:
        /*014c*/ 	.byte	0x04, 0x28
        /*014e*/ 	.short	(.L_656 - .L_655)


	//   ....[0]....
.L_655:
        /*0150*/ 	.word	0x00000c70


	//   ....[1]....
        /*0154*/ 	.word	0x00000ca0


	//   ....[2]....
        /*0158*/ 	.word	0x00000cc0


	//   ....[3]....
        /*015c*/ 	.word	0x00000cd0


	//   ....[4]....
        /*0160*/ 	.word	0x00000e00


	//   ....[5]....
        /*0164*/ 	.word	0x00000e30


	//   ....[6]....
        /*0168*/ 	.word	0x00000e60


	//   ....[7]....
        /*016c*/ 	.word	0x00000e80


	//   ....[8]....
        /*0170*/ 	.word	0x00000fb0


	//   ....[9]....
        /*0174*/ 	.word	0x00000fe0


	//   ....[10]....
        /*0178*/ 	.word	0x00001010


	//   ....[11]....
        /*017c*/ 	.word	0x00001030


	//   ....[12]....
        /*0180*/ 	.word	0x00001160


	//   ....[13]....
        /*0184*/ 	.word	0x00001190


	//   ....[14]....
        /*0188*/ 	.word	0x000011c0


	//   ....[15]....
        /*018c*/ 	.word	0x000011e0


	//   ....[16]....
        /*0190*/ 	.word	0x00001310


	//   ....[17]....
        /*0194*/ 	.word	0x00001350


	//   ....[18]....
        /*0198*/ 	.word	0x00001380


	//   ....[19]....
        /*019c*/ 	.word	0x000013c0


	//   ....[20]....
        /*01a0*/ 	.word	0x00002090


	//   ....[21]....
        /*01a4*/ 	.word	0x000020a0


	//   ....[22]....
        /*01a8*/ 	.word	0x000020b0


	//   ....[23]....
        /*01ac*/ 	.word	0x000020c0


	//   ....[24]....
        /*01b0*/ 	.word	0x000021f0


	//   ....[25]....
        /*01b4*/ 	.word	0x00002230


	//   ....[26]....
        /*01b8*/ 	.word	0x00002260


	//   ....[27]....
        /*01bc*/ 	.word	0x00002270


	//   ....[28]....
        /*01c0*/ 	.word	0x000023b0


	//   ....[29]....
        /*01c4*/ 	.word	0x000023f0


	//   ....[30]....
        /*01c8*/ 	.word	0x00002420


	//   ....[31]....
        /*01cc*/ 	.word	0x00002430


	//   ....[32]....
        /*01d0*/ 	.word	0x00002570


	//   ....[33]....
        /*01d4*/ 	.word	0x000025b0


	//   ....[34]....
        /*01d8*/ 	.word	0x000025e0


	//   ....[35]....
        /*01dc*/ 	.word	0x000025f0


	//   ....[36]....
        /*01e0*/ 	.word	0x00002730


	//   ....[37]....
        /*01e4*/ 	.word	0x00002770


	//   ....[38]....
        /*01e8*/ 	.word	0x000027a0


	//   ....[39]....
        /*01ec*/ 	.word	0x000027c0


	//   ....[40]....
        /*01f0*/ 	.word	0x00004f70


	//   ....[41]....
        /*01f4*/ 	.word	0x00004fa0


	//   ....[42]....
        /*01f8*/ 	.word	0x00004fc0


	//   ....[43]....
        /*01fc*/ 	.word	0x00004fd0


	//   ....[44]....
        /*0200*/ 	.word	0x00005100


	//   ....[45]....
        /*0204*/ 	.word	0x00005130


	//   ....[46]....
        /*0208*/ 	.word	0x00005160


	//   ....[47]....
        /*020c*/ 	.word	0x00005180


	//   ....[48]....
        /*0210*/ 	.word	0x000052b0


	//   ....[49]....
        /*0214*/ 	.word	0x000052e0


	//   ....[50]....
        /*0218*/ 	.word	0x00005310


	//   ....[51]....
        /*021c*/ 	.word	0x00005330


	//   ....[52]....
        /*0220*/ 	.word	0x00005460


	//   ....[53]....
        /*0224*/ 	.word	0x00005490


	//   ....[54]....
        /*0228*/ 	.word	0x000054c0


	//   ....[55]....
        /*022c*/ 	.word	0x000054e0


	//   ....[56]....
        /*0230*/ 	.word	0x00005610


	//   ....[57]....
        /*0234*/ 	.word	0x00005650


	//   ....[58]....
        /*0238*/ 	.word	0x00005680


	//   ....[59]....
        /*023c*/ 	.word	0x000056c0


	//----- nvinfo : EIATTR_VRC_CTA_INIT_COUNT
	.align		4
.L_656:
        /*0240*/ 	.byte	0x02, 0x4a
	.zero		1
	.zero		1


	//----- nvinfo : EIATTR_EXIT_INSTR_OFFSETS
	.align		4
        /*0244*/ 	.byte	0x04, 0x1c
        /*0246*/ 	.short	(.L_658 - .L_657)


	//   ....[0]....
.L_657:
        /*0248*/ 	.word	0x00000040


	//   ....[1]....
        /*024c*/ 	.word	0x000062d0


	//   ....[2]....
        /*0250*/ 	.word	0x00006310


	//----- nvinfo : EIATTR_MAX_THREADS
	.align		4
.L_658:
        /*0254*/ 	.byte	0x04, 0x05
        /*0256*/ 	.short	(.L_660 - .L_659)
.L_659:
        /*0258*/ 	.word	0x00000100
        /*025c*/ 	.word	0x00000001
        /*0260*/ 	.word	0x00000001


	//----- nvinfo : EIATTR_CRS_STACK_SIZE
	.align		4
.L_660:
        /*0264*/ 	.byte	0x04, 0x1e
        /*0266*/ 	.short	(.L_662 - .L_661)
.L_661:
        /*0268*/ 	.word	0x00000000


	//----- nvinfo : EIATTR_CBANK_PARAM_SIZE
	.align		4
.L_662:
        /*026c*/ 	.byte	0x03, 0x19
        /*026e*/ 	.short	0x0021


	//----- nvinfo : EIATTR_PARAM_CBANK
	.align		4
        /*0270*/ 	.byte	0x04, 0x0a
        /*0272*/ 	.short	(.L_664 - .L_663)
	.align		4
.L_663:
        /*0274*/ 	.word	index@(.nv.constant0._ZN6thrust24THRUST_300001_SM_1000_NS8cuda_cub4core6detail13_kernel_agentINS1_8__reduce11ReduceAgentINS0_12zip_iteratorIN4cuda3std3__45tupleIJNS0_10device_ptrIdEENS0_17counting_iteratorIlNS0_11use_defaultESF_SF_EEEEEEEPNSB_IJdlEEESJ_lNS1_9__extrema9arg_min_fIdlNSA_4lessIdEEEEEEJSI_SK_lSP_EEEvDpT0_)
        /*0278*/ 	.short	0x0380
        /*027a*/ 	.short	0x0021


	//----- nvinfo : EIATTR_SW_WAR
	.align		4
.L_664:
        /*027c*/ 	.byte	0x04, 0x36
        /*027e*/ 	.short	(.L_666 - .L_665)
.L_665:
        /*0280*/ 	.word	0x00000008
.L_666:


//--------------------- .nv.info._ZN6thrust24THRUST_300001_SM_1000_NS8cuda_cub4core6detail13_kernel_agentINS1_8__reduce11ReduceAgentIPN4cuda3std3__45tupleIJdlEEESC_SB_iNS1_9__extrema9arg_min_fIdlNS9_4lessIdEEEEEEJSC_SC_iSH_EEEvDpT0_ --------------------------
	.section	.nv.info._ZN6thrust24THRUST_300001_SM_1000_NS8cuda_cub4core6detail13_kernel_agentINS1_8__reduce11ReduceAgentIPN4cuda3std3__45tupleIJdlEEESC_SB_iNS1_9__extrema9arg_min_fIdlNS9_4lessIdEEEEEEJSC_SC_iSH_EEEvDpT0_,"",@"SHT_CUDA_INFO"
	.sectionflags	@""
	.align	4


	//----- nvinfo : EIATTR_CUDA_API_VERSION
	.align		4
        /*0000*/ 	.byte	0x04, 0x37
        /*0002*/ 	.short	(.L_668 - .L_667)
.L_667:
        /*0004*/ 	.word	0x00000082


	//----- nvinfo : EIATTR_KPARAM_INFO
	.align		4
.L_668:
        /*0008*/ 	.byte	0x04, 0x17
        /*000a*/ 	.short	(.L_670 - .L_669)
.L_669:
        /*000c*/ 	.word	0x00000000
        /*0010*/ 	.short	0x0003
        /*0012*/ 	.short	0x0014
        /*0014*/ 	.byte	0x00, 0xf0, 0x05, 0x00


	//----- nvinfo : EIATTR_KPARAM_INFO
	.align		4
.L_670:
        /*0018*/ 	.byte	0x04, 0x17
        /*001a*/ 	.short	(.L_672 - .L_671)
.L_671:
        /*001c*/ 	.word	0x00000000
        /*0020*/ 	.short	0x0002
        /*0022*/ 	.short	0x0010
        /*0024*/ 	.byte	0x00, 0xf0, 0x11, 0x00


	//----- nvinfo : EIATTR_KPARAM_INFO
	.align		4
.L_672:
        /*0028*/ 	.byte	0x04, 0x17
        /*002a*/ 	.short	(.L_674 - .L_673)
.L_673:
        /*002c*/ 	.word	0x00000000
        /*0030*/ 	.short	0x0001
        /*0032*/ 	.short	0x0008
        /*0034*/ 	.byte	0x00, 0xf5, 0x21, 0x00


	//----- nvinfo : EIATTR_KPARAM_INFO
	.align		4
.L_674:
        /*0038*/ 	.byte	0x04, 0x17
        /*003a*/ 	.short	(.L_676 - .L_675)
.L_675:
        /*003c*/ 	.word	0x00000000
        /*0040*/ 	.short	0x0000
        /*0042*/ 	.short	0x0000
        /*0044*/ 	.byte	0x00, 0xf5, 0x21, 0x00


	//----- nvinfo : EIATTR_SPARSE_MMA_MASK
	.align		4
.L_676:
        /*0048*/ 	.byte	0x03, 0x50
        /*004a*/ 	.short	0x0000


	//----- nvinfo : EIATTR_MAXREG_COUNT
	.align		4
        /*004c*/ 	.byte	0x03, 0x1b
        /*004e*/ 	.short	0x00ff


	//----- nvinfo : EIATTR_NUM_BARRIERS
	.align		4
        /*0050*/ 	.byte	0x02, 0x4c
        /*0052*/ 	.byte	0x01
	.zero		1


	//----- nvinfo : EIATTR_MERCURY_ISA_VERSION
	.align		4
        /*0054*/ 	.byte	0x03, 0x5f
        /*0056*/ 	.short	0x0101


	//----- nvinfo : EIATTR_COOP_GROUP_MASK_REGIDS
	.align		4
        /*0058*/ 	.byte	0x04, 0x29
        /*005a*/ 	.short	(.L_678 - .L_677)


	//   ....[0]....
.L_677:
        /*005c*/ 	.word	0xffffffff


	//   ....[1]....
        /*0060*/ 	.word	0xffffffff


	//   ....[2]....
        /*0064*/ 	.word	0xffffffff


	//   ....[3]....
        /*0068*/ 	.word	0xffffffff


	//   ....[4]....
        /*006c*/ 	.word	0xffffffff


	//   ....[5]....
        /*0070*/ 	.word	0xffffffff


	//   ....[6]....
        /*0074*/ 	.word	0xffffffff


	//   ....[7]....
        /*0078*/ 	.word	0xffffffff


	//   ....[8]....
        /*007c*/ 	.word	0xffffffff


	//   ....[9]....
        /*0080*/ 	.word	0xffffffff


	//   ....[10]....
        /*0084*/ 	.word	0xffffffff


	//   ....[11]....
        /*0088*/ 	.word	0xffffffff


	//   ....[12]....
        /*008c*/ 	.word	0xffffffff


	//   ....[13]....
        /*0090*/ 	.word	0xffffffff


	//   ....[14]....
        /*0094*/ 	.word	0xffffffff


	//   ....[15]....
        /*0098*/ 	.word	0xffffffff


	//   ....[16]....
        /*009c*/ 	.word	0xffffffff


	//   ....[17]....
        /*00a0*/ 	.word	0xffffffff


	//   ....[18]....
        /*00a4*/ 	.word	0xffffffff


	//   ....[19]....
        /*00a8*/ 	.word	0xffffffff


	//   ....[20]....
        /*00ac*/ 	.word	0xffffffff


	//   ....[21]....
        /*00b0*/ 	.word	0xffffffff


	//   ....[22]....
        /*00b4*/ 	.word	0xffffffff


	//   ....[23]....
        /*00b8*/ 	.word	0xffffffff


	//   ....[24]....
        /*00bc*/ 	.word	0xffffffff


	//   ....[25]....
        /*00c0*/ 	.word	0xffffffff


	//   ....[26]....
        /*00c4*/ 	.word	0xffffffff


	//   ....[27]....
        /*00c8*/ 	.word	0xffffffff


	//   ....[28]....
        /*00cc*/ 	.word	0xffffffff


	//   ....[29]....
        /*00d0*/ 	.word	0xffffffff


	//   ....[30]....
        /*00d4*/ 	.word	0xffffffff


	//   ....[31]....
        /*00d8*/ 	.word	0xffffffff


	//   ....[32]....
        /*00dc*/ 	.word	0xffffffff


	//   ....[33]....
        /*00e0*/ 	.word	0xffffffff


	//   ....[34]....
        /*00e4*/ 	.word	0xffffffff


	//   ....[35]....
        /*00e8*/ 	.word	0xffffffff


	//   ....[36]....
        /*00ec*/ 	.word	0xffffffff


	//   ....[37]....
        /*00f0*/ 	.word	0xffffffff


	//   ....[38]....
        /*00f4*/ 	.word	0xffffffff


	//   ....[39]....
        /*00f8*/ 	.word	0xffffffff


	//   ....[40]....
        /*00fc*/ 	.word	0xffffffff


	//   ....[41]....
        /*0100*/ 	.word	0xffffffff


	//   ....[42]....
        /*0104*/ 	.word	0xffffffff


	//   ....[43]....
        /*0108*/ 	.word	0xffffffff


	//   ....[44]....
        /*010c*/ 	.word	0xffffffff


	//   ....[45]....
        /*0110*/ 	.word	0xffffffff


	//   ....[46]....
        /*0114*/ 	.word	0xffffffff


	//   ....[47]....
        /*0118*/ 	.word	0xffffffff


	//   ....[48]....
        /*011c*/ 	.word	0xffffffff


	//   ....[49]....
        /*0120*/ 	.word	0xffffffff


	//   ....[50]....
        /*0124*/ 	.word	0xffffffff


	//   ....[51]....
        /*0128*/ 	.word	0xffffffff


	//   ....[52]....
        /*012c*/ 	.word	0xffffffff


	//   ....[53]....
        /*0130*/ 	.word	0xffffffff


	//   ....[54]....
        /*0134*/ 	.word	0xffffffff


	//   ....[55]....
        /*0138*/ 	.word	0xffffffff


	//   ....[56]....
        /*013c*/ 	.word	0xffffffff


	//   ....[57]....
        /*0140*/ 	.word	0xffffffff


	//   ....[58]....
        /*0144*/ 	.word	0xffffffff


	//   ....[59]....
        /*0148*/ 	.word	0xffffffff


	//----- nvinfo : EIATTR_COOP_GROUP_INSTR_OFFSETS
	.align		4
.L_678:
        /*014c*/ 	.byte	0x04, 0x28
        /*014e*/ 	.short	(.L_680 - .L_679)


	//   ....[0]....
.L_679:
        /*0150*/ 	.word	0x00000b10


	//   ....[1]....
        /*0154*/ 	.word	0x00000b40


	//   ....[2]....
        /*0158*/ 	.word	0x00000b60


	//   ....[3]....
        /*015c*/ 	.word	0x00000b70


	//   ....[4]....
        /*0160*/ 	.word	0x00000ca0


	//   ....[5]....
        /*0164*/ 	.word	0x00000cd0


	//   ....[6]....
        /*0168*/ 	.word	0x00000d00


	//   ....[7]....
        /*016c*/ 	.word	0x00000d20


	//   ....[8]....
        /*0170*/ 	.word	0x00000e50


	//   ....[9]....
        /*0174*/ 	.word	0x00000e80


	//   ....[10]....
        /*0178*/ 	.word	0x00000eb0


	//   ....[11]....
        /*017c*/ 	.word	0x00000ed0


	//   ....[12]....
        /*0180*/ 	.word	0x00001000


	//   ....[13]....
        /*0184*/ 	.word	0x00001030


	//   ....[14]....
        /*0188*/ 	.word	0x00001060


	//   ....[15]....
        /*018c*/ 	.word	0x00001080


	//   ....[16]....
        /*0190*/ 	.word	0x000011b0


	//   ....[17]....
        /*0194*/ 	.word	0x000011f0


	//   ....[18]....
        /*0198*/ 	.word	0x00001220


	//   ....[19]....
        /*019c*/ 	.word	0x00001260


	//   ....[20]....
        /*01a0*/ 	.word	0x00001f30


	//   ....[21]....
        /*01a4*/ 	.word	0x00001f40


	//   ....[22]....
        /*01a8*/ 	.word	0x00001f50


	//   ....[23]....
        /*01ac*/ 	.word	0x00001f60


	//   ....[24]....
        /*01b0*/ 	.word	0x00002090


	//   ....[25]....
        /*01b4*/ 	.word	0x000020d0


	//   ....[26]....
        /*01b8*/ 	.word	0x00002100


	//   ....[27]....
        /*01bc*/ 	.word	0x00002110


	//   ....[28]....
        /*01c0*/ 	.word	0x00002250


	//   ....[29]....
        /*01c4*/ 	.word	0x00002290


	//   ....[30]....
        /*01c8*/ 	.word	0x000022c0


	//   ....[31]....
        /*01cc*/ 	.word	0x000022d0


	//   ....[32]....
        /*01d0*/ 	.word	0x00002410


	//   ....[33]....
        /*01d4*/ 	.word	0x00002450


	//   ....[34]....
        /*01d8*/ 	.word	0x00002480


	//   ....[35]....
        /*01dc*/ 	.word	0x00002490


	//   ....[36]....
        /*01e0*/ 	.word	0x000025d0


	//   ....[37]....
        /*01e4*/ 	.word	0x00002610


	//   ....[38]....
        /*01e8*/ 	.word	0x00002640


	//   ....[39]....
        /*01ec*/ 	.word	0x00002660


	//   ....[40]....
        /*01f0*/ 	.word	0x00004fb0


	//   ....[41]....
        /*01f4*/ 	.word	0x00004fe0


	//   ....[42]....
        /*01f8*/ 	.word	0x00005000


	//   ....[43]....
        /*01fc*/ 	.word	0x00005010


	//   ....[44]....
        /*0200*/ 	.word	0x00005140


	//   ....[45]....
        /*0204*/ 	.word	0x00005170


	//   ....[46]....
        /*0208*/ 	.word	0x000051a0


	//   ....[47]....
        /*020c*/ 	.word	0x000051c0


	//   ....[48]....
        /*0210*/ 	.word	0x000052f0


	//   ....[49]....
        /*0214*/ 	.word	0x00005320


	//   ....[50]....
        /*0218*/ 	.word	0x00005350


	//   ....[51]....
        /*021c*/ 	.word	0x00005370


	//   ....[52]....
        /*0220*/ 	.word	0x000054a0


	//   ....[53]....
        /*0224*/ 	.word	0x000054d0


	//   ....[54]....
        /*0228*/ 	.word	0x00005500


	//   ....[55]....
        /*022c*/ 	.word	0x00005520


	//   ....[56]....
        /*0230*/ 	.word	0x00005650


	//   ....[57]....
        /*0234*/ 	.word	0x00005690


	//   ....[58]....
        /*0238*/ 	.word	0x000056c0


	//   ....[59]....
        /*023c*/ 	.word	0x00005700


	//----- nvinfo : EIATTR_VRC_CTA_INIT_COUNT
	.align		4
.L_680:
        /*0240*/ 	.byte	0x02, 0x4a
	.zero		1
	.zero		1


	//----- nvinfo : EIATTR_EXIT_INSTR_OFFSETS
	.align		4
        /*0244*/ 	.byte	0x04, 0x1c
        /*0246*/ 	.short	(.L_682 - .L_681)


	//   ....[0]....
.L_681:
        /*0248*/ 	.word	0x00000030


	//   ....[1]....
        /*024c*/ 	.word	0x00006310


	//   ....[2]....
        /*0250*/ 	.word	0x00006350


	//----- nvinfo : EIATTR_MAX_THREADS
	.align		4
.L_682:
        /*0254*/ 	.byte	0x04, 0x05
        /*0256*/ 	.short	(.L_684 - .L_683)
.L_683:
        /*0258*/ 	.word	0x00000100
        /*025c*/ 	.word	0x00000001
        /*0260*/ 	.word	0x00000001


	//----- nvinfo : EIATTR_CRS_STACK_SIZE
	.align		4
.L_684:
        /*0264*/ 	.byte	0x04, 0x1e
        /*0266*/ 	.short	(.L_686 - .L_685)
.L_685:
        /*0268*/ 	.word	0x00000000


	//----- nvinfo : EIATTR_CBANK_PARAM_SIZE
	.align		4
.L_686:
        /*026c*/ 	.byte	0x03, 0x19
        /*026e*/ 	.short	0x0015


	//----- nvinfo : EIATTR_PARAM_CBANK
	.align		4
        /*0270*/ 	.byte	0x04, 0x0a
        /*0272*/ 	.short	(.L_688 - .L_687)
	.align		4
.L_687:
        /*0274*/ 	.word	index@(.nv.constant0._ZN6thrust24THRUST_300001_SM_1000_NS8cuda_cub4core6detail13_kernel_agentINS1_8__reduce11ReduceAgentIPN4cuda3std3__45tupleIJdlEEESC_SB_iNS1_9__extrema9arg_min_fIdlNS9_4lessIdEEEEEEJSC_SC_iSH_EEEvDpT0_)
        /*0278*/ 	.short	0x0380
        /*027a*/ 	.short	0x0015


	//----- nvinfo : EIATTR_SW_WAR
	.align		4
.L_688:
        /*027c*/ 	.byte	0x04, 0x36
        /*027e*/ 	.short	(.L_690 - .L_689)
.L_689:
        /*0280*/ 	.word	0x00000008
.L_690:


//--------------------- .nv.info._ZN6thrust24THRUST_300001_SM_1000_NS8cuda_cub4core6detail13_kernel_agentINS1_8__reduce10DrainAgentIiEEJN3cub18CUB_300001_SM_10009GridQueueIjEEiEEEvDpT0_ --------------------------
	.section	.nv.info._ZN6thrust24THRUST_300001_SM_1000_NS8cuda_cub4core6detail13_kernel_agentINS1_8__reduce10DrainAgentIiEEJN3cub18CUB_300001_SM_10009GridQueueIjEEiEEEvDpT0_,"",@"SHT_CUDA_INFO"
	.sectionflags	@""
	.align	4


	//----- nvinfo : EIATTR_CUDA_API_VERSION
	.align		4
        /*0000*/ 	.byte	0x04, 0x37
        /*0002*/ 	.short	(.L_692 - .L_691)
.L_691:
        /*0004*/ 	.word	0x00000082


	//----- nvinfo : EIATTR_KPARAM_INFO
	.align		4
.L_692:
        /*0008*/ 	.byte	0x04, 0x17
        /*000a*/ 	.short	(.L_694 - .L_693)
.L_693:
        /*000c*/ 	.word	0x00000000
        /*0010*/ 	.short	0x0001
        /*0012*/ 	.short	0x0008
        /*0014*/ 	.byte	0x00, 0xf0, 0x11, 0x00


	//----- nvinfo : EIATTR_KPARAM_INFO
	.align		4
.L_694:
        /*0018*/ 	.byte	0x04, 0x17
        /*001a*/ 	.short	(.L_696 - .L_695)
.L_695:
        /*001c*/ 	.word	0x00000000
        /*0020*/ 	.short	0x0000
        /*0022*/ 	.short	0x0000
        /*0024*/ 	.byte	0x00, 0xf0, 0x21, 0x00


	//----- nvinfo : EIATTR_SPARSE_MMA_MASK
	.align		4
.L_696:
        /*0028*/ 	.byte	0x03, 0x50
        /*002a*/ 	.short	0x0000


	//----- nvinfo : EIATTR_MAXREG_COUNT
	.align		4
        /*002c*/ 	.byte	0x03, 0x1b
        /*002e*/ 	.short	0x00ff


	//----- nvinfo : EIATTR_MERCURY_ISA_VERSION
	.align		4
        /*0030*/ 	.byte	0x03, 0x5f
        /*0032*/ 	.short	0x0101


	//----- nvinfo : EIATTR_VRC_CTA_INIT_COUNT
	.align		4
        /*0034*/ 	.byte	0x02, 0x4a
	.zero		1
	.zero		1


	//----- nvinfo : EIATTR_EXIT_INSTR_OFFSETS
	.align		4
        /*0038*/ 	.byte	0x04, 0x1c
        /*003a*/ 	.short	(.L_698 - .L_697)


	//   ....[0]....
.L_697:
        /*003c*/ 	.word	0x00000060


	//----- nvinfo : EIATTR_MAX_THREADS
	.align		4
.L_698:
        /*0040*/ 	.byte	0x04, 0x05
        /*0042*/ 	.short	(.L_700 - .L_699)
.L_699:
        /*0044*/ 	.word	0x00000001
        /*0048*/ 	.word	0x00000001
        /*004c*/ 	.word	0x00000001


	//----- nvinfo : EIATTR_CBANK_PARAM_SIZE
	.align		4
.L_700:
        /*0050*/ 	.byte	0x03, 0x19
        /*0052*/ 	.short	0x000c


	//----- nvinfo : EIATTR_PARAM_CBANK
	.align		4
        /*0054*/ 	.byte	0x04, 0x0a
        /*0056*/ 	.short	(.L_702 - .L_701)
	.align		4
.L_701:
        /*0058*/ 	.word	index@(.nv.constant0._ZN6thrust24THRUST_300001_SM_1000_NS8cuda_cub4core6detail13_kernel_agentINS1_8__reduce10DrainAgentIiEEJN3cub18CUB_300001_SM_10009GridQueueIjEEiEEEvDpT0_)
        /*005c*/ 	.short	0x0380
        /*005e*/ 	.short	0x000c


	//----- nvinfo : EIATTR_SW_WAR
	.align		4
.L_702:
        /*0060*/ 	.byte	0x04, 0x36
        /*0062*/ 	.short	(.L_704 - .L_703)
.L_703:
        /*0064*/ 	.word	0x00000008
.L_704:


//--------------------- .nv.info._ZN6thrust24THRUST_300001_SM_1000_NS8cuda_cub4core6detail13_kernel_agentINS1_8__reduce11ReduceAgentINS0_12zip_iteratorIN4cuda3std3__45tupleIJNS0_10device_ptrIdEENS0_17counting_iteratorIlNS0_11use_defaultESF_SF_EEEEEEEPNSB_IJdlEEESJ_iNS1_9__extrema9arg_min_fIdlNSA_4lessIdEEEEEEJSI_SK_iN3cub18CUB_300001_SM_100013GridEvenShareIiEENSS_9GridQueueIjEESP_EEEvDpT0_ --------------------------
	.section	.nv.info._ZN6thrust24THRUST_300001_SM_1000_NS8cuda_cub4core6detail13_kernel_agentINS1_8__reduce11ReduceAgentINS0_12zip_iteratorIN4cuda3std3__45tupleIJNS0_10device_ptrIdEENS0_17counting_iteratorIlNS0_11use_defaultESF_SF_EEEEEEEPNSB_IJdlEEESJ_iNS1_9__extrema9arg_min_fIdlNSA_4lessIdEEEEEEJSI_SK_iN3cub18CUB_300001_SM_100013GridEvenShareIiEENSS_9GridQueueIjEESP_EEEvDpT0_,"",@"SHT_CUDA_INFO"
	.sectionflags	@""
	.align	4


	//----- nvinfo : EIATTR_CUDA_API_VERSION
	.align		4
        /*0000*/ 	.byte	0x04, 0x37
        /*0002*/ 	.short	(.L_706 - .L_705)
.L_705:
        /*0004*/ 	.word	0x00000082


	//----- nvinfo : EIATTR_KPARAM_INFO
	.align		4
.L_706:
        /*0008*/ 	.byte	0x04, 0x17
        /*000a*/ 	.short	(.L_708 - .L_707)
.L_707:
        /*000c*/ 	.word	0x00000000
        /*0010*/ 	.short	0x0005
        /*0012*/ 	.short	0x0050
        /*0014*/ 	.byte	0x00, 0xf0, 0x05, 0x00


	//----- nvinfo : EIATTR_KPARAM_INFO
	.align		4
.L_708:
        /*0018*/ 	.byte	0x04, 0x17
        /*001a*/ 	.short	(.L_710 - .L_709)
.L_709:
        /*001c*/ 	.word	0x00000000
        /*0020*/ 	.short	0x0004
        /*0022*/ 	.short	0x0048
        /*0024*/ 	.byte	0x00, 0xf0, 0x21, 0x00


	//----- nvinfo : EIATTR_KPARAM_INFO
	.align		4
.L_710:
        /*0028*/ 	.byte	0x04, 0x17
        /*002a*/ 	.short	(.L_712 - .L_711)
.L_711:
        /*002c*/ 	.word	0x00000000
        /*0030*/ 	.short	0x0003
        /*0032*/ 	.short	0x001c
        /*0034*/ 	.byte	0x00, 0xf0, 0xa1, 0x00


	//----- nvinfo : EIATTR_KPARAM_INFO
	.align		4
.L_712:
        /*0038*/ 	.byte	0x04, 0x17
        /*003a*/ 	.short	(.L_714 - .L_713)
.L_713:
        /*003c*/ 	.word	0x00000000
        /*0040*/ 	.short	0x0002
        /*0042*/ 	.short	0x0018
        /*0044*/ 	.byte	0x00, 0xf0, 0x11, 0x00


	//----- nvinfo : EIATTR_KPARAM_INFO
	.align		4
.L_714:
        /*0048*/ 	.byte	0x04, 0x17
        /*004a*/ 	.short	(.L_716 - .L_715)
.L_715:
        /*004c*/ 	.word	0x00000000
        /*0050*/ 	.short	0x0001
        /*0052*/ 	.short	0x0010
        /*0054*/ 	.byte	0x00, 0xf5, 0x21, 0x00


	//----- nvinfo : EIATTR_KPARAM_INFO
	.align		4
.L_716:
        /*0058*/ 	.byte	0x04, 0x17
        /*005a*/ 	.short	(.L_718 - .L_717)
.L_717:
        /*005c*/ 	.word	0x00000000
        /*0060*/ 	.short	0x0000
        /*0062*/ 	.short	0x0000
        /*0064*/ 	.byte	0x00, 0xf0, 0x41, 0x00


	//----- nvinfo : EIATTR_SPARSE_MMA_MASK
	.align		4
.L_718:
        /*0068*/ 	.byte	0x03, 0x50
        /*006a*/ 	.short	0x0000


	//----- nvinfo : EIATTR_MAXREG_COUNT
	.align		4
        /*006c*/ 	.byte	0x03, 0x1b
        /*006e*/ 	.short	0x00ff


	//----- nvinfo : EIATTR_NUM_BARRIERS
	.align		4
        /*0070*/ 	.byte	0x02, 0x4c
        /*0072*/ 	.byte	0x01
	.zero		1


	//----- nvinfo : EIATTR_MERCURY_ISA_VERSION
	.align		4
        /*0074*/ 	.byte	0x03, 0x5f
        /*0076*/ 	.short	0x0101


	//----- nvinfo : EIATTR_COOP_GROUP_MASK_REGIDS
	.align		4
        /*0078*/ 	.byte	0x04, 0x29
        /*007a*/ 	.short	(.L_720 - .L_719)


	//   ....[0]....
.L_719:
        /*007c*/ 	.word	0xffffffff


	//   ....[1]....
        /*0080*/ 	.word	0xffffffff


	//   ....[2]....
        /*0084*/ 	.word	0xffffffff


	//   ....[3]....
        /*0088*/ 	.word	0xffffffff


	//   ....[4]....
        /*008c*/ 	.word	0xffffffff


	//   ....[5]....
        /*0090*/ 	.word	0xffffffff


	//   ....[6]....
        /*0094*/ 	.word	0xffffffff


	//   ....[7]....
        /*0098*/ 	.word	0xffffffff


	//   ....[8]....
        /*009c*/ 	.word	0xffffffff


	//   ....[9]....
        /*00a0*/ 	.word	0xffffffff


	//   ....[10]....
        /*00a4*/ 	.word	0xffffffff


	//   ....[11]....
        /*00a8*/ 	.word	0xffffffff


	//   ....[12]....
        /*00ac*/ 	.word	0xffffffff


	//   ....[13]....
        /*00b0*/ 	.word	0xffffffff


	//   ....[14]....
        /*00b4*/ 	.word	0xffffffff


	//   ....[15]....
        /*00b8*/ 	.word	0xffffffff


	//   ....[16]....
        /*00bc*/ 	.word	0xffffffff


	//   ....[17]....
        /*00c0*/ 	.word	0xffffffff


	//   ....[18]....
        /*00c4*/ 	.word	0xffffffff


	//   ....[19]....
        /*00c8*/ 	.word	0xffffffff


	//   ....[20]....
        /*00cc*/ 	.word	0xffffffff


	//   ....[21]....
        /*00d0*/ 	.word	0xffffffff


	//   ....[22]....
        /*00d4*/ 	.word	0xffffffff


	//   ....[23]....
        /*00d8*/ 	.word	0xffffffff


	//   ....[24]....
        /*00dc*/ 	.word	0xffffffff


	//   ....[25]....
        /*00e0*/ 	.word	0xffffffff


	//   ....[26]....
        /*00e4*/ 	.word	0xffffffff


	//   ....[27]....
        /*00e8*/ 	.word	0xffffffff


	//   ....[28]....
        /*00ec*/ 	.word	0xffffffff


	//   ....[29]....
        /*00f0*/ 	.word	0xffffffff


	//   ....[30]....
        /*00f4*/ 	.word	0xffffffff


	//   ....[31]....
        /*00f8*/ 	.word	0xffffffff


	//   ....[32]....
        /*00fc*/ 	.word	0xffffffff


	//   ....[33]....
        /*0100*/ 	.word	0xffffffff


	//   ....[34]....
        /*0104*/ 	.word	0xffffffff


	//   ....[35]....
        /*0108*/ 	.word	0xffffffff


	//   ....[36]....
        /*010c*/ 	.word	0xffffffff


	//   ....[37]....
        /*0110*/ 	.word	0xffffffff


	//   ....[38]....
        /*0114*/ 	.word	0xffffffff


	//   ....[39]....
        /*0118*/ 	.word	0xffffffff


	//   ....[40]....
        /*011c*/ 	.word	0xffffffff


	//   ....[41]....
        /*0120*/ 	.word	0xffffffff


	//   ....[42]....
        /*0124*/ 	.word	0xffffffff


	//   ....[43]....
        /*0128*/ 	.word	0xffffffff


	//   ....[44]....
        /*012c*/ 	.word	0xffffffff


	//   ....[45]....
        /*0130*/ 	.word	0xffffffff


	//   ....[46]....
        /*0134*/ 	.word	0xffffffff


	//   ....[47]....
        /*0138*/ 	.word	0xffffffff


	//   ....[48]....
        /*013c*/ 	.word	0xffffffff


	//   ....[49]....
        /*0140*/ 	.word	0xffffffff


	//   ....[50]....
        /*0144*/ 	.word	0xffffffff


	//   ....[51]....
        /*0148*/ 	.word	0xffffffff


	//   ....[52]....
        /*014c*/ 	.word	0xffffffff


	//   ....[53]....
        /*0150*/ 	.word	0xffffffff


	//   ....[54]....
        /*0154*/ 	.word	0xffffffff


	//   ....[55]....
        /*0158*/ 	.word	0xffffffff


	//   ....[56]....
        /*015c*/ 	.word	0xffffffff


	//   ....[57]....
        /*0160*/ 	.word	0xffffffff


	//   ....[58]....
        /*0164*/ 	.word	0xffffffff


	//   ....[59]....
        /*0168*/ 	.word	0xffffffff


	//----- nvinfo : EIATTR_COOP_GROUP_INSTR_OFFSETS
	.align		4
.L_720:
        /*016c*/ 	.byte	0x04, 0x28
        /*016e*/ 	.short	(.L_722 - .L_721)


	//   ....[0]....
.L_721:
        /*0170*/ 	.word	0x00000c80


	//   ....[1]....
        /*0174*/ 	.word	0x00000cb0


	//   ....[2]....
        /*0178*/ 	.word	0x00000cd0


	//   ....[3]....
        /*017c*/ 	.word	0x00000ce0


	//   ....[4]....
        /*0180*/ 	.word	0x00000e10


	//   ....[5]....
        /*0184*/ 	.word	0x00000e40


	//   ....[6]....
        /*0188*/ 	.word	0x00000e70


	//   ....[7]....
        /*018c*/ 	.word	0x00000e90


	//   ....[8]....
        /*0190*/ 	.word	0x00000fc0


	//   ....[9]....
        /*0194*/ 	.word	0x00000ff0


	//   ....[10]....
        /*0198*/ 	.word	0x00001020


	//   ....[11]....
        /*019c*/ 	.word	0x00001040


	//   ....[12]....
        /*01a0*/ 	.word	0x00001170


	//   ....[13]....
        /*01a4*/ 	.word	0x000011a0


	//   ....[14]....
        /*01a8*/ 	.word	0x000011d0


	//   ....[15]....
        /*01ac*/ 	.word	0x000011f0


	//   ....[16]....
        /*01b0*/ 	.word	0x00001320


	//   ....[17]....
        /*01b4*/ 	.word	0x00001360


	//   ....[18]....
        /*01b8*/ 	.word	0x00001390


	//   ....[19]....
        /*01bc*/ 	.word	0x000013d0


	//   ....[20]....
        /*01c0*/ 	.word	0x000020a0


	//   ....[21]....
        /*01c4*/ 	.word	0x000020b0


	//   ....[22]....
        /*01c8*/ 	.word	0x000020c0


	//   ....[23]....
        /*01cc*/ 	.word	0x000020d0


	//   ....[24]....
        /*01d0*/ 	.word	0x00002200


	//   ....[25]....
        /*01d4*/ 	.word	0x00002240


	//   ....[26]....
        /*01d8*/ 	.word	0x00002270


	//   ....[27]....
        /*01dc*/ 	.word	0x00002280


	//   ....[28]....
        /*01e0*/ 	.word	0x000023c0


	//   ....[29]....
        /*01e4*/ 	.word	0x00002400


	//   ....[30]....
        /*01e8*/ 	.word	0x00002430


	//   ....[31]....
        /*01ec*/ 	.word	0x00002440


	//   ....[32]....
        /*01f0*/ 	.word	0x00002580


	//   ....[33]....
        /*01f4*/ 	.word	0x000025c0


	//   ....[34]....
        /*01f8*/ 	.word	0x000025f0


	//   ....[35]....
        /*01fc*/ 	.word	0x00002600


	//   ....[36]....
        /*0200*/ 	.word	0x00002740


	//   ....[37]....
        /*0204*/ 	.word	0x00002780


	//   ....[38]....
        /*0208*/ 	.word	0x000027b0


	//   ....[39]....
        /*020c*/ 	.word	0x000027d0


	//   ....[40]....
        /*0210*/ 	.word	0x00005280


	//   ....[41]....
        /*0214*/ 	.word	0x000052b0


	//   ....[42]....
        /*0218*/ 	.word	0x000052d0


	//   ....[43]....
        /*021c*/ 	.word	0x000052e0


	//   ....[44]....
        /*0220*/ 	.word	0x00005410


	//   ....[45]....
        /*0224*/ 	.word	0x00005440


	//   ....[46]....
        /*0228*/ 	.word	0x00005470


	//   ....[47]....
        /*022c*/ 	.word	0x00005490


	//   ....[48]....
        /*0230*/ 	.word	0x000055c0


	//   ....[49]....
        /*0234*/ 	.word	0x000055f0


	//   ....[50]....
        /*0238*/ 	.word	0x00005620


	//   ....[51]....
        /*023c*/ 	.word	0x00005640


	//   ....[52]....
        /*0240*/ 	.word	0x00005770


	//   ....[53]....
        /*0244*/ 	.word	0x000057a0


	//   ....[54]....
        /*0248*/ 	.word	0x000057d0


	//   ....[55]....
        /*024c*/ 	.word	0x000057f0


	//   ....[56]....
        /*0250*/ 	.word	0x00005920


	//   ....[57]....
        /*0254*/ 	.word	0x00005960


	//   ....[58]....
        /*0258*/ 	.word	0x00005990


	//   ....[59]....
        /*025c*/ 	.word	0x000059d0


	//----- nvinfo : EIATTR_VRC_CTA_INIT_COUNT
	.align		4
.L_722:
        /*0260*/ 	.byte	0x02, 0x4a
	.zero		1
	.zero		1


	//----- nvinfo : EIATTR_EXIT_INSTR_OFFSETS
	.align		4
        /*0264*/ 	.byte	0x04, 0x1c
        /*0266*/ 	.short	(.L_724 - .L_723)


	//   ....[0]....
.L_723:
        /*0268*/ 	.word	0x000065e0


	//   ....[1]....
        /*026c*/ 	.word	0x00006630


	//----- nvinfo : EIATTR_MAX_THREADS
	.align		4
.L_724:
        /*0270*/ 	.byte	0x04, 0x05
        /*0272*/ 	.short	(.L_726 - .L_725)
.L_725:
        /*0274*/ 	.word	0x00000100
        /*0278*/ 	.word	0x00000001
        /*027c*/ 	.word	0x00000001


	//----- nvinfo : EIATTR_CRS_STACK_SIZE
	.align		4
.L_726:
        /*0280*/ 	.byte	0x04, 0x1e
        /*0282*/ 	.short	(.L_728 - .L_727)
.L_727:
        /*0284*/ 	.word	0x00000000


	//----- nvinfo : EIATTR_CBANK_PARAM_SIZE
	.align		4
.L_728:
        /*0288*/ 	.byte	0x03, 0x19
        /*028a*/ 	.short	0x0051


	//----- nvinfo : EIATTR_PARAM_CBANK
	.align		4
        /*028c*/ 	.byte	0x04, 0x0a
        /*028e*/ 	.short	(.L_730 - .L_729)
	.align		4
.L_729:
        /*0290*/ 	.word	index@(.nv.constant0._ZN6thrust24THRUST_300001_SM_1000_NS8cuda_cub4core6detail13_kernel_agentINS1_8__reduce11ReduceAgentINS0_12zip_iteratorIN4cuda3std3__45tupleIJNS0_10device_ptrIdEENS0_17counting_iteratorIlNS0_11use_defaultESF_SF_EEEEEEEPNSB_IJdlEEESJ_iNS1_9__extrema9arg_min_fIdlNSA_4lessIdEEEEEEJSI_SK_iN3cub18CUB_300001_SM_100013GridEvenShareIiEENSS_9GridQueueIjEESP_EEEvDpT0_)
        /*0294*/ 	.short	0x0380
        /*0296*/ 	.short	0x0051


	//----- nvinfo : EIATTR_SW_WAR
	.align		4
.L_730:
        /*0298*/ 	.byte	0x04, 0x36
        /*029a*/ 	.short	(.L_732 - .L_731)
.L_731:
        /*029c*/ 	.word	0x00000008
.L_732:


//--------------------- .nv.info._ZN6thrust24THRUST_300001_SM_1000_NS8cuda_cub4core6detail13_kernel_agentINS1_8__reduce11ReduceAgentINS0_12zip_iteratorIN4cuda3std3__45tupleIJNS0_10device_ptrIdEENS0_17counting_iteratorIlNS0_11use_defaultESF_SF_EEEEEEEPNSB_IJdlEEESJ_iNS1_9__extrema9arg_min_fIdlNSA_4lessIdEEEEEEJSI_SK_iSP_EEEvDpT0_ --------------------------
	.section	.nv.info._ZN6thrust24THRUST_300001_SM_1000_NS8cuda_cub4core6detail13_kernel_agentINS1_8__reduce11ReduceAgentINS0_12zip_iteratorIN4cuda3std3__45tupleIJNS0_10device_ptrIdEENS0_17counting_iteratorIlNS0_11use_defaultESF_SF_EEEEEEEPNSB_IJdlEEESJ_iNS1_9__extrema9arg_min_fIdlNSA_4lessIdEEEEEEJSI_SK_iSP_EEEvDpT0_,"",@"SHT_CUDA_INFO"
	.sectionflags	@""
	.align	4


	//----- nvinfo : EIATTR_CUDA_API_VERSION
	.align		4
        /*0000*/ 	.byte	0x04, 0x37
        /*0002*/ 	.short	(.L_734 - .L_733)
.L_733:
        /*0004*/ 	.word	0x00000082


	//----- nvinfo : EIATTR_KPARAM_INFO
	.align		4
.L_734:
        /*0008*/ 	.byte	0x04, 0x17
        /*000a*/ 	.short	(.L_736 - .L_735)
.L_735:
        /*000c*/ 	.word	0x00000000
        /*0010*/ 	.short	0x0003
        /*0012*/ 	.short	0x001c
        /*0014*/ 	.byte	0x00, 0xf0, 0x05, 0x00


	//----- nvinfo : EIATTR_KPARAM_INFO
	.align		4
.L_736:
        /*0018*/ 	.byte	0x04, 0x17
        /*001a*/ 	.short	(.L_738 - .L_737)
.L_737:
        /*001c*/ 	.word	0x00000000
        /*0020*/ 	.short	0x0002
        /*0022*/ 	.short	0x0018
        /*0024*/ 	.byte	0x00, 0xf0, 0x11, 0x00


	//----- nvinfo : EIATTR_KPARAM_INFO
	.align		4
.L_738:
        /*0028*/ 	.byte	0x04, 0x17
        /*002a*/ 	.short	(.L_740 - .L_739)
.L_739:
        /*002c*/ 	.word	0x00000000
        /*0030*/ 	.short	0x0001
        /*0032*/ 	.short	0x0010
        /*0034*/ 	.byte	0x00, 0xf5, 0x21, 0x00


	//----- nvinfo : EIATTR_KPARAM_INFO
	.align		4
.L_740:
        /*0038*/ 	.byte	0x04, 0x17
        /*003a*/ 	.short	(.L_742 - .L_741)
.L_741:
        /*003c*/ 	.word	0x00000000
        /*0040*/ 	.short	0x0000
        /*0042*/ 	.short	0x0000
        /*0044*/ 	.byte	0x00, 0xf0, 0x41, 0x00


	//----- nvinfo : EIATTR_SPARSE_MMA_MASK
	.align		4
.L_742:
        /*0048*/ 	.byte	0x03, 0x50
        /*004a*/ 	.short	0x0000


	//----- nvinfo : EIATTR_MAXREG_COUNT
	.align		4
        /*004c*/ 	.byte	0x03, 0x1b
        /*004e*/ 	.short	0x00ff


	//----- nvinfo : EIATTR_NUM_BARRIERS
	.align		4
        /*0050*/ 	.byte	0x02, 0x4c
        /*0052*/ 	.byte	0x01
	.zero		1


	//----- nvinfo : EIATTR_MERCURY_ISA_VERSION
	.align		4
        /*0054*/ 	.byte	0x03, 0x5f
        /*0056*/ 	.short	0x0101


	//----- nvinfo : EIATTR_COOP_GROUP_MASK_REGIDS
	.align		4
        /*0058*/ 	.byte	0x04, 0x29
        /*005a*/ 	.short	(.L_744 - .L_743)


	//   ....[0]....
.L_743:
        /*005c*/ 	.word	0xffffffff


	//   ....[1]....
        /*0060*/ 	.word	0xffffffff


	//   ....[2]....
        /*0064*/ 	.word	0xffffffff


	//   ....[3]....
        /*0068*/ 	.word	0xffffffff


	//   ....[4]....
        /*006c*/ 	.word	0xffffffff


	//   ....[5]....
        /*0070*/ 	.word	0xffffffff


	//   ....[6]....
        /*0074*/ 	.word	0xffffffff


	//   ....[7]....
        /*0078*/ 	.word	0xffffffff


	//   ....[8]....
        /*007c*/ 	.word	0xffffffff


	//   ....[9]....
        /*0080*/ 	.word	0xffffffff


	//   ....[10]....
        /*0084*/ 	.word	0xffffffff


	//   ....[11]....
        /*0088*/ 	.word	0xffffffff


	//   ....[12]....
        /*008c*/ 	.word	0xffffffff


	//   ....[13]....
        /*0090*/ 	.word	0xffffffff


	//   ....[14]....
        /*0094*/ 	.word	0xffffffff


	//   ....[15]....
        /*0098*/ 	.word	0xffffffff


	//   ....[16]....
        /*009c*/ 	.word	0xffffffff


	//   ....[17]....
        /*00a0*/ 	.word	0xffffffff


	//   ....[18]....
        /*00a4*/ 	.word	0xffffffff


	//   ....[19]....
        /*00a8*/ 	.word	0xffffffff


	//   ....[20]....
        /*00ac*/ 	.word	0xffffffff


	//   ....[21]....
        /*00b0*/ 	.word	0xffffffff


	//   ....[22]....
        /*00b4*/ 	.word	0xffffffff


	//   ....[23]....
        /*00b8*/ 	.word	0xffffffff


	//   ....[24]....
        /*00bc*/ 	.word	0xffffffff


	//   ....[25]....
        /*00c0*/ 	.word	0xffffffff


	//   ....[26]....
        /*00c4*/ 	.word	0xffffffff


	//   ....[27]....
        /*00c8*/ 	.word	0xffffffff


	//   ....[28]....
        /*00cc*/ 	.word	0xffffffff


	//   ....[29]....
        /*00d0*/ 	.word	0xffffffff


	//   ....[30]....
        /*00d4*/ 	.word	0xffffffff


	//   ....[31]....
        /*00d8*/ 	.word	0xffffffff


	//   ....[32]....
        /*00dc*/ 	.word	0xffffffff


	//   ....[33]....
        /*00e0*/ 	.word	0xffffffff


	//   ....[34]....
        /*00e4*/ 	.word	0xffffffff


	//   ....[35]....
        /*00e8*/ 	.word	0xffffffff


	//   ....[36]....
        /*00ec*/ 	.word	0xffffffff


	//   ....[37]....
        /*00f0*/ 	.word	0xffffffff


	//   ....[38]....
        /*00f4*/ 	.word	0xffffffff


	//   ....[39]....
        /*00f8*/ 	.word	0xffffffff


	//   ....[40]....
        /*00fc*/ 	.word	0xffffffff


	//   ....[41]....
        /*0100*/ 	.word	0xffffffff


	//   ....[42]....
        /*0104*/ 	.word	0xffffffff


	//   ....[43]....
        /*0108*/ 	.word	0xffffffff


	//   ....[44]....
        /*010c*/ 	.word	0xffffffff


	//   ....[45]....
        /*0110*/ 	.word	0xffffffff


	//   ....[46]....
        /*0114*/ 	.word	0xffffffff


	//   ....[47]....
        /*0118*/ 	.word	0xffffffff


	//   ....[48]....
        /*011c*/ 	.word	0xffffffff


	//   ....[49]....
        /*0120*/ 	.word	0xffffffff


	//   ....[50]....
        /*0124*/ 	.word	0xffffffff


	//   ....[51]....
        /*0128*/ 	.word	0xffffffff


	//   ....[52]....
        /*012c*/ 	.word	0xffffffff


	//   ....[53]....
        /*0130*/ 	.word	0xffffffff


	//   ....[54]....
        /*0134*/ 	.word	0xffffffff


	//   ....[55]....
        /*0138*/ 	.word	0xffffffff


	//   ....[56]....
        /*013c*/ 	.word	0xffffffff


	//   ....[57]....
        /*0140*/ 	.word	0xffffffff


	//   ....[58]....
        /*0144*/ 	.word	0xffffffff


	//   ....[59]....
        /*0148*/ 	.word	0xffffffff


	//----- nvinfo : EIATTR_COOP_GROUP_INSTR_OFFSETS
	.align		4
.L_744:
        /*014c*/ 	.byte	0x04, 0x28
        /*014e*/ 	.short	(.L_746 - .L_745)


	//   ....[0]....
.L_745:
        /*0150*/ 	.word	0x00000c50


	//   ....[1]....
        /*0154*/ 	.word	0x00000c80


	//   ....[2]....
        /*0158*/ 	.word	0x00000ca0


	//   ....[3]....
        /*015c*/ 	.word	0x00000cb0


	//   ....[4]....
        /*0160*/ 	.word	0x00000de0


	//   ....[5]....
        /*0164*/ 	.word	0x00000e10


	//   ....[6]....
        /*0168*/ 	.word	0x00000e40


	//   ....[7]....
        /*016c*/ 	.word	0x00000e60


	//   ....[8]....
        /*0170*/ 	.word	0x00000f90


	//   ....[9]....
        /*0174*/ 	.word	0x00000fc0


	//   ....[10]....
        /*0178*/ 	.word	0x00000ff0


	//   ....[11]....
        /*017c*/ 	.word	0x00001010


	//   ....[12]....
        /*0180*/ 	.word	0x00001140


	//   ....[13]....
        /*0184*/ 	.word	0x00001170


	//   ....[14]....
        /*0188*/ 	.word	0x000011a0


	//   ....[15]....
        /*018c*/ 	.word	0x000011c0


	//   ....[16]....
        /*0190*/ 	.word	0x000012f0


	//   ....[17]....
        /*0194*/ 	.word	0x00001330


	//   ....[18]....
        /*0198*/ 	.word	0x00001360


	//   ....[19]....
        /*019c*/ 	.word	0x000013a0


	//   ....[20]....
        /*01a0*/ 	.word	0x00002070


	//   ....[21]....
        /*01a4*/ 	.word	0x00002080


	//   ....[22]....
        /*01a8*/ 	.word	0x00002090


	//   ....[23]....
        /*01ac*/ 	.word	0x000020a0


	//   ....[24]....
        /*01b0*/ 	.word	0x000021d0


	//   ....[25]....
        /*01b4*/ 	.word	0x00002210


	//   ....[26]....
        /*01b8*/ 	.word	0x00002240


	//   ....[27]....
        /*01bc*/ 	.word	0x00002250


	//   ....[28]....
        /*01c0*/ 	.word	0x00002390


	//   ....[29]....
        /*01c4*/ 	.word	0x000023d0


	//   ....[30]....
        /*01c8*/ 	.word	0x00002400


	//   ....[31]....
        /*01cc*/ 	.word	0x00002410


	//   ....[32]....
        /*01d0*/ 	.word	0x00002550


	//   ....[33]....
        /*01d4*/ 	.word	0x00002590


	//   ....[34]....
        /*01d8*/ 	.word	0x000025c0


	//   ....[35]....
        /*01dc*/ 	.word	0x000025d0


	//   ....[36]....
        /*01e0*/ 	.word	0x00002710


	//   ....[37]....
        /*01e4*/ 	.word	0x00002750


	//   ....[38]....
        /*01e8*/ 	.word	0x00002780


	//   ....[39]....
        /*01ec*/ 	.word	0x000027a0


	//   ....[40]....
        /*01f0*/ 	.word	0x00005010


	//   ....[41]....
        /*01f4*/ 	.word	0x00005040


	//   ....[42]....
        /*01f8*/ 	.word	0x00005060


	//   ....[43]....
        /*01fc*/ 	.word	0x00005070


	//   ....[44]....
        /*0200*/ 	.word	0x000051a0


	//   ....[45]....
        /*0204*/ 	.word	0x000051d0


	//   ....[46]....
        /*0208*/ 	.word	0x00005200


	//   ....[47]....
        /*020c*/ 	.word	0x00005220


	//   ....[48]....
        /*0210*/ 	.word	0x00005350


	//   ....[49]....
        /*0214*/ 	.word	0x00005380


	//   ....[50]....
        /*0218*/ 	.word	0x000053b0


	//   ....[51]....
        /*021c*/ 	.word	0x000053d0


	//   ....[52]....
        /*0220*/ 	.word	0x00005500


	//   ....[53]....
        /*0224*/ 	.word	0x00005530


	//   ....[54]....
        /*0228*/ 	.word	0x00005560


	//   ....[55]....
        /*022c*/ 	.word	0x00005580


	//   ....[56]....
        /*0230*/ 	.word	0x000056b0


	//   ....[57]....
        /*0234*/ 	.word	0x000056f0


	//   ....[58]....
        /*0238*/ 	.word	0x00005720


	//   ....[59]....
        /*023c*/ 	.word	0x00005730


	//----- nvinfo : EIATTR_VRC_CTA_INIT_COUNT
	.align		4
.L_746:
        /*0240*/ 	.byte	0x02, 0x4a
	.zero		1
	.zero		1


	//----- nvinfo : EIATTR_EXIT_INSTR_OFFSETS
	.align		4
        /*0244*/ 	.byte	0x04, 0x1c
        /*0246*/ 	.short	(.L_748 - .L_747)


	//   ....[0]....
.L_747:
        /*0248*/ 	.word	0x00000030


	//   ....[1]....
        /*024c*/ 	.word	0x00006370


	//   ....[2]....
        /*0250*/ 	.word	0x000063b0


	//----- nvinfo : EIATTR_MAX_THREADS
	.align		4
.L_748:
        /*0254*/ 	.byte	0x04, 0x05
        /*0256*/ 	.short	(.L_750 - .L_749)
.L_749:
        /*0258*/ 	.word	0x00000100
        /*025c*/ 	.word	0x00000001
        /*0260*/ 	.word	0x00000001


	//----- nvinfo : EIATTR_CRS_STACK_SIZE
	.align		4
.L_750:
        /*0264*/ 	.byte	0x04, 0x1e
        /*0266*/ 	.short	(.L_752 - .L_751)
.L_751:
        /*0268*/ 	.word	0x00000000


	//----- nvinfo : EIATTR_CBANK_PARAM_SIZE
	.align		4
.L_752:
        /*026c*/ 	.byte	0x03, 0x19
        /*026e*/ 	.short	0x001d


	//----- nvinfo : EIATTR_PARAM_CBANK
	.align		4
        /*0270*/ 	.byte	0x04, 0x0a
        /*0272*/ 	.short	(.L_754 - .L_753)
	.align		4
.L_753:
        /*0274*/ 	.word	index@(.nv.constant0._ZN6thrust24THRUST_300001_SM_1000_NS8cuda_cub4core6detail13_kernel_agentINS1_8__reduce11ReduceAgentINS0_12zip_iteratorIN4cuda3std3__45tupleIJNS0_10device_ptrIdEENS0_17counting_iteratorIlNS0_11use_defaultESF_SF_EEEEEEEPNSB_IJdlEEESJ_iNS1_9__extrema9arg_min_fIdlNSA_4lessIdEEEEEEJSI_SK_iSP_EEEvDpT0_)
        /*0278*/ 	.short	0x0380
        /*027a*/ 	.short	0x001d


	//----- nvinfo : EIATTR_SW_WAR
	.align		4
.L_754:
        /*027c*/ 	.byte	0x04, 0x36
        /*027e*/ 	.short	(.L_756 - .L_755)
.L_755:
        /*0280*/ 	.word	0x00000008
.L_756:


//--------------------- .nv.callgraph             --------------------------
	.section	.nv.callgraph,"",@"SHT_CUDA_CALLGRAPH"
	.align	4
	.sectionentsize	8
	.align		4
        /*0000*/ 	.word	0x00000000
	.align		4
        /*0004*/ 	.word	0xffffffff
	.align		4
        /*0008*/ 	.word	0x00000000
	.align		4
        /*000c*/ 	.word	0xfffffffe
	.align		4
        /*0010*/ 	.word	0x00000000
	.align		4
        /*0014*/ 	.word	0xfffffffd
	.align		4
        /*0018*/ 	.word	0x00000000
	.align		4
        /*001c*/ 	.word	0xfffffffc


//--------------------- .nv.constant4             --------------------------
	.section	.nv.constant4,"a",@progbits
	.align	8
	.align		8
.nv.constant4:
        /*0000*/ 	.dword	_ZN34_INTERNAL_a603c49c_4_k_cu_501614e54cuda3std3__45__cpo5beginE
	.align		8
        /*0008*/ 	.dword	_ZN34_INTERNAL_a603c49c_4_k_cu_501614e54cuda3std3__45__cpo3endE
	.align		8
        /*0010*/ 	.dword	_ZN34_INTERNAL_a603c49c_4_k_cu_501614e54cuda3std3__45__cpo6cbeginE
	.align		8
        /*0018*/ 	.dword	_ZN34_INTERNAL_a603c49c_4_k_cu_501614e54cuda3std3__45__cpo4cendE
	.align		8
        /*0020*/ 	.dword	_ZN34_INTERNAL_a603c49c_4_k_cu_501614e54cuda3std3__45__cpo6rbeginE
	.align		8
        /*0028*/ 	.dword	_ZN34_INTERNAL_a603c49c_4_k_cu_501614e54cuda3std3__45__cpo4rendE
	.align		8
        /*0030*/ 	.dword	_ZN34_INTERNAL_a603c49c_4_k_cu_501614e54cuda3std3__45__cpo7crbeginE
	.align		8
        /*0038*/ 	.dword	_ZN34_INTERNAL_a603c49c_4_k_cu_501614e54cuda3std3__45__cpo5crendE
	.align		8
        /*0040*/ 	.dword	_ZN34_INTERNAL_a603c49c_4_k_cu_501614e54cuda3std3__436_GLOBAL__N__a603c49c_4_k_cu_501614e56ignoreE
	.align		8
        /*0048*/ 	.dword	_ZN34_INTERNAL_a603c49c_4_k_cu_501614e54cuda3std3__419piecewise_constructE
	.align		8
        /*0050*/ 	.dword	_ZN34_INTERNAL_a603c49c_4_k_cu_501614e54cuda3std3__48in_placeE
	.align		8
        /*0058*/ 	.dword	_ZN34_INTERNAL_a603c49c_4_k_cu_501614e54cuda3std3__420unreachable_sentinelE
	.align		8
        /*0060*/ 	.dword	_ZN34_INTERNAL_a603c49c_4_k_cu_501614e54cuda3std3__47nulloptE
	.align		8
        /*0068*/ 	.dword	_ZN34_INTERNAL_a603c49c_4_k_cu_501614e54cuda3std3__48unexpectE
	.align		8
        /*0070*/ 	.dword	_ZN34_INTERNAL_a603c49c_4_k_cu_501614e54cuda3std6ranges3__45__cpo4swapE
	.align		8
        /*0078*/ 	.dword	_ZN34_INTERNAL_a603c49c_4_k_cu_501614e54cuda3std6ranges3__45__cpo9iter_moveE
	.align		8
        /*0080*/ 	.dword	_ZN34_INTERNAL_a603c49c_4_k_cu_501614e54cuda3std6ranges3__45__cpo5beginE
	.align		8
        /*0088*/ 	.dword	_ZN34_INTERNAL_a603c49c_4_k_cu_501614e54cuda3std6ranges3__45__cpo3endE
	.align		8
        /*0090*/ 	.dword	_ZN34_INTERNAL_a603c49c_4_k_cu_501614e54cuda3std6ranges3__45__cpo6cbeginE
	.align		8
        /*0098*/ 	.dword	_ZN34_INTERNAL_a603c49c_4_k_cu_501614e54cuda3std6ranges3__45__cpo4cendE
	.align		8
        /*00a0*/ 	.dword	_ZN34_INTERNAL_a603c49c_4_k_cu_501614e54cuda3std6ranges3__45__cpo7advanceE
	.align		8
        /*00a8*/ 	.dword	_ZN34_INTERNAL_a603c49c_4_k_cu_501614e54cuda3std6ranges3__45__cpo9iter_swapE
	.align		8
        /*00b0*/ 	.dword	_ZN34_INTERNAL_a603c49c_4_k_cu_501614e54cuda3std6ranges3__45__cpo4nextE
	.align		8
        /*00b8*/ 	.dword	_ZN34_INTERNAL_a603c49c_4_k_cu_501614e54cuda3std6ranges3__45__cpo4prevE
	.align		8
        /*00c0*/ 	.dword	_ZN34_INTERNAL_a603c49c_4_k_cu_501614e54cuda3std6ranges3__45__cpo4dataE
	.align		8
        /*00c8*/ 	.dword	_ZN34_INTERNAL_a603c49c_4_k_cu_501614e54cuda3std6ranges3__45__cpo5cdataE
	.align		8
        /*00d0*/ 	.dword	_ZN34_INTERNAL_a603c49c_4_k_cu_501614e54cuda3std6ranges3__45__cpo4sizeE
	.align		8
        /*00d8*/ 	.dword	_ZN34_INTERNAL_a603c49c_4_k_cu_501614e54cuda3std6ranges3__45__cpo5ssizeE
	.align		8
        /*00e0*/ 	.dword	_ZN34_INTERNAL_a603c49c_4_k_cu_501614e54cuda3std6ranges3__45__cpo8distanceE
	.align		8
        /*00e8*/ 	.dword	_ZN34_INTERNAL_a603c49c_4_k_cu_501614e56thrust24THRUST_300001_SM_1000_NS8cuda_cub3parE
	.align		8
        /*00f0*/ 	.dword	_ZN34_INTERNAL_a603c49c_4_k_cu_501614e56thrust24THRUST_300001_SM_1000_NS8cuda_cub10par_nosyncE
	.align		8
        /*00f8*/ 	.dword	_ZN34_INTERNAL_a603c49c_4_k_cu_501614e56thrust24THRUST_300001_SM_1000_NS6system6detail10sequential3seqE
	.align		8
        /*0100*/ 	.dword	_ZN34_INTERNAL_a603c49c_4_k_cu_501614e56thrust24THRUST_300001_SM_1000_NS6system3cpp3parE
	.align		8
        /*0108*/ 	.dword	_ZN34_INTERNAL_a603c49c_4_k_cu_501614e56thrust24THRUST_300001_SM_1000_NS12placeholders2_1E
	.align		8
        /*0110*/ 	.dword	_ZN34_INTERNAL_a603c49c_4_k_cu_501614e56thrust24THRUST_300001_SM_1000_NS12placeholders2_2E
	.align		8
        /*0118*/ 	.dword	_ZN34_INTERNAL_a603c49c_4_k_cu_501614e56thrust24THRUST_300001_SM_1000_NS12placeholders2_3E
	.align		8
        /*0120*/ 	.dword	_ZN34_INTERNAL_a603c49c_4_k_cu_501614e56thrust24THRUST_300001_SM_1000_NS12placeholders2_4E
	.align		8
        /*0128*/ 	.dword	_ZN34_INTERNAL_a603c49c_4_k_cu_501614e56thrust24THRUST_300001_SM_1000_NS12placeholders2_5E
	.align		8
        /*0130*/ 	.dword	_ZN34_INTERNAL_a603c49c_4_k_cu_501614e56thrust24THRUST_300001_SM_1000_NS12placeholders2_6E
	.align		8
        /*0138*/ 	.dword	_ZN34_INTERNAL_a603c49c_4_k_cu_501614e56thrust24THRUST_300001_SM_1000_NS12placeholders2_7E
	.align		8
        /*0140*/ 	.dword	_ZN34_INTERNAL_a603c49c_4_k_cu_501614e56thrust24THRUST_300001_SM_1000_NS12placeholders2_8E
	.align		8
        /*0148*/ 	.dword	_ZN34_INTERNAL_a603c49c_4_k_cu_501614e56thrust24THRUST_300001_SM_1000_NS12placeholders2_9E
	.align		8
        /*0150*/ 	.dword	_ZN34_INTERNAL_a603c49c_4_k_cu_501614e56thrust24THRUST_300001_SM_1000_NS12placeholders3_10E
	.align		8
        /*0158*/ 	.dword	_ZN34_INTERNAL_a603c49c_4_k_cu_501614e56thrust24THRUST_300001_SM_1000_NS3seqE
	.align		8
        /*0160*/ 	.dword	_ZN34_INTERNAL_a603c49c_4_k_cu_501614e56thrust24THRUST_300001_SM_1000_NS6deviceE


//--------------------- .text._ZN3cub18CUB_300001_SM_10006detail6reduce28DeviceReduceSingleTileKernelINS2_10policy_hubI11WrapperAABBy9MergeAABBE10Policy1000EPS5_S9_iS6_S5_S5_N4cuda3std3__410__identityEEEvT0_T1_T2_T3_T4_T6_ --------------------------
	.section	.text._ZN3cub18CUB_300001_SM_10006detail6reduce28DeviceReduceSingleTileKernelINS2_10policy_hubI11WrapperAABBy9MergeAABBE10Policy1000EPS5_S9_iS6_S5_S5_N4cuda3std3__410__identityEEEvT0_T1_T2_T3_T4_T6_,"ax",@progbits
	.align	128
        .global         _ZN3cub18CUB_300001_SM_10006detail6reduce28DeviceReduceSingleTileKernelINS2_10policy_hubI11WrapperAABBy9MergeAABBE10Policy1000EPS5_S9_iS6_S5_S5_N4cuda3std3__410__identityEEEvT0_T1_T2_T3_T4_T6_
        .type           _ZN3cub18CUB_300001_SM_10006detail6reduce28DeviceReduceSingleTileKernelINS2_10policy_hubI11WrapperAABBy9MergeAABBE10Policy1000EPS5_S9_iS6_S5_S5_N4cuda3std3__410__identityEEEvT0_T1_T2_T3_T4_T6_,@function
        .size           _ZN3cub18CUB_300001_SM_10006detail6reduce28DeviceReduceSingleTileKernelINS2_10policy_hubI11WrapperAABBy9MergeAABBE10Policy1000EPS5_S9_iS6_S5_S5_N4cuda3std3__410__identityEEEvT0_T1_T2_T3_T4_T6_,(.L_x_1538 - _ZN3cub18CUB_300001_SM_10006detail6reduce28DeviceReduceSingleTileKernelINS2_10policy_hubI11WrapperAABBy9MergeAABBE10Policy1000EPS5_S9_iS6_S5_S5_N4cuda3std3__410__identityEEEvT0_T1_T2_T3_T4_T6_)
        .other          _ZN3cub18CUB_300001_SM_10006detail6reduce28DeviceReduceSingleTileKernelINS2_10policy_hubI11WrapperAABBy9MergeAABBE10Policy1000EPS5_S9_iS6_S5_S5_N4cuda3std3__410__identityEEEvT0_T1_T2_T3_T4_T6_,@"STO_CUDA_ENTRY STV_DEFAULT"
_ZN3cub18CUB_300001_SM_10006detail6reduce28DeviceReduceSingleTileKernelINS2_10policy_hubI11WrapperAABBy9MergeAABBE10Policy1000EPS5_S9_iS6_S5_S5_N4cuda3std3__410__identityEEEvT0_T1_T2_T3_T4_T6_:
.text._ZN3cub18CUB_300001_SM_10006detail6reduce28DeviceReduceSingleTileKernelINS2_10policy_hubI11WrapperAABBy9MergeAABBE10Policy1000EPS5_S9_iS6_S5_S5_N4cuda3std3__410__identityEEEvT0_T1_T2_T3_T4_T6_:
[----:B------:R-:W-:Y:S01]  /*0000*/  LDC R1, c[0x0][0x37c] ;  /* 0x0000df00ff017b82 */ /* 0x000fe20000000800 */
[----:B------:R-:W0:Y:S01]  /*0010*/  LDCU UR4, c[0x0][0x390] ;  /* 0x00007200ff0477ac */ /* 0x000e220008000800 */
[----:B------:R-:W1:Y:S01]  /*0020*/  LDCU.64 UR18, c[0x0][0x358] ;  /* 0x00006b00ff1277ac */ /* 0x000e620008000a00 */
[----:B0-----:R-:W-:-:S05]  /*0030*/  IMAD.U32 R16, RZ, RZ, UR4 ;  /* 0x00000004ff107e24 */ /* 0x001fca000f8e00ff */
[----:B------:R-:W-:-:S13]  /*0040*/  ISETP.NE.AND P0, PT, R16, RZ, PT ;  /* 0x000000ff1000720c */ /* 0x000fda0003f05270 */
[----:B-1----:R-:W-:Y:S05]  /*0050*/  @P0 BRA `(.L_x_0) ;  /* 0x0000000000440947 */ /* 0x002fea0003800000 */
[----:B------:R-:W0:Y:S02]  /*0060*/  S2R R0, SR_TID.X ;  /* 0x0000000000007919 */ /* 0x000e240000002100 */
[----:B0-----:R-:W-:-:S13]  /*0070*/  ISETP.NE.AND P0, PT, R0, RZ, PT ;  /* 0x000000ff0000720c */ /* 0x001fda0003f05270 */
[----:B------:R-:W-:Y:S05]  /*0080*/  @P0 EXIT ;  /* 0x000000000000094d */ /* 0x000fea0003800000 */
[----:B------:R-:W0:Y:S08]  /*0090*/  LDC.64 R2, c[0x0][0x388] ;  /* 0x0000e200ff027b82 */ /* 0x000e300000000a00 */
[----:B------:R-:W0:Y:S08]  /*00a0*/  LDC.64 R4, c[0x0][0x398] ;  /* 0x0000e600ff047b82 */ /* 0x000e300000000a00 */
[----:B------:R-:W1:Y:S08]  /*00b0*/  LDC.64 R6, c[0x0][0x3a0] ;  /* 0x0000e800ff067b82 */ /* 0x000e700000000a00 */
[----:B------:R-:W2:Y:S08]  /*00c0*/  LDC.64 R8, c[0x0][0x3a8] ;  /* 0x0000ea00ff087b82 */ /* 0x000eb00000000a00 */
[----:B------:R-:W3:Y:S01]  /*00d0*/  LDC.64 R10, c[0x0][0x3b0] ;  /* 0x0000ec00ff0a7b82 */ /* 0x000ee20000000a00 */
[----:B0-----:R-:W-:Y:S07]  /*00e0*/  STG.E.64 desc[UR18][R2.64], R4 ;  /* 0x0000000402007986 */ /* 0x001fee000c101b12 */
[----:B------:R-:W0:Y:S01]  /*00f0*/  LDC.64 R12, c[0x0][0x3b8] ;  /* 0x0000ee00ff0c7b82 */ /* 0x000e220000000a00 */
[----:B-1----:R-:W-:Y:S07]  /*0100*/  STG.E.64 desc[UR18][R2.64+0x8], R6 ;  /* 0x0000080602007986 */ /* 0x002fee000c101b12 */
[----:B------:R-:W1:Y:S01]  /*0110*/  LDC.64 R14, c[0x0][0x3c0] ;  /* 0x0000f000ff0e7b82 */ /* 0x000e620000000a00 */
[----:B--2---:R-:W-:Y:S04]  /*0120*/  STG.E.64 desc[UR18][R2.64+0x10], R8 ;  /* 0x0000100802007986 */ /* 0x004fe8000c101b12 */
[----:B---3--:R-:W-:Y:S04]  /*0130*/  STG.E.64 desc[UR18][R2.64+0x18], R10 ;  /* 0x0000180a02007986 */ /* 0x008fe8000c101b12 */
[----:B0-----:R-:W-:Y:S04]  /*0140*/  STG.E.64 desc[UR18][R2.64+0x20], R12 ;  /* 0x0000200c02007986 */ /* 0x001fe8000c101b12 */
[----:B-1----:R-:W-:Y:S01]  /*0150*/  STG.E.64 desc[UR18][R2.64+0x28], R14 ;  /* 0x0000280e02007986 */ /* 0x002fe2000c101b12 */
[----:B------:R-:W-:Y:S05]  /*0160*/  EXIT ;  /* 0x000000000000794d */ /* 0x000fea0003800000 */
.L_x_0:
[----:B------:R-:W-:Y:S01]  /*0170*/  ISETP.GT.AND P0, PT, R16, 0xff, PT ;  /* 0x000000ff1000780c */ /* 0x000fe20003f04270 */
[----:B------:R-:W-:-:S12]  /*0180*/  BSSY.RECONVERGENT B0, `(.L_x_1) ;  /* 0x00007d0000007945 */ /* 0x000fd80003800200 */
[----:B------:R-:W-:Y:S05]  /*0190*/  @P0 BRA `(.L_x_2) ;  /* 0x0000003800f80947 */ /* 0x000fea0003800000 */
[----:B------:R-:W0:Y:S01]  /*01a0*/  S2R R15, SR_TID.X ;  /* 0x00000000000f7919 */ /* 0x000e220000002100 */
[----:B------:R-:W-:Y:S02]  /*01b0*/  CS2R R12, SRZ ;  /* 0x00000000000c7805 */ /* 0x000fe4000001ff00 */
[----:B------:R-:W-:Y:S02]  /*01c0*/  CS2R R2, SRZ ;  /* 0x0000000000027805 */ /* 0x000fe4000001ff00 */
[----:B------:R-:W-:Y:S02]  /*01d0*/  CS2R R4, SRZ ;  /* 0x0000000000047805 */ /* 0x000fe4000001ff00 */
[----:B------:R-:W-:Y:S02]  /*01e0*/  CS2R R6, SRZ ;  /* 0x0000000000067805 */ /* 0x000fe4000001ff00 */
[----:B------:R-:W-:Y:S02]  /*01f0*/  CS2R R8, SRZ ;  /* 0x0000000000087805 */ /* 0x000fe4000001ff00 */
[----:B------:R-:W-:-:S02]  /*0200*/  CS2R R10, SRZ ;  /* 0x00000000000a7805 */ /* 0x000fc4000001ff00 */
[----:B0-----:R-:W-:-:S13]  /*0210*/  ISETP.GE.AND P0, PT, R15, R16, PT ;  /* 0x000000100f00720c */ /* 0x001fda0003f06270 */
[----:B------:R-:W0:Y:S01]  /*0220*/  @!P0 LDC.64 R18, c[0x0][0x380] ;  /* 0x0000e000ff128b82 */ /* 0x000e220000000a00 */
[----:B------:R-:W-:Y:S02]  /*0230*/  IMAD.MOV.U32 R17, RZ, RZ, R15 ;  /* 0x000000ffff117224 */ /* 0x000fe400078e000f */
[C---:B------:R-:W-:Y:S01]  /*0240*/  @!P0 VIADD R17, R15.reuse, 0x100 ;  /* 0x000001000f118836 */ /* 0x040fe20000000000 */
[----:B------:R-:W-:Y:S01]  /*0250*/  BSSY.RECONVERGENT B1, `(.L_x_3) ;  /* 0x000011e000017945 */ /* 0x000fe20003800200 */
[----:B0-----:R-:W-:-:S05]  /*0260*/  @!P0 IMAD.WIDE.U32 R18, R15, 0x30, R18 ;  /* 0x000000300f128825 */ /* 0x001fca00078e0012 */
[----:B------:R0:W5:Y:S04]  /*0270*/  @!P0 LDG.E.64.CONSTANT R12, desc[UR18][R18.64] ;  /* 0x00000012120c8981 */ /* 0x000168000c1e9b00 */
[----:B------:R0:W5:Y:S04]  /*0280*/  @!P0 LDG.E.64.CONSTANT R2, desc[UR18][R18.64+0x28] ;  /* 0x0000281212028981 */ /* 0x000168000c1e9b00 */
[----:B------:R0:W5:Y:S04]  /*0290*/  @!P0 LDG.E.64.CONSTANT R4, desc[UR18][R18.64+0x8] ;  /* 0x0000081212048981 */ /* 0x000168000c1e9b00 */
[----:B------:R0:W5:Y:S04]  /*02a0*/  @!P0 LDG.E.64.CONSTANT R6, desc[UR18][R18.64+0x10] ;  /* 0x0000101212068981 */ /* 0x000168000c1e9b00 */
[----:B------:R0:W5:Y:S04]  /*02b0*/  @!P0 LDG.E.64.CONSTANT R8, desc[UR18][R18.64+0x18] ;  /* 0x0000181212088981 */ /* 0x000168000c1e9b00 */
[----:B------:R0:W5:Y:S01]  /*02c0*/  @!P0 LDG.E.64.CONSTANT R10, desc[UR18][R18.64+0x20] ;  /* 0x00002012120a8981 */ /* 0x000162000c1e9b00 */
[----:B------:R-:W-:-:S13]  /*02d0*/  ISETP.GE.AND P0, PT, R17, R16, PT ;  /* 0x000000101100720c */ /* 0x000fda0003f06270 */
[----:B0-----:R-:W-:Y:S05]  /*02e0*/  @P0 BRA `(.L_x_4) ;  /* 0x0000001000500947 */ /* 0x001fea0003800000 */
[----:B------:R-:W-:Y:S01]  /*02f0*/  LOP3.LUT R19, RZ, R17, RZ, 0x33, !PT ;  /* 0x00000011ff137212 */ /* 0x000fe200078e33ff */
[----:B------:R-:W-:Y:S04]  /*0300*/  BSSY.RECONVERGENT B2, `(.L_x_5) ;  /* 0x0000043000027945 */ /* 0x000fe80003800200 */
[----:B------:R-:W-:-:S05]  /*0310*/  IMAD.IADD R0, R19, 0x1, R16 ;  /* 0x0000000113007824 */ /* 0x000fca00078e0210 */
[C---:B------:R-:W-:Y:S02]  /*0320*/  LOP3.LUT R14, R0.reuse, 0x300, RZ, 0xc0, !PT ;  /* 0x00000300000e7812 */ /* 0x040fe400078ec0ff */
[----:B------:R-:W-:Y:S02]  /*0330*/  ISETP.GE.U32.AND P0, PT, R0, 0x300, PT ;  /* 0x000003000000780c */ /* 0x000fe40003f06070 */
[----:B------:R-:W-:-:S13]  /*0340*/  ISETP.NE.AND P1, PT, R14, 0x300, PT ;  /* 0x000003000e00780c */ /* 0x000fda0003f25270 */
[----:B------:R-:W-:Y:S05]  /*0350*/  @!P1 BRA `(.L_x_6) ;  /* 0x0000000000f49947 */ /* 0x000fea0003800000 */
[----:B------:R-:W0:Y:S01]  /*0360*/  LDC.64 R18, c[0x0][0x380] ;  /* 0x0000e000ff127b82 */ /* 0x000e220000000a00 */
[----:B------:R-:W-:-:S04]  /*0370*/  LEA.HI R0, R0, 0x1, RZ, 0x18 ;  /* 0x0000000100007811 */ /* 0x000fc800078fc0ff */
[----:B------:R-:W-:-:S05]  /*0380*/  LOP3.LUT R0, R0, 0x3, RZ, 0xc0, !PT ;  /* 0x0000000300007812 */ /* 0x000fca00078ec0ff */
[----:B------:R-:W-:Y:S02]  /*0390*/  IMAD.MOV R0, RZ, RZ, -R0 ;  /* 0x000000ffff007224 */ /* 0x000fe400078e0a00 */
[----:B0-----:R-:W-:-:S03]  /*03a0*/  IMAD.WIDE.U32 R18, R17, 0x30, R18 ;  /* 0x0000003011127825 */ /* 0x001fc600078e0012 */
[----:B------:R-:W-:-:S05]  /*03b0*/  IADD3 R22, P1, PT, R18, 0x28, RZ ;  /* 0x0000002812167810 */ /* 0x000fca0007f3e0ff */
[----:B------:R-:W-:-:S08]  /*03c0*/  IMAD.X R23, RZ, RZ, R19, P1 ;  /* 0x000000ffff177224 */ /* 0x000fd000008e0613 */
.L_x_7:
[----:B------:R-:W2:Y:S04]  /*03d0*/  LDG.E.64.CONSTANT R24, desc[UR18][R22.64+-0x28] ;  /* 0xffffd81216187981 */ /* 0x000ea8000c1e9b00 */
[----:B------:R-:W3:Y:S04]  /*03e0*/  LDG.E.64.CONSTANT R30, desc[UR18][R22.64+-0x10] ;  /* 0xfffff012161e7981 */ /* 0x000ee8000c1e9b00 */
[----:B------:R-:W4:Y:S04]  /*03f0*/  LDG.E.64.CONSTANT R26, desc[UR18][R22.64+-0x20] ;  /* 0xffffe012161a7981 */ /* 0x000f28000c1e9b00 */
[----:B------:R-:W3:Y:S04]  /*0400*/  LDG.E.64.CONSTANT R28, desc[UR18][R22.64+-0x18] ;  /* 0xffffe812161c7981 */ /* 0x000ee8000c1e9b00 */
[----:B------:R-:W3:Y:S04]  /*0410*/  LDG.E.64.CONSTANT R18, desc[UR18][R22.64+-0x8] ;  /* 0xfffff81216127981 */ /* 0x000ee8000c1e9b00 */
[----:B------:R-:W3:Y:S01]  /*0420*/  LDG.E.64.CONSTANT R20, desc[UR18][R22.64] ;  /* 0x0000001216147981 */ /* 0x000ee2000c1e9b00 */
[----:B-----5:R-:W-:-:S02]  /*0430*/  IMAD.MOV.U32 R14, RZ, RZ, R13 ;  /* 0x000000ffff0e7224 */ /* 0x020fc400078e000d */
[----:B------:R-:W-:Y:S02]  /*0440*/  IMAD.MOV.U32 R33, RZ, RZ, R12 ;  /* 0x000000ffff217224 */ /* 0x000fe400078e000c */
[----:B------:R-:W-:Y:S02]  /*0450*/  IMAD.MOV.U32 R35, RZ, RZ, R4 ;  /* 0x000000ffff237224 */ /* 0x000fe400078e0004 */
[----:B------:R-:W-:Y:S02]  /*0460*/  IMAD.MOV.U32 R37, RZ, RZ, R5 ;  /* 0x000000ffff257224 */ /* 0x000fe400078e0005 */
[----:B------:R-:W-:Y:S02]  /*0470*/  IMAD.MOV.U32 R39, RZ, RZ, R7 ;  /* 0x000000ffff277224 */ /* 0x000fe400078e0007 */
[----:B------:R-:W-:Y:S02]  /*0480*/  VIADD R0, R0, 0x1 ;  /* 0x0000000100007836 */ /* 0x000fe40000000000 */
[----:B------:R-:W-:Y:S01]  /*0490*/  VIADD R17, R17, 0x100 ;  /* 0x0000010011117836 */ /* 0x000fe20000000000 */
[----:B--2---:R-:W-:Y:S01]  /*04a0*/  DSETP.MIN.AND P1, P2, R24, R12, PT ;  /* 0x0000000c1800722a */ /* 0x004fe20003a20000 */
[----:B------:R-:W-:-:S05]  /*04b0*/  IMAD.MOV.U32 R12, RZ, RZ, R24 ;  /* 0x000000ffff0c7224 */ /* 0x000fca00078e0018 */
[----:B------:R-:W-:Y:S02]  /*04c0*/  FSEL R13, R25, R14, P1 ;  /* 0x0000000e190d7208 */ /* 0x000fe40000800000 */
[----:B------:R-:W-:Y:S01]  /*04d0*/  SEL R12, R12, R33, P1 ;  /* 0x000000210c0c7207 */ /* 0x000fe20000800000 */
[----:B----4-:R-:W-:-:S05]  /*04e0*/  DSETP.MIN.AND P5, P6, R26, R4, PT ;  /* 0x000000041a00722a */ /* 0x010fca0003ea0000 */
[----:B------:R-:W-:Y:S01]  /*04f0*/  @P2 LOP3.LUT R13, R14, 0x80000, RZ, 0xfc, !PT ;  /* 0x000800000e0d2812 */ /* 0x000fe200078efcff */
[----:B---3--:R-:W-:Y:S01]  /*0500*/  DSETP.MAX.AND P2, P1, R30, R8, PT ;  /* 0x000000081e00722a */ /* 0x008fe2000394f000 */
[----:B------:R-:W-:Y:S01]  /*0510*/  IMAD.MOV.U32 R33, RZ, RZ, R6 ;  /* 0x000000ffff217224 */ /* 0x000fe200078e0006 */
[----:B------:R-:W-:Y:S01]  /*0520*/  DSETP.MIN.AND P3, P4, R28, R6, PT ;  /* 0x000000061c00722a */ /* 0x000fe20003c60000 */
[----:B------:R-:W-:Y:S02]  /*0530*/  IMAD.MOV.U32 R14, RZ, RZ, R9 ;  /* 0x000000ffff0e7224 */ /* 0x000fe400078e0009 */
[----:B------:R-:W-:Y:S02]  /*0540*/  IMAD.MOV.U32 R4, RZ, RZ, R27 ;  /* 0x000000ffff047224 */ /* 0x000fe400078e001b */
[----:B------:R-:W-:Y:S02]  /*0550*/  IMAD.MOV.U32 R25, RZ, RZ, R8 ;  /* 0x000000ffff197224 */ /* 0x000fe400078e0008 */
[----:B------:R-:W-:-:S02]  /*0560*/  IMAD.MOV.U32 R6, RZ, RZ, R29 ;  /* 0x000000ffff067224 */ /* 0x000fc400078e001d */
[----:B------:R-:W-:Y:S01]  /*0570*/  IMAD.MOV.U32 R8, RZ, RZ, R30 ;  /* 0x000000ffff087224 */ /* 0x000fe200078e001e */
[----:B------:R-:W-:Y:S02]  /*0580*/  FSEL R9, R31, R14, P2 ;  /* 0x0000000e1f097208 */ /* 0x000fe40001000000 */
[----:B------:R-:W-:Y:S02]  /*0590*/  FSEL R5, R4, R37, P5 ;  /* 0x0000002504057208 */ /* 0x000fe40002800000 */
[----:B------:R-:W-:Y:S02]  /*05a0*/  FSEL R7, R6, R39, P3 ;  /* 0x0000002706077208 */ /* 0x000fe40001800000 */
[----:B------:R-:W-:Y:S02]  /*05b0*/  @P1 LOP3.LUT R9, R14, 0x80000, RZ, 0xfc, !PT ;  /* 0x000800000e091812 */ /* 0x000fe400078efcff */
[----:B------:R-:W-:Y:S02]  /*05c0*/  SEL R4, R26, R35, P5 ;  /* 0x000000231a047207 */ /* 0x000fe40002800000 */
[----:B------:R-:W-:-:S02]  /*05d0*/  @P6 LOP3.LUT R5, R37, 0x80000, RZ, 0xfc, !PT ;  /* 0x0008000025056812 */ /* 0x000fc400078efcff */
[----:B------:R-:W-:Y:S01]  /*05e0*/  SEL R6, R28, R33, P3 ;  /* 0x000000211c067207 */ /* 0x000fe20001800000 */
[----:B------:R-:W-:Y:S01]  /*05f0*/  DSETP.MAX.AND P5, P3, R18, R10, PT ;  /* 0x0000000a1200722a */ /* 0x000fe20003baf000 */
[----:B------:R-:W-:Y:S01]  /*0600*/  SEL R8, R8, R25, P2 ;  /* 0x0000001908087207 */ /* 0x000fe20001000000 */
[----:B------:R-:W-:Y:S01]  /*0610*/  DSETP.MAX.AND P2, P6, R20, R2, PT ;  /* 0x000000021400722a */ /* 0x000fe20003e4f000 */
[----:B------:R-:W-:Y:S01]  /*0620*/  ISETP.NE.AND P1, PT, R0, RZ, PT ;  /* 0x000000ff0000720c */ /* 0x000fe20003f25270 */
[----:B------:R-:W-:Y:S02]  /*0630*/  IMAD.MOV.U32 R27, RZ, RZ, R2 ;  /* 0x000000ffff1b7224 */ /* 0x000fe400078e0002 */
[----:B------:R-:W-:Y:S02]  /*0640*/  IMAD.MOV.U32 R25, RZ, RZ, R10 ;  /* 0x000000ffff197224 */ /* 0x000fe400078e000a */
[----:B------:R-:W-:Y:S01]  /*0650*/  IMAD.MOV.U32 R2, RZ, RZ, R18 ;  /* 0x000000ffff027224 */ /* 0x000fe200078e0012 */
[----:B------:R-:W-:Y:S01]  /*0660*/  @P4 LOP3.LUT R7, R39, 0x80000, RZ, 0xfc, !PT ;  /* 0x0008000027074812 */ /* 0x000fe200078efcff */
[----:B------:R-:W-:Y:S01]  /*0670*/  IMAD.MOV.U32 R24, RZ, RZ, R11 ;  /* 0x000000ffff187224 */ /* 0x000fe200078e000b */
[----:B------:R-:W-:Y:S01]  /*0680*/  IADD3 R22, P4, PT, R22, 0x3000, RZ ;  /* 0x0000300016167810 */ /* 0x000fe20007f9e0ff */
[----:B------:R-:W-:Y:S01]  /*0690*/  IMAD.MOV.U32 R26, RZ, RZ, R3 ;  /* 0x000000ffff1a7224 */ /* 0x000fe200078e0003 */
[----:B------:R-:W-:Y:S01]  /*06a0*/  SEL R10, R2, R25, P5 ;  /* 0x00000019020a7207 */ /* 0x000fe20002800000 */
[----:B------:R-:W-:Y:S01]  /*06b0*/  IMAD.MOV.U32 R2, RZ, RZ, R20 ;  /* 0x000000ffff027224 */ /* 0x000fe200078e0014 */
[----:B------:R-:W-:Y:S01]  /*06c0*/  FSEL R11, R19, R24, P5 ;  /* 0x00000018130b7208 */ /* 0x000fe20002800000 */
[----:B------:R-:W-:Y:S01]  /*06d0*/  IMAD.X R23, RZ, RZ, R23, P4 ;  /* 0x000000ffff177224 */ /* 0x000fe200020e0617 */
[----:B------:R-:W-:-:S02]  /*06e0*/  FSEL R3, R21, R26, P2 ;  /* 0x0000001a15037208 */ /* 0x000fc40001000000 */
[----:B------:R-:W-:Y:S02]  /*06f0*/  SEL R2, R2, R27, P2 ;  /* 0x0000001b02027207 */ /* 0x000fe40001000000 */
[----:B------:R-:W-:Y:S02]  /*0700*/  @P6 LOP3.LUT R3, R26, 0x80000, RZ, 0xfc, !PT ;  /* 0x000800001a036812 */ /* 0x000fe400078efcff */
[----:B------:R-:W-:Y:S01]  /*0710*/  @P3 LOP3.LUT R11, R24, 0x80000, RZ, 0xfc, !PT ;  /* 0x00080000180b3812 */ /* 0x000fe200078efcff */
[----:B------:R-:W-:Y:S06]  /*0720*/  @P1 BRA `(.L_x_7) ;  /* 0xfffffffc00281947 */ /* 0x000fec000383ffff */
.L_x_6:
[----:B------:R-:W-:Y:S05]  /*0730*/  BSYNC.RECONVERGENT B2 ;  /* 0x0000000000027941 */ /* 0x000fea0003800200 */
.L_x_5:
[----:B------:R-:W-:Y:S05]  /*0740*/  @!P0 BRA `(.L_x_4) ;  /* 0x0000000c00388947 */ /* 0x000fea0003800000 */
.L_x_8:
[----:B------:R-:W0:Y:S02]  /*0750*/  LDC.64 R64, c[0x0][0x380] ;  /* 0x0000e000ff407b82 */ /* 0x000e240000000a00 */
[----:B0-----:R-:W-:-:S05]  /*0760*/  IMAD.WIDE R64, R17, 0x30, R64 ;  /* 0x0000003011407825 */ /* 0x001fca00078e0240 */
[----:B------:R-:W2:Y:S04]  /*0770*/  LDG.E.64.CONSTANT R66, desc[UR18][R64.64] ;  /* 0x0000001240427981 */ /* 0x000ea8000c1e9b00 */
[----:B------:R-:W3:Y:S04]  /*0780*/  LDG.E.64.CONSTANT R62, desc[UR18][R64.64+0x8] ;  /* 0x00000812403e7981 */ /* 0x000ee8000c1e9b00 */
[----:B------:R-:W4:Y:S04]  /*0790*/  LDG.E.64.CONSTANT R60, desc[UR18][R64.64+0x3000] ;  /* 0x00300012403c7981 */ /* 0x000f28000c1e9b00 */
        /* <DEDUP_REMOVED lines=20> */
[----:B------:R0:W4:Y:S01]  /*08e0*/  LDG.E.64.CONSTANT R24, desc[UR18][R64.64+0x9020] ;  /* 0x0090201240187981 */ /* 0x000122000c1e9b00 */
[----:B-----5:R-:W-:Y:S01]  /*08f0*/  IMAD.MOV.U32 R69, RZ, RZ, R13 ;  /* 0x000000ffff457224 */ /* 0x020fe200078e000d */
[----:B--2---:R-:W-:Y:S01]  /*0900*/  DSETP.MIN.AND P0, P1, R66, R12, PT ;  /* 0x0000000c4200722a */ /* 0x004fe20003900000 */
[----:B------:R-:W-:-:S05]  /*0910*/  IMAD.MOV.U32 R0, RZ, RZ, R67 ;  /* 0x000000ffff007224 */ /* 0x000fca00078e0043 */
[----:B------:R-:W-:Y:S01]  /*0920*/  FSEL R71, R0, R69, P0 ;  /* 0x0000004500477208 */ /* 0x000fe20000000000 */
[----:B---3--:R-:W-:Y:S01]  /*0930*/  DSETP.MIN.AND P2, P3, R62, R4, PT ;  /* 0x000000043e00722a */ /* 0x008fe20003b40000 */
[----:B------:R-:W-:-:S06]  /*0940*/  SEL R12, R66, R12, P0 ;  /* 0x0000000c420c7207 */ /* 0x000fcc0000000000 */
[----:B------:R-:W-:-:S04]  /*0950*/  @P1 LOP3.LUT R71, R69, 0x80000, RZ, 0xfc, !PT ;  /* 0x0008000045471812 */ /* 0x000fc800078efcff */
[----:B------:R-:W-:Y:S01]  /*0960*/  MOV R13, R71 ;  /* 0x00000047000d7202 */ /* 0x000fe20000000f00 */
[----:B------:R-:W-:Y:S02]  /*0970*/  IMAD.MOV.U32 R67, RZ, RZ, R5 ;  /* 0x000000ffff437224 */ /* 0x000fe400078e0005 */
[----:B------:R-:W-:-:S03]  /*0980*/  IMAD.MOV.U32 R0, RZ, RZ, R63 ;  /* 0x000000ffff007224 */ /* 0x000fc600078e003f */
[----:B----4-:R-:W-:Y:S01]  /*0990*/  DSETP.MIN.AND P0, P1, R12, R60, PT ;  /* 0x0000003c0c00722a */ /* 0x010fe20003900000 */
[----:B------:R-:W-:Y:S01]  /*09a0*/  IMAD.MOV.U32 R5, RZ, RZ, R13 ;  /* 0x000000ffff057224 */ /* 0x000fe200078e000d */
[----:B------:R-:W-:Y:S01]  /*09b0*/  FSEL R13, R0, R67, P2 ;  /* 0x00000043000d7208 */ /* 0x000fe20001000000 */
[----:B------:R-:W-:Y:S01]  /*09c0*/  IMAD.MOV.U32 R14, RZ, RZ, R12 ;  /* 0x000000ffff0e7224 */ /* 0x000fe200078e000c */
[----:B------:R-:W-:Y:S02]  /*09d0*/  SEL R12, R62, R4, P2 ;  /* 0x000000043e0c7207 */ /* 0x000fe40001000000 */
[----:B------:R-:W-:Y:S01]  /*09e0*/  @P3 LOP3.LUT R13, R67, 0x80000, RZ, 0xfc, !PT ;  /* 0x00080000430d3812 */ /* 0x000fe200078efcff */
[----:B------:R-:W-:Y:S01]  /*09f0*/  DSETP.MIN.AND P2, P3, R52, R6, PT ;  /* 0x000000063400722a */ /* 0x000fe20003b40000 */
[----:B------:R-:W-:Y:S02]  /*0a00*/  IMAD.MOV.U32 R0, RZ, RZ, R61 ;  /* 0x000000ffff007224 */ /* 0x000fe400078e003d */
[----:B------:R-:W-:-:S02]  /*0a10*/  IMAD.MOV.U32 R63, RZ, RZ, R7 ;  /* 0x000000ffff3f7224 */ /* 0x000fc400078e0007 */
[----:B------:R-:W-:Y:S01]  /*0a20*/  IMAD.MOV.U32 R61, RZ, RZ, R6 ;  /* 0x000000ffff3d7224 */ /* 0x000fe200078e0006 */
[----:B------:R-:W-:Y:S01]  /*0a30*/  FSEL R5, R5, R0, P0 ;  /* 0x0000000005057208 */ /* 0x000fe20000000000 */
[----:B------:R-:W-:Y:S01]  /*0a40*/  DSETP.MIN.AND P4, P5, R12, R58, PT ;  /* 0x0000003a0c00722a */ /* 0x000fe20003d80000 */
[----:B------:R-:W-:Y:S01]  /*0a50*/  IMAD.MOV.U32 R7, RZ, RZ, R13 ;  /* 0x000000ffff077224 */ /* 0x000fe200078e000d */
[----:B------:R-:W-:Y:S01]  /*0a60*/  @P1 LOP3.LUT R5, R0, 0x80000, RZ, 0xfc, !PT ;  /* 0x0008000000051812 */ /* 0x000fe200078efcff */
[----:B------:R-:W-:Y:S02]  /*0a70*/  IMAD.MOV.U32 R6, RZ, RZ, R12 ;  /* 0x000000ffff067224 */ /* 0x000fe400078e000c */
[----:B------:R-:W-:Y:S02]  /*0a80*/  IMAD.MOV.U32 R13, RZ, RZ, R58 ;  /* 0x000000ffff0d7224 */ /* 0x000fe400078e003a */
[----:B------:R-:W-:Y:S01]  /*0a90*/  IMAD.MOV.U32 R0, RZ, RZ, R53 ;  /* 0x000000ffff007224 */ /* 0x000fe200078e0035 */
[----:B------:R-:W-:-:S02]  /*0aa0*/  FSEL R7, R7, R59, P4 ;  /* 0x0000003b07077208 */ /* 0x000fc40002000000 */
[----:B------:R-:W-:Y:S02]  /*0ab0*/  SEL R6, R6, R13, P4 ;  /* 0x0000000d06067207 */ /* 0x000fe40002000000 */
[----:B------:R-:W-:Y:S02]  /*0ac0*/  FSEL R13, R0, R63, P2 ;  /* 0x0000003f000d7208 */ /* 0x000fe40001000000 */
[----:B------:R-:W-:Y:S01]  /*0ad0*/  @P3 LOP3.LUT R13, R63, 0x80000, RZ, 0xfc, !PT ;  /* 0x000800003f0d3812 */ /* 0x000fe200078efcff */
[----:B------:R-:W-:Y:S01]  /*0ae0*/  DSETP.MAX.AND P3, P4, R54, R8, PT ;  /* 0x000000083600722a */ /* 0x000fe20003c6f000 */
[----:B0-----:R-:W-:Y:S01]  /*0af0*/  IMAD.MOV.U32 R65, RZ, RZ, R60 ;  /* 0x000000ffff417224 */ /* 0x001fe200078e003c */
[----:B------:R-:W-:Y:S01]  /*0b00*/  SEL R12, R52, R61, P2 ;  /* 0x0000003d340c7207 */ /* 0x000fe20001000000 */
[----:B------:R-:W-:Y:S01]  /*0b10*/  IMAD.MOV.U32 R0, RZ, RZ, R55 ;  /* 0x000000ffff007224 */ /* 0x000fe200078e0037 */
[----:B------:R-:W-:Y:S01]  /*0b20*/  @P5 LOP3.LUT R7, R59, 0x80000, RZ, 0xfc, !PT ;  /* 0x000800003b075812 */ /* 0x000fe200078efcff */
[----:B------:R-:W-:-:S02]  /*0b30*/  IMAD.MOV.U32 R59, RZ, RZ, R9 ;  /* 0x000000ffff3b7224 */ /* 0x000fc400078e0009 */
[----:B------:R-:W-:Y:S01]  /*0b40*/  IMAD.MOV.U32 R53, RZ, RZ, R8 ;  /* 0x000000ffff357224 */ /* 0x000fe200078e0008 */
[----:B------:R-:W-:Y:S01]  /*0b50*/  SEL R4, R14, R65, P0 ;  /* 0x000000410e047207 */ /* 0x000fe20000000000 */
[----:B------:R-:W-:Y:S01]  /*0b60*/  IMAD.MOV.U32 R9, RZ, RZ, R13 ;  /* 0x000000ffff097224 */ /* 0x000fe200078e000d */
[----:B------:R-:W-:Y:S01]  /*0b70*/  DSETP.MIN.AND P5, P0, R12, R56, PT ;  /* 0x000000380c00722a */ /* 0x000fe200038a0000 */
[----:B------:R-:W-:Y:S01]  /*0b80*/  IMAD.MOV.U32 R61, RZ, RZ, R11 ;  /* 0x000000ffff3d7224 */ /* 0x000fe200078e000b */
[----:B------:R-:W-:Y:S01]  /*0b90*/  DSETP.MAX.AND P2, P1, R48, R10, PT ;  /* 0x0000000a3000722a */ /* 0x000fe2000394f000 */
[----:B------:R-:W-:Y:S01]  /*0ba0*/  IMAD.MOV.U32 R13, RZ, RZ, R10 ;  /* 0x000000ffff0d7224 */ /* 0x000fe200078e000a */
[----:B------:R-:W-:Y:S02]  /*0bb0*/  FSEL R11, R0, R59, P3 ;  /* 0x0000003b000b7208 */ /* 0x000fe40001800000 */
[----:B------:R-:W-:Y:S02]  /*0bc0*/  SEL R10, R54, R53, P3 ;  /* 0x00000035360a7207 */ /* 0x000fe40001800000 */
[----:B------:R-:W-:Y:S01]  /*0bd0*/  @P4 LOP3.LUT R11, R59, 0x80000, RZ, 0xfc, !PT ;  /* 0x000800003b0b4812 */ /* 0x000fe200078efcff */
[----:B------:R-:W-:-:S05]  /*0be0*/  IMAD.MOV.U32 R0, RZ, RZ, R49 ;  /* 0x000000ffff007224 */ /* 0x000fca00078e0031 */
[----:B------:R-:W-:Y:S01]  /*0bf0*/  DSETP.MAX.AND P3, P4, R10, R50, PT ;  /* 0x000000320a00722a */ /* 0x000fe20003c6f000 */
[----:B------:R-:W-:Y:S01]  /*0c00*/  IMAD.MOV.U32 R8, RZ, RZ, R12 ;  /* 0x000000ffff087224 */ /* 0x000fe200078e000c */
[----:B------:R-:W-:Y:S01]  /*0c10*/  FSEL R53, R0, R61, P2 ;  /* 0x0000003d00357208 */ /* 0x000fe20001000000 */
[----:B------:R-:W-:Y:S01]  /*0c20*/  IMAD.MOV.U32 R0, RZ, RZ, R11 ;  /* 0x000000ffff007224 */ /* 0x000fe200078e000b */
[----:B------:R-:W-:Y:S01]  /*0c30*/  SEL R12, R48, R13, P2 ;  /* 0x0000000d300c7207 */ /* 0x000fe20001000000 */
[----:B------:R-:W-:Y:S01]  /*0c40*/  IMAD.MOV.U32 R13, RZ, RZ, R51 ;  /* 0x000000ffff0d7224 */ /* 0x000fe200078e0033 */
[----:B------:R-:W-:Y:S02]  /*0c50*/  FSEL R9, R9, R57, P5 ;  /* 0x0000003909097208 */ /* 0x000fe40002800000 */
[----:B------:R-:W-:Y:S01]  /*0c60*/  @P1 LOP3.LUT R53, R61, 0x80000, RZ, 0xfc, !PT ;  /* 0x000800003d351812 */ /* 0x000fe200078efcff */
[----:B------:R-:W-:Y:S01]  /*0c70*/  IMAD.MOV.U32 R55, RZ, RZ, R3 ;  /* 0x000000ffff377224 */ /* 0x000fe200078e0003 */
[----:B------:R-:W-:Y:S01]  /*0c80*/  @P0 LOP3.LUT R9, R57, 0x80000, RZ, 0xfc, !PT ;  /* 0x0008000039090812 */ /* 0x000fe200078efcff */
[----:B------:R-:W-:Y:S01]  /*0c90*/  DSETP.MAX.AND P0, P1, R46, R2, PT ;  /* 0x000000022e00722a */ /* 0x000fe2000390f000 */
[----:B------:R-:W-:-:S02]  /*0ca0*/  FSEL R3, R0, R13, P3 ;  /* 0x0000000d00037208 */ /* 0x000fc40001800000 */
[----:B------:R-:W-:Y:S01]  /*0cb0*/  @P4 LOP3.LUT R3, R13, 0x80000, RZ, 0xfc, !PT ;  /* 0x000800000d034812 */ /* 0x000fe200078efcff */
[----:B------:R-:W-:Y:S02]  /*0cc0*/  IMAD.MOV.U32 R13, RZ, RZ, R53 ;  /* 0x000000ffff0d7224 */ /* 0x000fe400078e0035 */
[----:B------:R-:W-:Y:S01]  /*0cd0*/  IMAD.MOV.U32 R49, RZ, RZ, R2 ;  /* 0x000000ffff317224 */ /* 0x000fe200078e0002 */
[----:B------:R-:W-:-:S03]  /*0ce0*/  SEL R2, R10, R50, P3 ;  /* 0x000000320a027207 */ /* 0x000fc60001800000 */
[----:B------:R-:W-:Y:S01]  /*0cf0*/  DSETP.MAX.AND P2, P3, R12, R26, PT ;  /* 0x0000001a0c00722a */ /* 0x000fe20003b4f000 */
[----:B------:R-:W-:-:S05]  /*0d00*/  IMAD.MOV.U32 R0, RZ, RZ, R47 ;  /* 0x000000ffff007224 */ /* 0x000fca00078e002f */
[----:B------:R-:W-:Y:S02]  /*0d10*/  FSEL R51, R0, R55, P0 ;  /* 0x0000003700337208 */ /* 0x000fe40000000000 */
[----:B------:R-:W-:Y:S01]  /*0d20*/  @P1 LOP3.LUT R51, R55, 0x80000, RZ, 0xfc, !PT ;  /* 0x0008000037331812 */ /* 0x000fe200078efcff */
[----:B------:R-:W-:Y:S01]  /*0d30*/  IMAD.MOV.U32 R10, RZ, RZ, R12 ;  /* 0x000000ffff0a7224 */ /* 0x000fe200078e000c */
[----:B------:R-:W-:Y:S01]  /*0d40*/  FSEL R11, R13, R27, P2 ;  /* 0x0000001b0d0b7208 */ /* 0x000fe20001000000 */
[----:B------:R-:W-:Y:S01]  /*0d50*/  IMAD.MOV.U32 R63, RZ, RZ, R56 ;  /* 0x000000ffff3f7224 */ /* 0x000fe200078e0038 */
[----:B------:R-:W-:Y:S01]  /*0d60*/  SEL R12, R46, R49, P0 ;  /* 0x000000312e0c7207 */ /* 0x000fe20000000000 */
[----:B------:R-:W-:Y:S01]  /*0d70*/  IMAD.MOV.U32 R13, RZ, RZ, R51 ;  /* 0x000000ffff0d7224 */ /* 0x000fe200078e0033 */
[----:B------:R-:W-:Y:S01]  /*0d80*/  @P3 LOP3.LUT R11, R27, 0x80000, RZ, 0xfc, !PT ;  /* 0x000800001b0b3812 */ /* 0x000fe200078efcff */
[----:B------:R-:W-:Y:S01]  /*0d90*/  DSETP.MIN.AND P4, P3, R4, R44, PT ;  /* 0x0000002c0400722a */ /* 0x000fe20003b80000 */
[----:B------:R-:W-:Y:S01]  /*0da0*/  SEL R8, R8, R63, P5 ;  /* 0x0000003f08087207 */ /* 0x000fe20002800000 */
[----:B------:R-:W-:Y:S01]  /*0db0*/  IMAD.MOV.U32 R47, RZ, RZ, R26 ;  /* 0x000000ffff2f7224 */ /* 0x000fe200078e001a */
[----:B------:R-:W-:Y:S01]  /*0dc0*/  MOV R26, R12 ;  /* 0x0000000c001a7202 */ /* 0x000fe20000000f00 */
[----:B------:R-:W-:Y:S01]  /*0dd0*/  DSETP.MAX.AND P5, P0, R12, R38, PT ;  /* 0x000000260c00722a */ /* 0x000fe200038af000 */
[----:B------:R-:W-:-:S02]  /*0de0*/  IMAD.MOV.U32 R27, RZ, RZ, R38 ;  /* 0x000000ffff1b7224 */ /* 0x000fc400078e0026 */
[----:B------:R-:W-:Y:S02]  /*0df0*/  IMAD.MOV.U32 R12, RZ, RZ, R5 ;  /* 0x000000ffff0c7224 */ /* 0x000fe400078e0005 */
[----:B------:R-:W-:Y:S01]  /*0e00*/  IMAD.MOV.U32 R5, RZ, RZ, R45 ;  /* 0x000000ffff057224 */ /* 0x000fe200078e002d */
[----:B------:R-:W-:Y:S01]  /*0e10*/  SEL R10, R10, R47, P2 ;  /* 0x0000002f0a0a7207 */ /* 0x000fe20001000000 */
[----:B------:R-:W-:Y:S01]  /*0e20*/  IMAD.MOV.U32 R38, RZ, RZ, R7 ;  /* 0x000000ffff267224 */ /* 0x000fe200078e0007 */
[----:B------:R-:W-:Y:S01]  /*0e30*/  SEL R26, R26, R27, P5 ;  /* 0x0000001b1a1a7207 */ /* 0x000fe20002800000 */
[----:B------:R-:W-:Y:S01]  /*0e40*/  DSETP.MIN.AND P2, P1, R6, R30, PT ;  /* 0x0000001e0600722a */ /* 0x000fe20003940000 */
[----:B------:R-:W-:Y:S01]  /*0e50*/  FSEL R27, R13, R39, P5 ;  /* 0x000000270d1b7208 */ /* 0x000fe20002800000 */
[----:B------:R-:W-:Y:S01]  /*0e60*/  DSETP.MIN.AND P5, P6, R8, R42, PT ;  /* 0x0000002a0800722a */ /* 0x000fe20003ea0000 */
[----:B------:R-:W-:Y:S01]  /*0e70*/  FSEL R7, R12, R5, P4 ;  /* 0x000000050c077208 */ /* 0x000fe20002000000 */
[----:B------:R-:W-:Y:S01]  /*0e80*/  IMAD.MOV.U32 R14, RZ, RZ, R6 ;  /* 0x000000ffff0e7224 */ /* 0x000fe200078e0006 */
[----:B------:R-:W-:Y:S01]  /*0e90*/  @P3 LOP3.LUT R7, R5, 0x80000, RZ, 0xfc, !PT ;  /* 0x0008000005073812 */ /* 0x000fe200078efcff */
[----:B------:R-:W-:-:S02]  /*0ea0*/  IMAD.MOV.U32 R5, RZ, RZ, R30 ;  /* 0x000000ffff057224 */ /* 0x000fc400078e001e */
[----:B------:R-:W-:-:S03]  /*0eb0*/  IMAD.MOV.U32 R46, RZ, RZ, R9 ;  /* 0x000000ffff2e7224 */ /* 0x000fc600078e0009 */
[----:B------:R-:W-:Y:S01]  /*0ec0*/  SEL R6, R14, R5, P2 ;  /* 0x000000050e067207 */ /* 0x000fe20001000000 */
[----:B------:R-:W-:Y:S02]  /*0ed0*/  IMAD.MOV.U32 R5, RZ, RZ, R43 ;  /* 0x000000ffff057224 */ /* 0x000fe400078e002b */
[----:B------:R-:W-:Y:S01]  /*0ee0*/  IMAD.MOV.U32 R0, RZ, RZ, R4 ;  /* 0x000000ffff007224 */ /* 0x000fe200078e0004 */
[----:B------:R-:W-:Y:S02]  /*0ef0*/  @P0 LOP3.LUT R27, R39, 0x80000, RZ, 0xfc, !PT ;  /* 0x00080000271b0812 */ /* 0x000fe400078efcff */
[----:B------:R-:W-:Y:S02]  /*0f00*/  FSEL R9, R38, R31, P2 ;  /* 0x0000001f26097208 */ /* 0x000fe40001000000 */
[----:B------:R-:W-:Y:S02]  /*0f10*/  FSEL R39, R46, R5, P5 ;  /* 0x000000052e277208 */ /* 0x000fe40002800000 */
[----:B------:R-:W-:Y:S01]  /*0f20*/  @P1 LOP3.LUT R9, R31, 0x80000, RZ, 0xfc, !PT ;  /* 0x000800001f091812 */ /* 0x000fe200078efcff */
[----:B------:R-:W-:Y:S01]  /*0f30*/  DSETP.MAX.AND P0, P1, R2, R34, PT ;  /* 0x000000220200722a */ /* 0x000fe2000390f000 */
[----:B------:R-:W-:Y:S01]  /*0f40*/  @P6 LOP3.LUT R39, R5, 0x80000, RZ, 0xfc, !PT ;  /* 0x0008000005276812 */ /* 0x000fe200078efcff */
[----:B------:R-:W-:Y:S01]  /*0f50*/  IMAD.MOV.U32 R5, RZ, RZ, R3 ;  /* 0x000000ffff057224 */ /* 0x000fe200078e0003 */
[----:B------:R-:W-:Y:S01]  /*0f60*/  SEL R4, R0, R44, P4 ;  /* 0x0000002c00047207 */ /* 0x000fe20002000000 */
[----:B------:R-:W-:-:S02]  /*0f70*/  IMAD.MOV.U32 R0, RZ, RZ, R2 ;  /* 0x000000ffff007224 */ /* 0x000fc400078e0002 */
[----:B------:R-:W-:Y:S01]  /*0f80*/  IMAD.MOV.U32 R3, RZ, RZ, R34 ;  /* 0x000000ffff037224 */ /* 0x000fe200078e0022 */
[----:B------:R-:W-:Y:S01]  /*0f90*/  DSETP.MAX.AND P2, P3, R10, R20, PT ;  /* 0x000000140a00722a */ /* 0x000fe20003b4f000 */
[----:B------:R-:W-:-:S03]  /*0fa0*/  IMAD.MOV.U32 R13, RZ, RZ, R8 ;  /* 0x000000ffff0d7224 */ /* 0x000fc600078e0008 */
[----:B------:R-:W-:Y:S02]  /*0fb0*/  SEL R2, R0, R3, P0 ;  /* 0x0000000300027207 */ /* 0x000fe40000000000 */
[----:B------:R-:W-:Y:S01]  /*0fc0*/  FSEL R3, R5, R35, P0 ;  /* 0x0000002305037208 */ /* 0x000fe20000000000 */
[----:B------:R-:W-:Y:S01]  /*0fd0*/  IMAD.MOV.U32 R5, RZ, RZ, R7 ;  /* 0x000000ffff057224 */ /* 0x000fe200078e0007 */
[----:B------:R-:W-:Y:S01]  /*0fe0*/  SEL R8, R13, R42, P5 ;  /* 0x0000002a0d087207 */ /* 0x000fe20002800000 */
[----:B------:R-:W-:Y:S02]  /*0ff0*/  IMAD.MOV.U32 R13, RZ, RZ, R11 ;  /* 0x000000ffff0d7224 */ /* 0x000fe400078e000b */
[----:B------:R-:W-:Y:S02]  /*1000*/  IMAD.MOV.U32 R0, RZ, RZ, R21 ;  /* 0x000000ffff007224 */ /* 0x000fe400078e0015 */
[----:B------:R-:W-:Y:S01]  /*1010*/  DSETP.MIN.AND P4, P5, R4, R40, PT ;  /* 0x000000280400722a */ /* 0x000fe20003d80000 */
[----:B------:R-:W-:-:S02]  /*1020*/  IMAD.MOV.U32 R11, RZ, RZ, R5 ;  /* 0x000000ffff0b7224 */ /* 0x000fc400078e0005 */
[----:B------:R-:W-:Y:S01]  /*1030*/  FSEL R5, R13, R0, P2 ;  /* 0x000000000d057208 */ /* 0x000fe20001000000 */
[----:B------:R-:W-:Y:S01]  /*1040*/  IMAD.MOV.U32 R7, RZ, RZ, R9 ;  /* 0x000000ffff077224 */ /* 0x000fe200078e0009 */
[----:B------:R-:W-:Y:S01]  /*1050*/  @P3 LOP3.LUT R5, R0, 0x80000, RZ, 0xfc, !PT ;  /* 0x0008000000053812 */ /* 0x000fe200078efcff */
[----:B------:R-:W-:Y:S01]  /*1060*/  IMAD.MOV.U32 R0, RZ, RZ, R41 ;  /* 0x000000ffff007224 */ /* 0x000fe200078e0029 */
[----:B------:R-:W-:Y:S01]  /*1070*/  @P1 LOP3.LUT R3, R35, 0x80000, RZ, 0xfc, !PT ;  /* 0x0008000023031812 */ /* 0x000fe200078efcff */
[----:B------:R-:W-:Y:S02]  /*1080*/  IMAD.MOV.U32 R12, RZ, RZ, R10 ;  /* 0x000000ffff0c7224 */ /* 0x000fe400078e000a */
[----:B------:R-:W-:Y:S01]  /*1090*/  IMAD.MOV.U32 R10, RZ, RZ, R4 ;  /* 0x000000ffff0a7224 */ /* 0x000fe200078e0004 */
[----:B------:R-:W-:Y:S01]  /*10a0*/  FSEL R13, R11, R0, P4 ;  /* 0x000000000b0d7208 */ /* 0x000fe20002000000 */
[----:B------:R-:W-:Y:S01]  /*10b0*/  DSETP.MIN.AND P0, P1, R6, R18, PT ;  /* 0x000000120600722a */ /* 0x000fe20003900000 */
[----:B------:R-:W-:Y:S01]  /*10c0*/  IMAD.MOV.U32 R9, RZ, RZ, R6 ;  /* 0x000000ffff097224 */ /* 0x000fe200078e0006 */
[----:B------:R-:W-:Y:S01]  /*10d0*/  @P5 LOP3.LUT R13, R0, 0x80000, RZ, 0xfc, !PT ;  /* 0x00080000000d5812 */ /* 0x000fe200078efcff */
[----:B------:R-:W-:Y:S01]  /*10e0*/  IMAD.MOV.U32 R0, RZ, RZ, R18 ;  /* 0x000000ffff007224 */ /* 0x000fe200078e0012 */
[----:B------:R-:W-:-:S02]  /*10f0*/  SEL R4, R12, R20, P2 ;  /* 0x000000140c047207 */ /* 0x000fc40001000000 */
[----:B------:R-:W-:Y:S02]  /*1100*/  SEL R12, R10, R40, P4 ;  /* 0x000000280a0c7207 */ /* 0x000fe40002000000 */
[----:B------:R-:W-:Y:S01]  /*1110*/  SEL R10, R9, R0, P0 ;  /* 0x00000000090a7207 */ /* 0x000fe20000000000 */
[----:B------:R-:W-:Y:S02]  /*1120*/  IMAD.MOV.U32 R9, RZ, RZ, R39 ;  /* 0x000000ffff097224 */ /* 0x000fe400078e0027 */
[----:B------:R-:W-:-:S04]  /*1130*/  IMAD.MOV.U32 R14, RZ, RZ, R7 ;  /* 0x000000ffff0e7224 */ /* 0x000fc800078e0007 */
[----:B------:R-:W-:Y:S01]  /*1140*/  DSETP.MIN.AND P5, P4, R8, R36, PT ;  /* 0x000000240800722a */ /* 0x000fe20003ca0000 */
[----:B------:R-:W-:Y:S01]  /*1150*/  FSEL R11, R14, R19, P0 ;  /* 0x000000130e0b7208 */ /* 0x000fe20000000000 */
[----:B------:R-:W-:Y:S01]  /*1160*/  IMAD.MOV.U32 R20, RZ, RZ, R3 ;  /* 0x000000ffff147224 */ /* 0x000fe200078e0003 */
[----:B------:R-:W-:Y:S01]  /*1170*/  DSETP.MAX.AND P0, P6, R2, R32, PT ;  /* 0x000000200200722a */ /* 0x000fe20003e0f000 */
[----:B------:R-:W-:Y:S01]  /*1180*/  IMAD.MOV.U32 R18, RZ, RZ, R9 ;  /* 0x000000ffff127224 */ /* 0x000fe200078e0009 */
[----:B------:R-:W-:Y:S01]  /*1190*/  DSETP.MAX.AND P3, P2, R26, R28, PT ;  /* 0x0000001c1a00722a */ /* 0x000fe20003a6f000 */
[----:B------:R-:W-:Y:S02]  /*11a0*/  IMAD.MOV.U32 R3, RZ, RZ, R37 ;  /* 0x000000ffff037224 */ /* 0x000fe400078e0025 */
[----:B------:R-:W-:-:S03]  /*11b0*/  IMAD.MOV.U32 R0, RZ, RZ, R26 ;  /* 0x000000ffff007224 */ /* 0x000fc600078e001a */
[----:B------:R-:W-:Y:S01]  /*11c0*/  FSEL R9, R18, R3, P5 ;  /* 0x0000000312097208 */ /* 0x000fe20002800000 */
[----:B------:R-:W-:Y:S02]  /*11d0*/  IMAD.MOV.U32 R7, RZ, RZ, R8 ;  /* 0x000000ffff077224 */ /* 0x000fe400078e0008 */
[----:B------:R-:W-:Y:S01]  /*11e0*/  @P4 LOP3.LUT R9, R3, 0x80000, RZ, 0xfc, !PT ;  /* 0x0008000003094812 */ /* 0x000fe200078efcff */
[----:B------:R-:W-:Y:S02]  /*11f0*/  IMAD.MOV.U32 R3, RZ, RZ, R28 ;  /* 0x000000ffff037224 */ /* 0x000fe400078e001c */
[----:B------:R-:W-:Y:S01]  /*1200*/  IMAD.MOV.U32 R6, RZ, RZ, R27 ;  /* 0x000000ffff067224 */ /* 0x000fe200078e001b */
[----:B------:R-:W-:Y:S02]  /*1210*/  MOV R8, R2 ;  /* 0x0000000200087202 */ /* 0x000fe40000000f00 */
[----:B------:R-:W-:Y:S01]  /*1220*/  SEL R2, R0, R3, P3 ;  /* 0x0000000300027207 */ /* 0x000fe20001800000 */
[----:B------:R-:W-:Y:S01]  /*1230*/  IMAD.MOV.U32 R3, RZ, RZ, R33 ;  /* 0x000000ffff037224 */ /* 0x000fe200078e0021 */
[----:B------:R-:W-:-:S02]  /*1240*/  SEL R36, R7, R36, P5 ;  /* 0x0000002407247207 */ /* 0x000fc40002800000 */
[----:B------:R-:W-:Y:S02]  /*1250*/  FSEL R7, R6, R29, P3 ;  /* 0x0000001d06077208 */ /* 0x000fe40001800000 */
[----:B------:R-:W-:Y:S02]  /*1260*/  @P2 LOP3.LUT R7, R29, 0x80000, RZ, 0xfc, !PT ;  /* 0x000800001d072812 */ /* 0x000fe400078efcff */
[----:B------:R-:W-:Y:S02]  /*1270*/  @P1 LOP3.LUT R11, R19, 0x80000, RZ, 0xfc, !PT ;  /* 0x00080000130b1812 */ /* 0x000fe400078efcff */
[----:B------:R-:W-:Y:S02]  /*1280*/  FSEL R19, R20, R3, P0 ;  /* 0x0000000314137208 */ /* 0x000fe40000000000 */
[----:B------:R-:W-:Y:S01]  /*1290*/  @P6 LOP3.LUT R19, R3, 0x80000, RZ, 0xfc, !PT ;  /* 0x0008000003136812 */ /* 0x000fe200078efcff */
[----:B------:R-:W-:Y:S01]  /*12a0*/  IMAD.MOV.U32 R3, RZ, RZ, R7 ;  /* 0x000000ffff037224 */ /* 0x000fe200078e0007 */
[----:B------:R-:W-:Y:S01]  /*12b0*/  SEL R8, R8, R32, P0 ;  /* 0x0000002008087207 */ /* 0x000fe20000000000 */
[----:B------:R-:W-:Y:S01]  /*12c0*/  IMAD.MOV.U32 R0, RZ, RZ, R4 ;  /* 0x000000ffff007224 */ /* 0x000fe200078e0004 */
[----:B------:R-:W-:Y:S01]  /*12d0*/  DSETP.MAX.AND P1, P2, R4, R24, PT ;  /* 0x000000180400722a */ /* 0x000fe20003a2f000 */
[----:B------:R-:W-:-:S02]  /*12e0*/  IMAD.MOV.U32 R7, RZ, RZ, R22 ;  /* 0x000000ffff077224 */ /* 0x000fc400078e0016 */
[----:B------:R-:W-:Y:S01]  /*12f0*/  DSETP.MAX.AND P0, P3, R2, R22, PT ;  /* 0x000000160200722a */ /* 0x000fe20003b0f000 */
[----:B------:R-:W-:Y:S02]  /*1300*/  IMAD.MOV.U32 R4, RZ, RZ, R2 ;  /* 0x000000ffff047224 */ /* 0x000fe400078e0002 */
[----:B------:R-:W-:-:S03]  /*1310*/  VIADD R17, R17, 0x400 ;  /* 0x0000040011117836 */ /* 0x000fc60000000000 */
[----:B------:R-:W-:Y:S02]  /*1320*/  FSEL R3, R3, R23, P0 ;  /* 0x0000001703037208 */ /* 0x000fe40000000000 */
[----:B------:R-:W-:Y:S02]  /*1330*/  SEL R2, R4, R7, P0 ;  /* 0x0000000704027207 */ /* 0x000fe40000000000 */
[----:B------:R-:W-:Y:S01]  /*1340*/  ISETP.GE.AND P0, PT, R17, R16, PT ;  /* 0x000000101100720c */ /* 0x000fe20003f06270 */
[----:B------:R-:W-:Y:S02]  /*1350*/  IMAD.MOV.U32 R6, RZ, RZ, R5 ;  /* 0x000000ffff067224 */ /* 0x000fe400078e0005 */
[----:B------:R-:W-:-:S03]  /*1360*/  IMAD.MOV.U32 R5, RZ, RZ, R24 ;  /* 0x000000ffff057224 */ /* 0x000fc600078e0018 */
[----:B------:R-:W-:Y:S02]  /*1370*/  FSEL R21, R6, R25, P1 ;  /* 0x0000001906157208 */ /* 0x000fe40000800000 */
[----:B------:R-:W-:Y:S02]  /*1380*/  SEL R0, R0, R5, P1 ;  /* 0x0000000500007207 */ /* 0x000fe40000800000 */
[----:B------:R-:W-:Y:S01]  /*1390*/  @P2 LOP3.LUT R21, R25, 0x80000, RZ, 0xfc, !PT ;  /* 0x0008000019152812 */ /* 0x000fe200078efcff */
[----:B------:R-:W-:Y:S01]  /*13a0*/  IMAD.MOV.U32 R4, RZ, RZ, R10 ;  /* 0x000000ffff047224 */ /* 0x000fe200078e000a */
[----:B------:R-:W-:Y:S01]  /*13b0*/  @P3 LOP3.LUT R3, R23, 0x80000, RZ, 0xfc, !PT ;  /* 0x0008000017033812 */ /* 0x000fe200078efcff */
[----:B------:R-:W-:Y:S02]  /*13c0*/  IMAD.MOV.U32 R5, RZ, RZ, R11 ;  /* 0x000000ffff057224 */ /* 0x000fe400078e000b */
[----:B------:R-:W-:Y:S02]  /*13d0*/  IMAD.MOV.U32 R7, RZ, RZ, R9 ;  /* 0x000000ffff077224 */ /* 0x000fe400078e0009 */
[----:B------:R-:W-:-:S02]  /*13e0*/  IMAD.MOV.U32 R6, RZ, RZ, R36 ;  /* 0x000000ffff067224 */ /* 0x000fc400078e0024 */
[----:B------:R-:W-:Y:S02]  /*13f0*/  IMAD.MOV.U32 R9, RZ, RZ, R19 ;  /* 0x000000ffff097224 */ /* 0x000fe400078e0013 */
[----:B------:R-:W-:Y:S02]  /*1400*/  IMAD.MOV.U32 R10, RZ, RZ, R0 ;  /* 0x000000ffff0a7224 */ /* 0x000fe400078e0000 */
[----:B------:R-:W-:Y:S01]  /*1410*/  IMAD.MOV.U32 R11, RZ, RZ, R21 ;  /* 0x000000ffff0b7224 */ /* 0x000fe200078e0015 */
[----:B------:R-:W-:Y:S06]  /*1420*/  @!P0 BRA `(.L_x_8) ;  /* 0xfffffff000c88947 */ /* 0x000fec000383ffff */
.L_x_4:
[----:B------:R-:W-:Y:S05]  /*1430*/  BSYNC.RECONVERGENT B1 ;  /* 0x0000000000017941 */ /* 0x000fea0003800200 */
.L_x_3:
[----:B------:R-:W0:Y:S01]  /*1440*/  S2R R0, SR_LANEID ;  /* 0x0000000000007919 */ /* 0x000e220000000000 */
[----:B------:R-:W-:Y:S01]  /*1450*/  LOP3.LUT R14, R15, 0x3e0, RZ, 0xc0, !PT ;  /* 0x000003e00f0e7812 */ /* 0x000fe200078ec0ff */
[----:B------:R-:W-:Y:S03]  /*1460*/  BSSY.RECONVERGENT B1, `(.L_x_9) ;  /* 0x0000049000017945 */ /* 0x000fe60003800200 */
[----:B------:R-:W-:Y:S01]  /*1470*/  LOP3.LUT R19, RZ, R14, RZ, 0x33, !PT ;  /* 0x0000000eff137212 */ /* 0x000fe200078e33ff */
[----:B------:R-:W-:-:S05]  /*1480*/  VIADD R17, R14, 0x20 ;  /* 0x000000200e117836 */ /* 0x000fca0000000000 */
[----:B------:R-:W-:Y:S01]  /*1490*/  ISETP.GT.AND P0, PT, R17, R16, PT ;  /* 0x000000101100720c */ /* 0x000fe20003f04270 */
[----:B------:R-:W-:-:S05]  /*14a0*/  IMAD.IADD R17, R19, 0x1, R16 ;  /* 0x0000000113117824 */ /* 0x000fca00078e0210 */
[----:B------:R-:W-:-:S05]  /*14b0*/  SEL R17, R17, 0x1f, P0 ;  /* 0x0000001f11117807 */ /* 0x000fca0000000000 */
[----:B-----5:R1:W2:Y:S04]  /*14c0*/  SHFL.DOWN PT, R28, R12, 0x1, R17 ;  /* 0x082000000c1c7989 */ /* 0x0202a800000e0011 */
[----:B------:R1:W3:Y:S04]  /*14d0*/  SHFL.DOWN PT, R29, R13, 0x1, R17 ;  /* 0x082000000d1d7989 */ /* 0x0002e800000e0011 */
[----:B------:R1:W4:Y:S01]  /*14e0*/  SHFL.DOWN PT, R26, R4, 0x1, R17 ;  /* 0x08200000041a7989 */ /* 0x00032200000e0011 */
[CC--:B0-----:R-:W-:Y:S01]  /*14f0*/  ISETP.GE.AND P3, PT, R0.reuse, R17.reuse, PT ;  /* 0x000000110000720c */ /* 0x0c1fe20003f66270 */
[C---:B------:R-:W-:Y:S01]  /*1500*/  VIADD R20, R0.reuse, 0x8 ;  /* 0x0000000800147836 */ /* 0x040fe20000000000 */
[C---:B------:R-:W-:Y:S01]  /*1510*/  ISETP.NE.AND P1, PT, R0.reuse, RZ, PT ;  /* 0x000000ff0000720c */ /* 0x040fe20003f25270 */
[C---:B------:R-:W-:Y:S01]  /*1520*/  VIADD R22, R0.reuse, 0x10 ;  /* 0x0000001000167836 */ /* 0x040fe20000000000 */
[----:B------:R1:W0:Y:S01]  /*1530*/  SHFL.DOWN PT, R27, R5, 0x1, R17 ;  /* 0x08200000051b7989 */ /* 0x00022200000e0011 */
[C---:B------:R-:W-:Y:S01]  /*1540*/  VIADD R14, R0.reuse, 0x2 ;  /* 0x00000002000e7836 */ /* 0x040fe20000000000 */
[----:B------:R-:W-:Y:S01]  /*1550*/  P2R R18, PR, RZ, 0x2 ;  /* 0x00000002ff127803 */ /* 0x000fe20000000000 */
[----:B------:R-:W-:Y:S01]  /*1560*/  VIADD R18, R0, 0x4 ;  /* 0x0000000400127836 */ /* 0x000fe20000000000 */
[-C--:B------:R-:W-:Y:S01]  /*1570*/  ISETP.GT.AND P0, PT, R20, R17.reuse, PT ;  /* 0x000000111400720c */ /* 0x080fe20003f04270 */
[----:B------:R1:W0:Y:S01]  /*1580*/  SHFL.DOWN PT, R24, R6, 0x1, R17 ;  /* 0x0820000006187989 */ /* 0x00022200000e0011 */
[----:B------:R-:W-:-:S02]  /*1590*/  ISETP.GT.AND P1, PT, R22, R17, PT ;  /* 0x000000111600720c */ /* 0x000fc40003f24270 */
[-C--:B------:R-:W-:Y:S01]  /*15a0*/  ISETP.GT.AND P4, PT, R18, R17.reuse, PT ;  /* 0x000000111200720c */ /* 0x080fe20003f84270 */
[----:B------:R1:W0:Y:S01]  /*15b0*/  SHFL.DOWN PT, R25, R7, 0x1, R17 ;  /* 0x0820000007197989 */ /* 0x00022200000e0011 */
[----:B------:R-:W-:Y:S02]  /*15c0*/  ISETP.GT.AND P2, PT, R14, R17, PT ;  /* 0x000000110e00720c */ /* 0x000fe40003f44270 */
[----:B------:R-:W-:Y:S01]  /*15d0*/  P2R R30, PR, RZ, 0x10 ;  /* 0x00000010ff1e7803 */ /* 0x000fe20000000000 */
[----:B------:R1:W0:Y:S04]  /*15e0*/  SHFL.DOWN PT, R22, R8, 0x1, R17 ;  /* 0x0820000008167989 */ /* 0x00022800000e0011 */
[----:B------:R1:W0:Y:S04]  /*15f0*/  SHFL.DOWN PT, R23, R9, 0x1, R17 ;  /* 0x0820000009177989 */ /* 0x00022800000e0011 */
[----:B------:R1:W0:Y:S04]  /*1600*/  SHFL.DOWN PT, R20, R10, 0x1, R17 ;  /* 0x082000000a147989 */ /* 0x00022800000e0011 */
[----:B------:R1:W0:Y:S04]  /*1610*/  SHFL.DOWN PT, R21, R11, 0x1, R17 ;  /* 0x082000000b157989 */ /* 0x00022800000e0011 */
[----:B------:R1:W0:Y:S04]  /*1620*/  SHFL.DOWN PT, R18, R2, 0x1, R17 ;  /* 0x0820000002127989 */ /* 0x00022800000e0011 */
[----:B------:R1:W0:Y:S01]  /*1630*/  SHFL.DOWN PT, R19, R3, 0x1, R17 ;  /* 0x0820000003137989 */ /* 0x00022200000e0011 */
[----:B--234-:R-:W-:Y:S05]  /*1640*/  @P3 BRA `(.L_x_10) ;  /* 0x0000000000a83947 */ /* 0x01cfea0003800000 */
[----:B------:R-:W-:Y:S01]  /*1650*/  DSETP.MIN.AND P3, P4, R12, R28, PT ;  /* 0x0000001c0c00722a */ /* 0x000fe20003c60000 */
[----:B------:R-:W-:Y:S02]  /*1660*/  IMAD.MOV.U32 R14, RZ, RZ, R13 ;  /* 0x000000ffff0e7224 */ /* 0x000fe400078e000d */
[----:B-1----:R-:W-:-:S05]  /*1670*/  IMAD.MOV.U32 R13, RZ, RZ, R28 ;  /* 0x000000ffff0d7224 */ /* 0x002fca00078e001c */
[----:B------:R-:W-:Y:S02]  /*1680*/  SEL R12, R12, R13, P3 ;  /* 0x0000000d0c0c7207 */ /* 0x000fe40001800000 */
[----:B------:R-:W-:Y:S01]  /*1690*/  FSEL R13, R14, R29, P3 ;  /* 0x0000001d0e0d7208 */ /* 0x000fe20001800000 */
[----:B------:R-:W-:-:S03]  /*16a0*/  IMAD.MOV.U32 R14, RZ, RZ, R5 ;  /* 0x000000ffff0e7224 */ /* 0x000fc600078e0005 */
[----:B------:R-:W-:Y:S01]  /*16b0*/  @P4 LOP3.LUT R13, R29, 0x80000, RZ, 0xfc, !PT ;  /* 0x000800001d0d4812 */ /* 0x000fe200078efcff */
[----:B0-----:R-:W-:Y:S01]  /*16c0*/  DSETP.MIN.AND P3, P4, R4, R26, PT ;  /* 0x0000001a0400722a */ /* 0x001fe20003c60000 */
[----:B------:R-:W-:-:S05]  /*16d0*/  IMAD.MOV.U32 R5, RZ, RZ, R26 ;  /* 0x000000ffff057224 */ /* 0x000fca00078e001a */
[----:B------:R-:W-:Y:S02]  /*16e0*/  SEL R4, R4, R5, P3 ;  /* 0x0000000504047207 */ /* 0x000fe40001800000 */
[----:B------:R-:W-:Y:S01]  /*16f0*/  FSEL R5, R14, R27, P3 ;  /* 0x0000001b0e057208 */ /* 0x000fe20001800000 */
[----:B------:R-:W-:-:S05]  /*1700*/  IMAD.MOV.U32 R14, RZ, RZ, R7 ;  /* 0x000000ffff0e7224 */ /* 0x000fca00078e0007 */
[----:B------:R-:W-:Y:S01]  /*1710*/  @P4 LOP3.LUT R5, R27, 0x80000, RZ, 0xfc, !PT ;  /* 0x000800001b054812 */ /* 0x000fe200078efcff */
[----:B------:R-:W-:Y:S01]  /*1720*/  DSETP.MIN.AND P3, P4, R6, R24, PT ;  /* 0x000000180600722a */ /* 0x000fe20003c60000 */
[----:B------:R-:W-:Y:S01]  /*1730*/  IMAD.MOV.U32 R27, RZ, RZ, R19 ;  /* 0x000000ffff1b7224 */ /* 0x000fe200078e0013 */
[----:B------:R-:W-:Y:S01]  /*1740*/  MOV R7, R24 ;  /* 0x0000001800077202 */ /* 0x000fe20000000f00 */
[----:B------:R-:W-:-:S03]  /*1750*/  IMAD.MOV.U32 R24, RZ, RZ, R3 ;  /* 0x000000ffff187224 */ /* 0x000fc600078e0003 */
[----:B------:R-:W-:Y:S02]  /*1760*/  SEL R6, R6, R7, P3 ;  /* 0x0000000706067207 */ /* 0x000fe40001800000 */
[----:B------:R-:W-:Y:S01]  /*1770*/  FSEL R7, R14, R25, P3 ;  /* 0x000000190e077208 */ /* 0x000fe20001800000 */
[----:B------:R-:W-:-:S05]  /*1780*/  IMAD.MOV.U32 R14, RZ, RZ, R9 ;  /* 0x000000ffff0e7224 */ /* 0x000fca00078e0009 */
[----:B------:R-:W-:Y:S01]  /*1790*/  @P4 LOP3.LUT R7, R25, 0x80000, RZ, 0xfc, !PT ;  /* 0x0008000019074812 */ /* 0x000fe200078efcff */
[----:B------:R-:W-:Y:S01]  /*17a0*/  DSETP.MAX.AND P4, P3, R8, R22, PT ;  /* 0x000000160800722a */ /* 0x000fe20003b8f000 */
[----:B------:R-:W-:Y:S02]  /*17b0*/  IMAD.MOV.U32 R25, RZ, RZ, R18 ;  /* 0x000000ffff197224 */ /* 0x000fe400078e0012 */
[----:B------:R-:W-:Y:S02]  /*17c0*/  IMAD.MOV.U32 R9, RZ, RZ, R22 ;  /* 0x000000ffff097224 */ /* 0x000fe400078e0016 */
[----:B------:R-:W-:-:S03]  /*17d0*/  IMAD.MOV.U32 R22, RZ, RZ, R2 ;  /* 0x000000ffff167224 */ /* 0x000fc600078e0002 */
[----:B------:R-:W-:Y:S02]  /*17e0*/  SEL R8, R8, R9, P4 ;  /* 0x0000000908087207 */ /* 0x000fe40002000000 */
[----:B------:R-:W-:Y:S01]  /*17f0*/  FSEL R9, R14, R23, P4 ;  /* 0x000000170e097208 */ /* 0x000fe20002000000 */
[----:B------:R-:W-:Y:S01]  /*1800*/  DSETP.MAX.AND P5, P4, R2, R18, PT ;  /* 0x000000120200722a */ /* 0x000fe20003caf000 */
[----:B------:R-:W-:Y:S02]  /*1810*/  IMAD.MOV.U32 R14, RZ, RZ, R21 ;  /* 0x000000ffff0e7224 */ /* 0x000fe400078e0015 */
[----:B------:R-:W-:Y:S01]  /*1820*/  IMAD.MOV.U32 R3, RZ, RZ, R11 ;  /* 0x000000ffff037224 */ /* 0x000fe200078e000b */
[----:B------:R-:W-:Y:S01]  /*1830*/  @P3 LOP3.LUT R9, R23, 0x80000, RZ, 0xfc, !PT ;  /* 0x0008000017093812 */ /* 0x000fe200078efcff */
[----:B------:R-:W-:Y:S01]  /*1840*/  IMAD.MOV.U32 R2, RZ, RZ, R10 ;  /* 0x000000ffff027224 */ /* 0x000fe200078e000a */
[----:B------:R-:W-:Y:S01]  /*1850*/  SEL R22, R22, R25, P5 ;  /* 0x0000001916167207 */ /* 0x000fe20002800000 */
[----:B------:R-:W-:Y:S01]  /*1860*/  IMAD.MOV.U32 R19, RZ, RZ, R20 ;  /* 0x000000ffff137224 */ /* 0x000fe200078e0014 */
[----:B------:R-:W-:Y:S01]  /*1870*/  FSEL R25, R24, R27, P5 ;  /* 0x0000001b18197208 */ /* 0x000fe20002800000 */
[----:B------:R-:W-:-:S05]  /*1880*/  DSETP.MAX.AND P5, P6, R10, R20, PT ;  /* 0x000000140a00722a */ /* 0x000fca0003eaf000 */
[----:B------:R-:W-:Y:S02]  /*1890*/  @P4 LOP3.LUT R25, R27, 0x80000, RZ, 0xfc, !PT ;  /* 0x000800001b194812 */ /* 0x000fe400078efcff */
[----:B------:R-:W-:Y:S01]  /*18a0*/  SEL R10, R2, R19, P5 ;  /* 0x00000013020a7207 */ /* 0x000fe20002800000 */
[----:B------:R-:W-:Y:S01]  /*18b0*/  IMAD.MOV.U32 R2, RZ, RZ, R22 ;  /* 0x000000ffff027224 */ /* 0x000fe200078e0016 */
[----:B------:R-:W-:Y:S01]  /*18c0*/  FSEL R11, R3, R14, P5 ;  /* 0x0000000e030b7208 */ /* 0x000fe20002800000 */
[----:B------:R-:W-:-:S04]  /*18d0*/  IMAD.MOV.U32 R3, RZ, RZ, R25 ;  /* 0x000000ffff037224 */ /* 0x000fc800078e0019 */
[----:B------:R-:W-:-:S07]  /*18e0*/  @P6 LOP3.LUT R11, R14, 0x80000, RZ, 0xfc, !PT ;  /* 0x000800000e0b6812 */ /* 0x000fce00078efcff */
.L_x_10:
[----:B------:R-:W-:Y:S05]  /*18f0*/  BSYNC.RECONVERGENT B1 ;  /* 0x0000000000017941 */ /* 0x000fea0003800200 */
.L_x_9:
[----:B------:R2:W3:Y:S01]  /*1900*/  SHFL.DOWN PT, R28, R12, 0x2, R17 ;  /* 0x084000000c1c7989 */ /* 0x0004e200000e0011 */
[----:B------:R-:W-:Y:S03]  /*1910*/  BSSY.RECONVERGENT B1, `(.L_x_11) ;  /* 0x0000037000017945 */ /* 0x000fe60003800200 */
[----:B------:R2:W4:Y:S04]  /*1920*/  SHFL.DOWN PT, R29, R13, 0x2, R17 ;  /* 0x084000000d1d7989 */ /* 0x00052800000e0011 */
[----:B------:R2:W1:Y:S04]  /*1930*/  SHFL.DOWN PT, R26, R4, 0x2, R17 ;  /* 0x08400000041a7989 */ /* 0x00046800000e0011 */
[----:B0-----:R2:W0:Y:S04]  /*1940*/  SHFL.DOWN PT, R27, R5, 0x2, R17 ;  /* 0x08400000051b7989 */ /* 0x00142800000e0011 */
[----:B------:R2:W0:Y:S04]  /*1950*/  SHFL.DOWN PT, R24, R6, 0x2, R17 ;  /* 0x0840000006187989 */ /* 0x00042800000e0011 */
[----:B------:R2:W0:Y:S04]  /*1960*/  SHFL.DOWN PT, R25, R7, 0x2, R17 ;  /* 0x0840000007197989 */ /* 0x00042800000e0011 */
[----:B------:R2:W0:Y:S04]  /*1970*/  SHFL.DOWN PT, R22, R8, 0x2, R17 ;  /* 0x0840000008167989 */ /* 0x00042800000e0011 */
[----:B------:R2:W0:Y:S04]  /*1980*/  SHFL.DOWN PT, R23, R9, 0x2, R17 ;  /* 0x0840000009177989 */ /* 0x00042800000e0011 */
[----:B------:R2:W0:Y:S04]  /*1990*/  SHFL.DOWN PT, R20, R10, 0x2, R17 ;  /* 0x084000000a147989 */ /* 0x00042800000e0011 */
[----:B------:R2:W0:Y:S04]  /*19a0*/  SHFL.DOWN PT, R21, R11, 0x2, R17 ;  /* 0x084000000b157989 */ /* 0x00042800000e0011 */
[----:B------:R2:W0:Y:S04]  /*19b0*/  SHFL.DOWN PT, R18, R2, 0x2, R17 ;  /* 0x0840000002127989 */ /* 0x00042800000e0011 */
[----:B------:R2:W0:Y:S01]  /*19c0*/  SHFL.DOWN PT, R19, R3, 0x2, R17 ;  /* 0x0840000003137989 */ /* 0x00042200000e0011 */
[----:B-1-34-:R-:W-:Y:S05]  /*19d0*/  @P2 BRA `(.L_x_12) ;  /* 0x0000000000a82947 */ /* 0x01afea0003800000 */
[----:B------:R-:W-:Y:S01]  /*19e0*/  DSETP.MIN.AND P3, P2, R12, R28, PT ;  /* 0x0000001c0c00722a */ /* 0x000fe20003a60000 */
[----:B------:R-:W-:Y:S02]  /*19f0*/  IMAD.MOV.U32 R14, RZ, RZ, R13 ;  /* 0x000000ffff0e7224 */ /* 0x000fe400078e000d */
[----:B--2---:R-:W-:-:S05]  /*1a00*/  IMAD.MOV.U32 R13, RZ, RZ, R28 ;  /* 0x000000ffff0d7224 */ /* 0x004fca00078e001c */
[----:B------:R-:W-:Y:S02]  /*1a10*/  SEL R12, R12, R13, P3 ;  /* 0x0000000d0c0c7207 */ /* 0x000fe40001800000 */
[----:B------:R-:W-:Y:S01]  /*1a20*/  FSEL R13, R14, R29, P3 ;  /* 0x0000001d0e0d7208 */ /* 0x000fe20001800000 */
[----:B0-----:R-:W-:Y:S01]  /*1a30*/  DSETP.MIN.AND P4, P3, R4, R26, PT ;  /* 0x0000001a0400722a */ /* 0x001fe20003b80000 */
[----:B------:R-:W-:Y:S02]  /*1a40*/  IMAD.MOV.U32 R14, RZ, RZ, R5 ;  /* 0x000000ffff0e7224 */ /* 0x000fe400078e0005 */
[----:B------:R-:W-:Y:S01]  /*1a50*/  IMAD.MOV.U32 R5, RZ, RZ, R26 ;  /* 0x000000ffff057224 */ /* 0x000fe200078e001a */
[----:B------:R-:W-:Y:S01]  /*1a60*/  @P2 LOP3.LUT R13, R29, 0x80000, RZ, 0xfc, !PT ;  /* 0x000800001d0d2812 */ /* 0x000fe200078efcff */
[----:B------:R-:W-:-:S03]  /*1a70*/  IMAD.MOV.U32 R29, RZ, RZ, R19 ;  /* 0x000000ffff1d7224 */ /* 0x000fc600078e0013 */
[----:B------:R-:W-:Y:S02]  /*1a80*/  SEL R4, R4, R5, P4 ;  /* 0x0000000504047207 */ /* 0x000fe40002000000 */
[----:B------:R-:W-:Y:S01]  /*1a90*/  FSEL R5, R14, R27, P4 ;  /* 0x0000001b0e057208 */ /* 0x000fe20002000000 */
[----:B------:R-:W-:Y:S01]  /*1aa0*/  DSETP.MIN.AND P4, P2, R6, R24, PT ;  /* 0x000000180600722a */ /* 0x000fe20003a80000 */
[----:B------:R-:W-:Y:S02]  /*1ab0*/  IMAD.MOV.U32 R14, RZ, RZ, R7 ;  /* 0x000000ffff0e7224 */ /* 0x000fe400078e0007 */
[----:B------:R-:W-:Y:S01]  /*1ac0*/  IMAD.MOV.U32 R7, RZ, RZ, R24 ;  /* 0x000000ffff077224 */ /* 0x000fe200078e0018 */
[----:B------:R-:W-:Y:S01]  /*1ad0*/  @P3 LOP3.LUT R5, R27, 0x80000, RZ, 0xfc, !PT ;  /* 0x000800001b053812 */ /* 0x000fe200078efcff */
[----:B------:R-:W-:Y:S02]  /*1ae0*/  IMAD.MOV.U32 R27, RZ, RZ, R18 ;  /* 0x000000ffff1b7224 */ /* 0x000fe400078e0012 */
[----:B------:R-:W-:Y:S01]  /*1af0*/  IMAD.MOV.U32 R24, RZ, RZ, R3 ;  /* 0x000000ffff187224 */ /* 0x000fe200078e0003 */
[----:B------:R-:W-:-:S02]  /*1b00*/  SEL R6, R6, R7, P4 ;  /* 0x0000000706067207 */ /* 0x000fc40002000000 */
[----:B------:R-:W-:Y:S01]  /*1b10*/  FSEL R7, R14, R25, P4 ;  /* 0x000000190e077208 */ /* 0x000fe20002000000 */
[----:B------:R-:W-:Y:S01]  /*1b20*/  DSETP.MAX.AND P4, P3, R8, R22, PT ;  /* 0x000000160800722a */ /* 0x000fe20003b8f000 */
[----:B------:R-:W-:Y:S02]  /*1b30*/  IMAD.MOV.U32 R14, RZ, RZ, R9 ;  /* 0x000000ffff0e7224 */ /* 0x000fe400078e0009 */
[----:B------:R-:W-:Y:S01]  /*1b40*/  IMAD.MOV.U32 R9, RZ, RZ, R22 ;  /* 0x000000ffff097224 */ /* 0x000fe200078e0016 */
[----:B------:R-:W-:Y:S01]  /*1b50*/  @P2 LOP3.LUT R7, R25, 0x80000, RZ, 0xfc, !PT ;  /* 0x0008000019072812 */ /* 0x000fe200078efcff */
        /* <DEDUP_REMOVED lines=15> */
[----:B------:R-:W-:Y:S02]  /*1c50*/  FSEL R11, R3, R14, P5 ;  /* 0x0000000e030b7208 */ /* 0x000fe40002800000 */
[----:B------:R-:W-:-:S03]  /*1c60*/  MOV R3, R27 ;  /* 0x0000001b00037202 */ /* 0x000fc60000000f00 */
[----:B------:R-:W-:-:S07]  /*1c70*/  @P6 LOP3.LUT R11, R14, 0x80000, RZ, 0xfc, !PT ;  /* 0x000800000e0b6812 */ /* 0x000fce00078efcff */
.L_x_12:
[----:B------:R-:W-:Y:S05]  /*1c80*/  BSYNC.RECONVERGENT B1 ;  /* 0x0000000000017941 */ /* 0x000fea0003800200 */
.L_x_11:
[----:B------:R-:W-:Y:S01]  /*1c90*/  ISETP.NE.AND P2, PT, R30, RZ, PT ;  /* 0x000000ff1e00720c */ /* 0x000fe20003f45270 */
        /* <DEDUP_REMOVED lines=15> */
[----:B------:R-:W-:Y:S01]  /*1d90*/  IMAD.MOV.U32 R14, RZ, RZ, R13 ;  /* 0x000000ffff0e7224 */ /* 0x000fe200078e000d */
[----:B0-----:R-:W-:Y:S01]  /*1da0*/  DSETP.MIN.AND P4, P3, R4, R26, PT ;  /* 0x0000001a0400722a */ /* 0x001fe20003b80000 */
[----:B--2---:R-:W-:Y:S02]  /*1db0*/  IMAD.MOV.U32 R13, RZ, RZ, R28 ;  /* 0x000000ffff0d7224 */ /* 0x004fe400078e001c */
[----:B------:R-:W-:-:S03]  /*1dc0*/  IMAD.MOV.U32 R28, RZ, RZ, R6 ;  /* 0x000000ffff1c7224 */ /* 0x000fc600078e0006 */
[----:B------:R-:W-:Y:S02]  /*1dd0*/  SEL R12, R12, R13, P2 ;  /* 0x0000000d0c0c7207 */ /* 0x000fe40001000000 */
[----:B------:R-:W-:Y:S01]  /*1de0*/  FSEL R13, R14, R29, P2 ;  /* 0x0000001d0e0d7208 */ /* 0x000fe20001000000 */
[----:B------:R-:W-:Y:S02]  /*1df0*/  IMAD.MOV.U32 R14, RZ, RZ, R5 ;  /* 0x000000ffff0e7224 */ /* 0x000fe400078e0005 */
[----:B------:R-:W-:Y:S01]  /*1e00*/  IMAD.MOV.U32 R5, RZ, RZ, R26 ;  /* 0x000000ffff057224 */ /* 0x000fe200078e001a */
[----:B------:R-:W-:Y:S01]  /*1e10*/  @P5 LOP3.LUT R13, R29, 0x80000, RZ, 0xfc, !PT ;  /* 0x000800001d0d5812 */ /* 0x000fe200078efcff */
[----:B------:R-:W-:Y:S01]  /*1e20*/  DSETP.MIN.AND P5, P2, R6, R24, PT ;  /* 0x000000180600722a */ /* 0x000fe20003aa0000 */
[----:B------:R-:W-:Y:S02]  /*1e30*/  IMAD.MOV.U32 R29, RZ, RZ, R7 ;  /* 0x000000ffff1d7224 */ /* 0x000fe400078e0007 */
[----:B------:R-:W-:Y:S01]  /*1e40*/  IMAD.MOV.U32 R7, RZ, RZ, R24 ;  /* 0x000000ffff077224 */ /* 0x000fe200078e0018 */
[----:B------:R-:W-:Y:S01]  /*1e50*/  SEL R4, R4, R5, P4 ;  /* 0x0000000504047207 */ /* 0x000fe20002000000 */
[----:B------:R-:W-:Y:S01]  /*1e60*/  IMAD.MOV.U32 R24, RZ, RZ, R9 ;  /* 0x000000ffff187224 */ /* 0x000fe200078e0009 */
[----:B------:R-:W-:Y:S01]  /*1e70*/  FSEL R5, R14, R27, P4 ;  /* 0x0000001b0e057208 */ /* 0x000fe20002000000 */
[----:B------:R-:W-:Y:S01]  /*1e80*/  IMAD.MOV.U32 R14, RZ, RZ, R8 ;  /* 0x000000ffff0e7224 */ /* 0x000fe200078e0008 */
[----:B------:R-:W-:Y:S01]  /*1e90*/  SEL R6, R28, R7, P5 ;  /* 0x000000071c067207 */ /* 0x000fe20002800000 */
[----:B------:R-:W-:Y:S01]  /*1ea0*/  IMAD.MOV.U32 R26, RZ, RZ, R11 ;  /* 0x000000ffff1a7224 */ /* 0x000fe200078e000b */
[----:B------:R-:W-:Y:S01]  /*1eb0*/  @P3 LOP3.LUT R5, R27, 0x80000, RZ, 0xfc, !PT ;  /* 0x000800001b053812 */ /* 0x000fe200078efcff */
[----:B------:R-:W-:Y:S01]  /*1ec0*/  DSETP.MAX.AND P4, P3, R8, R22, PT ;  /* 0x000000160800722a */ /* 0x000fe20003b8f000 */
[----:B------:R-:W-:Y:S01]  /*1ed0*/  FSEL R7, R29, R25, P5 ;  /* 0x000000191d077208 */ /* 0x000fe20002800000 */
[----:B------:R-:W-:Y:S01]  /*1ee0*/  IMAD.MOV.U32 R9, RZ, RZ, R22 ;  /* 0x000000ffff097224 */ /* 0x000fe200078e0016 */
[----:B------:R-:W-:Y:S01]  /*1ef0*/  @P2 LOP3.LUT R7, R25, 0x80000, RZ, 0xfc, !PT ;  /* 0x0008000019072812 */ /* 0x000fe200078efcff */
[----:B------:R-:W-:Y:S01]  /*1f00*/  IMAD.MOV.U32 R25, RZ, RZ, R10 ;  /* 0x000000ffff197224 */ /* 0x000fe200078e000a */
[----:B------:R-:W-:Y:S01]  /*1f10*/  DSETP.MAX.AND P5, P2, R10, R20, PT ;  /* 0x000000140a00722a */ /* 0x000fe20003aaf000 */
[----:B------:R-:W-:Y:S01]  /*1f20*/  IMAD.MOV.U32 R10, RZ, RZ, R20 ;  /* 0x000000ffff0a7224 */ /* 0x000fe200078e0014 */
[----:B------:R-:W-:Y:S01]  /*1f30*/  SEL R8, R14, R9, P4 ;  /* 0x000000090e087207 */ /* 0x000fe20002000000 */
[----:B------:R-:W-:Y:S01]  /*1f40*/  IMAD.MOV.U32 R14, RZ, RZ, R3 ;  /* 0x000000ffff0e7224 */ /* 0x000fe200078e0003 */
[----:B------:R-:W-:-:S02]  /*1f50*/  FSEL R9, R24, R23, P4 ;  /* 0x0000001718097208 */ /* 0x000fc40002000000 */
[----:B------:R-:W-:Y:S02]  /*1f60*/  SEL R10, R25, R10, P5 ;  /* 0x0000000a190a7207 */ /* 0x000fe40002800000 */
[----:B------:R-:W-:Y:S01]  /*1f70*/  FSEL R11, R26, R21, P5 ;  /* 0x000000151a0b7208 */ /* 0x000fe20002800000 */
[----:B------:R-:W-:Y:S01]  /*1f80*/  DSETP.MAX.AND P4, P5, R2, R18, PT ;  /* 0x000000120200722a */ /* 0x000fe20003d8f000 */
[----:B------:R-:W-:Y:S01]  /*1f90*/  @P3 LOP3.LUT R9, R23, 0x80000, RZ, 0xfc, !PT ;  /* 0x0008000017093812 */ /* 0x000fe200078efcff */
[----:B------:R-:W-:-:S03]  /*1fa0*/  IMAD.MOV.U32 R3, RZ, RZ, R18 ;  /* 0x000000ffff037224 */ /* 0x000fc600078e0012 */
[----:B------:R-:W-:Y:S02]  /*1fb0*/  @P2 LOP3.LUT R11, R21, 0x80000, RZ, 0xfc, !PT ;  /* 0x00080000150b2812 */ /* 0x000fe400078efcff */
[----:B------:R-:W-:Y:S02]  /*1fc0*/  SEL R2, R2, R3, P4 ;  /* 0x0000000302027207 */ /* 0x000fe40002000000 */
[----:B------:R-:W-:-:S05]  /*1fd0*/  FSEL R3, R14, R19, P4 ;  /* 0x000000130e037208 */ /* 0x000fca0002000000 */
[----:B------:R-:W-:-:S07]  /*1fe0*/  @P5 LOP3.LUT R3, R19, 0x80000, RZ, 0xfc, !PT ;  /* 0x0008000013035812 */ /* 0x000fce00078efcff */
.L_x_14:
[----:B------:R-:W-:Y:S05]  /*1ff0*/  BSYNC.RECONVERGENT B1 ;  /* 0x0000000000017941 */ /* 0x000fea0003800200 */
.L_x_13:
        /* <DEDUP_REMOVED lines=17> */
[----:B------:R-:W-:Y:S02]  /*2110*/  IMAD.MOV.U32 R30, RZ, RZ, R13 ;  /* 0x000000ffff1e7224 */ /* 0x000fe400078e000d */
[----:B------:R-:W-:Y:S02]  /*2120*/  IMAD.MOV.U32 R14, RZ, RZ, R12 ;  /* 0x000000ffff0e7224 */ /* 0x000fe400078e000c */
[----:B--2---:R-:W-:Y:S01]  /*2130*/  IMAD.MOV.U32 R5, RZ, RZ, R28 ;  /* 0x000000ffff057224 */ /* 0x004fe200078e001c */
[----:B------:R-:W-:Y:S01]  /*2140*/  FSEL R13, R30, R29, P2 ;  /* 0x0000001d1e0d7208 */ /* 0x000fe20001000000 */
[----:B------:R-:W-:Y:S02]  /*2150*/  IMAD.MOV.U32 R28, RZ, RZ, R7 ;  /* 0x000000ffff1c7224 */ /* 0x000fe400078e0007 */
[----:B------:R-:W-:Y:S01]  /*2160*/  IMAD.MOV.U32 R31, RZ, RZ, R4 ;  /* 0x000000ffff1f7224 */ /* 0x000fe200078e0004 */
[----:B------:R-:W-:Y:S01]  /*2170*/  SEL R12, R14, R5, P2 ;  /* 0x000000050e0c7207 */ /* 0x000fe20001000000 */
[----:B------:R-:W-:Y:S01]  /*2180*/  DSETP.MIN.AND P2, P3, R6, R24, PT ;  /* 0x000000180600722a */ /* 0x000fe20003b40000 */
[----:B------:R-:W-:Y:S01]  /*2190*/  IMAD.MOV.U32 R14, RZ, RZ, R6 ;  /* 0x000000ffff0e7224 */ /* 0x000fe200078e0006 */
[----:B------:R-:W-:Y:S01]  /*21a0*/  FSEL R5, R32, R27, P5 ;  /* 0x0000001b20057208 */ /* 0x000fe20002800000 */
[----:B------:R-:W-:Y:S01]  /*21b0*/  IMAD.MOV.U32 R7, RZ, RZ, R24 ;  /* 0x000000ffff077224 */ /* 0x000fe200078e0018 */
[----:B------:R-:W-:Y:S01]  /*21c0*/  @P4 LOP3.LUT R13, R29, 0x80000, RZ, 0xfc, !PT ;  /* 0x000800001d0d4812 */ /* 0x000fe200078efcff */
[----:B------:R-:W-:Y:S01]  /*21d0*/  IMAD.MOV.U32 R4, RZ, RZ, R26 ;  /* 0x000000ffff047224 */ /* 0x000fe200078e001a */
[----:B------:R-:W-:Y:S01]  /*21e0*/  @P0 LOP3.LUT R5, R27, 0x80000, RZ, 0xfc, !PT ;  /* 0x000800001b050812 */ /* 0x000fe200078efcff */
[----:B------:R-:W-:Y:S01]  /*21f0*/  IMAD.MOV.U32 R29, RZ, RZ, R9 ;  /* 0x000000ffff1d7224 */ /* 0x000fe200078e0009 */
[----:B------:R-:W-:Y:S01]  /*2200*/  SEL R6, R14, R7, P2 ;  /* 0x000000070e067207 */ /* 0x000fe20001000000 */
[----:B------:R-:W-:Y:S01]  /*2210*/  IMAD.MOV.U32 R26, RZ, RZ, R8 ;  /* 0x000000ffff1a7224 */ /* 0x000fe200078e0008 */
[----:B------:R-:W-:Y:S01]  /*2220*/  SEL R4, R31, R4, P5 ;  /* 0x000000041f047207 */ /* 0x000fe20002800000 */
[----:B------:R-:W-:Y:S01]  /*2230*/  DSETP.MAX.AND P5, P4, R8, R22, PT ;  /* 0x000000160800722a */ /* 0x000fe20003caf000 */
[----:B------:R-:W-:Y:S01]  /*2240*/  FSEL R7, R28, R25, P2 ;  /* 0x000000191c077208 */ /* 0x000fe20001000000 */
[----:B------:R-:W-:Y:S01]  /*2250*/  DSETP.MAX.AND P2, P0, R10, R20, PT ;  /* 0x000000140a00722a */ /* 0x000fe2000384f000 */
[----:B------:R-:W-:Y:S01]  /*2260*/  IMAD.MOV.U32 R24, RZ, RZ, R11 ;  /* 0x000000ffff187224 */ /* 0x000fe200078e000b */
[----:B------:R-:W-:Y:S01]  /*2270*/  MOV R11, R20 ;  /* 0x00000014000b7202 */ /* 0x000fe20000000f00 */
[----:B------:R-:W-:Y:S01]  /*2280*/  IMAD.MOV.U32 R14, RZ, RZ, R10 ;  /* 0x000000ffff0e7224 */ /* 0x000fe200078e000a */
[----:B------:R-:W-:Y:S01]  /*2290*/  @P3 LOP3.LUT R7, R25, 0x80000, RZ, 0xfc, !PT ;  /* 0x0008000019073812 */ /* 0x000fe200078efcff */
[----:B------:R-:W-:-:S03]  /*22a0*/  IMAD.MOV.U32 R9, RZ, RZ, R22 ;  /* 0x000000ffff097224 */ /* 0x000fc600078e0016 */
[----:B------:R-:W-:Y:S01]  /*22b0*/  SEL R10, R14, R11, P2 ;  /* 0x0000000b0e0a7207 */ /* 0x000fe20001000000 */
[----:B------:R-:W-:Y:S01]  /*22c0*/  IMAD.MOV.U32 R14, RZ, RZ, R3 ;  /* 0x000000ffff0e7224 */ /* 0x000fe200078e0003 */
[----:B------:R-:W-:Y:S02]  /*22d0*/  SEL R8, R26, R9, P5 ;  /* 0x000000091a087207 */ /* 0x000fe40002800000 */
[----:B------:R-:W-:Y:S02]  /*22e0*/  FSEL R9, R29, R23, P5 ;  /* 0x000000171d097208 */ /* 0x000fe40002800000 */
[----:B------:R-:W-:Y:S01]  /*22f0*/  FSEL R11, R24, R21, P2 ;  /* 0x00000015180b7208 */ /* 0x000fe20001000000 */
[----:B------:R-:W-:Y:S01]  /*2300*/  DSETP.MAX.AND P2, P5, R2, R18, PT ;  /* 0x000000120200722a */ /* 0x000fe20003d4f000 */
[----:B------:R-:W-:Y:S01]  /*2310*/  @P4 LOP3.LUT R9, R23, 0x80000, RZ, 0xfc, !PT ;  /* 0x0008000017094812 */ /* 0x000fe200078efcff */
[----:B------:R-:W-:Y:S01]  /*2320*/  IMAD.MOV.U32 R3, RZ, RZ, R18 ;  /* 0x000000ffff037224 */ /* 0x000fe200078e0012 */
[----:B------:R-:W-:-:S04]  /*2330*/  @P0 LOP3.LUT R11, R21, 0x80000, RZ, 0xfc, !PT ;  /* 0x00080000150b0812 */ /* 0x000fc800078efcff */
[----:B------:R-:W-:Y:S02]  /*2340*/  SEL R2, R2, R3, P2 ;  /* 0x0000000302027207 */ /* 0x000fe40001000000 */
[----:B------:R-:W-:-:S05]  /*2350*/  FSEL R3, R14, R19, P2 ;  /* 0x000000130e037208 */ /* 0x000fca0001000000 */
[----:B------:R-:W-:-:S07]  /*2360*/  @P5 LOP3.LUT R3, R19, 0x80000, RZ, 0xfc, !PT ;  /* 0x0008000013035812 */ /* 0x000fce00078efcff */
.L_x_16:
[----:B------:R-:W-:Y:S05]  /*2370*/  BSYNC.RECONVERGENT B1 ;  /* 0x0000000000017941 */ /* 0x000fea0003800200 */
.L_x_15:
        /* <DEDUP_REMOVED lines=18> */
[----:B--2---:R-:W-:Y:S02]  /*24a0*/  IMAD.MOV.U32 R5, RZ, RZ, R28 ;  /* 0x000000ffff057224 */ /* 0x004fe400078e001c */
[----:B------:R-:W-:Y:S01]  /*24b0*/  IMAD.MOV.U32 R17, RZ, RZ, R4 ;  /* 0x000000ffff117224 */ /* 0x000fe200078e0004 */
[----:B------:R-:W-:Y:S01]  /*24c0*/  FSEL R13, R14, R29, P0 ;  /* 0x0000001d0e0d7208 */ /* 0x000fe20000000000 */
[----:B------:R-:W-:Y:S01]  /*24d0*/  IMAD.MOV.U32 R4, RZ, RZ, R26 ;  /* 0x000000ffff047224 */ /* 0x000fe200078e001a */
[----:B------:R-:W-:Y:S01]  /*24e0*/  SEL R12, R12, R5, P0 ;  /* 0x000000050c0c7207 */ /* 0x000fe20000000000 */
[----:B------:R-:W-:Y:S01]  /*24f0*/  IMAD.MOV.U32 R28, RZ, RZ, R7 ;  /* 0x000000ffff1c7224 */ /* 0x000fe200078e0007 */
[----:B------:R-:W-:Y:S01]  /*2500*/  DSETP.MIN.AND P0, P2, R6, R24, PT ;  /* 0x000000180600722a */ /* 0x000fe20003a00000 */
[----:B------:R-:W-:Y:S01]  /*2510*/  IMAD.MOV.U32 R14, RZ, RZ, R6 ;  /* 0x000000ffff0e7224 */ /* 0x000fe200078e0006 */
[----:B------:R-:W-:Y:S01]  /*2520*/  @P1 LOP3.LUT R13, R29, 0x80000, RZ, 0xfc, !PT ;  /* 0x000800001d0d1812 */ /* 0x000fe200078efcff */
[----:B------:R-:W-:Y:S01]  /*2530*/  IMAD.MOV.U32 R29, RZ, RZ, R8 ;  /* 0x000000ffff1d7224 */ /* 0x000fe200078e0008 */
[----:B------:R-:W-:Y:S01]  /*2540*/  DSETP.MAX.AND P3, P1, R8, R22, PT ;  /* 0x000000160800722a */ /* 0x000fe2000396f000 */
[----:B------:R-:W-:Y:S01]  /*2550*/  IMAD.MOV.U32 R7, RZ, RZ, R24 ;  /* 0x000000ffff077224 */ /* 0x000fe200078e0018 */
[----:B------:R-:W-:Y:S01]  /*2560*/  FSEL R5, R30, R27, P4 ;  /* 0x0000001b1e057208 */ /* 0x000fe20002000000 */
[----:B------:R-:W-:Y:S01]  /*2570*/  IMAD.MOV.U32 R31, RZ, RZ, R9 ;  /* 0x000000ffff1f7224 */ /* 0x000fe200078e0009 */
[----:B------:R-:W-:Y:S01]  /*2580*/  SEL R4, R17, R4, P4 ;  /* 0x0000000411047207 */ /* 0x000fe20002000000 */
[----:B------:R-:W-:Y:S01]  /*2590*/  IMAD.MOV.U32 R8, RZ, RZ, R22 ;  /* 0x000000ffff087224 */ /* 0x000fe200078e0016 */
[----:B------:R-:W-:Y:S01]  /*25a0*/  @P5 LOP3.LUT R5, R27, 0x80000, RZ, 0xfc, !PT ;  /* 0x000800001b055812 */ /* 0x000fe200078efcff */
[----:B------:R-:W-:Y:S01]  /*25b0*/  DSETP.MAX.AND P5, P4, R2, R20, PT ;  /* 0x000000140200722a */ /* 0x000fe20003caf000 */
[----:B------:R-:W-:Y:S01]  /*25c0*/  SEL R6, R14, R7, P0 ;  /* 0x000000070e067207 */ /* 0x000fe20000000000 */
[----:B------:R-:W-:Y:S01]  /*25d0*/  IMAD.MOV.U32 R14, RZ, RZ, R10 ;  /* 0x000000ffff0e7224 */ /* 0x000fe200078e000a */
[----:B------:R-:W-:Y:S01]  /*25e0*/  SEL R8, R29, R8, P3 ;  /* 0x000000081d087207 */ /* 0x000fe20001800000 */
[----:B------:R-:W-:Y:S01]  /*25f0*/  IMAD.MOV.U32 R17, RZ, RZ, R11 ;  /* 0x000000ffff117224 */ /* 0x000fe200078e000b */
[----:B------:R-:W-:-:S02]  /*2600*/  FSEL R7, R28, R25, P0 ;  /* 0x000000191c077208 */ /* 0x000fc40000000000 */
[----:B------:R-:W-:Y:S01]  /*2610*/  FSEL R9, R31, R23, P3 ;  /* 0x000000171f097208 */ /* 0x000fe20001800000 */
[----:B------:R-:W-:Y:S01]  /*2620*/  DSETP.MAX.AND P0, P3, R10, R18, PT ;  /* 0x000000120a00722a */ /* 0x000fe20003b0f000 */
[----:B------:R-:W-:Y:S01]  /*2630*/  @P2 LOP3.LUT R7, R25, 0x80000, RZ, 0xfc, !PT ;  /* 0x0008000019072812 */ /* 0x000fe200078efcff */
[----:B------:R-:W-:Y:S01]  /*2640*/  IMAD.MOV.U32 R10, RZ, RZ, R3 ;  /* 0x000000ffff0a7224 */ /* 0x000fe200078e0003 */
[----:B------:R-:W-:Y:S01]  /*2650*/  @P1 LOP3.LUT R9, R23, 0x80000, RZ, 0xfc, !PT ;  /* 0x0008000017091812 */ /* 0x000fe200078efcff */
[----:B------:R-:W-:Y:S02]  /*2660*/  IMAD.MOV.U32 R11, RZ, RZ, R20 ;  /* 0x000000ffff0b7224 */ /* 0x000fe400078e0014 */
[----:B------:R-:W-:Y:S01]  /*2670*/  IMAD.MOV.U32 R3, RZ, RZ, R18 ;  /* 0x000000ffff037224 */ /* 0x000fe200078e0012 */
[----:B------:R-:W-:Y:S02]  /*2680*/  FSEL R27, R10, R21, P5 ;  /* 0x000000150a1b7208 */ /* 0x000fe40002800000 */
[----:B------:R-:W-:-:S02]  /*2690*/  @P4 LOP3.LUT R27, R21, 0x80000, RZ, 0xfc, !PT ;  /* 0x00080000151b4812 */ /* 0x000fc400078efcff */
[----:B------:R-:W-:Y:S02]  /*26a0*/  SEL R2, R2, R11, P5 ;  /* 0x0000000b02027207 */ /* 0x000fe40002800000 */
[----:B------:R-:W-:Y:S01]  /*26b0*/  SEL R10, R14, R3, P0 ;  /* 0x000000030e0a7207 */ /* 0x000fe20000000000 */
[----:B------:R-:W-:Y:S01]  /*26c0*/  IMAD.MOV.U32 R3, RZ, RZ, R27 ;  /* 0x000000ffff037224 */ /* 0x000fe200078e001b */
[----:B------:R-:W-:Y:S02]  /*26d0*/  FSEL R11, R17, R19, P0 ;  /* 0x00000013110b7208 */ /* 0x000fe40000000000 */
[----:B------:R-:W-:-:S07]  /*26e0*/  @P3 LOP3.LUT R11, R19, 0x80000, RZ, 0xfc, !PT ;  /* 0x00080000130b3812 */ /* 0x000fce00078efcff */
.L_x_18:
[----:B------:R-:W-:Y:S05]  /*26f0*/  BSYNC.RECONVERGENT B1 ;  /* 0x0000000000017941 */ /* 0x000fea0003800200 */
.L_x_17:
[----:B------:R-:W-:Y:S01]  /*2700*/  ISETP.NE.AND P0, PT, R0, RZ, PT ;  /* 0x000000ff0000720c */ /* 0x000fe20003f05270 */
[----:B------:R-:W-:-:S12]  /*2710*/  BSSY.RECONVERGENT B1, `(.L_x_19) ;  /* 0x000000b000017945 */ /* 0x000fd80003800200 */
[----:B------:R-:W-:Y:S05]  /*2720*/  @P0 BRA `(.L_x_20) ;  /* 0x0000000000240947 */ /* 0x000fea0003800000 */
[----:B0-2---:R-:W0:Y:S01]  /*2730*/  S2R R17, SR_CgaCtaId ;  /* 0x0000000000117919 */ /* 0x005e220000008800 */
[----:B------:R-:W-:Y:S02]  /*2740*/  MOV R14, 0x400 ;  /* 0x00000400000e7802 */ /* 0x000fe40000000f00 */
[----:B------:R-:W-:Y:S02]  /*2750*/  SHF.R.U32.HI R0, RZ, 0x5, R15 ;  /* 0x00000005ff007819 */ /* 0x000fe4000001160f */
[----:B0-----:R-:W-:-:S05]  /*2760*/  LEA R17, R17, R14, 0x18 ;  /* 0x0000000e11117211 */ /* 0x001fca00078ec0ff */
[----:B------:R-:W-:-:S05]  /*2770*/  IMAD R17, R0, 0x30, R17 ;  /* 0x0000003000117824 */ /* 0x000fca00078e0211 */
[----:B------:R1:W-:Y:S04]  /*2780*/  STS.64 [R17+0x8], R12 ;  /* 0x0000080c11007388 */ /* 0x0003e80000000a00 */
[----:B------:R1:W-:Y:S04]  /*2790*/  STS.128 [R17+0x10], R4 ;  /* 0x0000100411007388 */ /* 0x0003e80000000c00 */
[----:B------:R1:W-:Y:S04]  /*27a0*/  STS.128 [R17+0x20], R8 ;  /* 0x0000200811007388 */ /* 0x0003e80000000c00 */
[----:B------:R1:W-:Y:S02]  /*27b0*/  STS.64 [R17+0x30], R2 ;  /* 0x0000300211007388 */ /* 0x0003e40000000a00 */
.L_x_20:
[----:B------:R-:W-:Y:S05]  /*27c0*/  BSYNC.RECONVERGENT B1 ;  /* 0x0000000000017941 */ /* 0x000fea0003800200 */
.L_x_19:
[----:B------:R-:W-:Y:S01]  /*27d0*/  BAR.SYNC.DEFER_BLOCKING 0x0 ;  /* 0x0000000000007b1d */ /* 0x000fe20000010000 */
[----:B------:R-:W-:-:S04]  /*27e0*/  ISETP.GE.AND P0, PT, R16, 0x21, PT ;  /* 0x000000211000780c */ /* 0x000fc80003f06270 */
[----:B------:R-:W-:-:S13]  /*27f0*/  ISETP.NE.OR P0, PT, R15, RZ, !P0 ;  /* 0x000000ff0f00720c */ /* 0x000fda0004705670 */
[----:B------:R-:W-:Y:S05]  /*2800*/  @P0 BRA `(.L_x_21) ;  /* 0x00000054009c0947 */ /* 0x000fea0003800000 */
[----:B------:R-:W3:Y:S01]  /*2810*/  S2UR UR5, SR_CgaCtaId ;  /* 0x00000000000579c3 */ /* 0x000ee20000008800 */
[----:B------:R-:W-:Y:S01]  /*2820*/  UMOV UR4, 0x400 ;  /* 0x0000040000047882 */ /* 0x000fe20000000000 */
[----:B012---:R-:W-:Y:S02]  /*2830*/  IMAD.MOV.U32 R17, RZ, RZ, R7 ;  /* 0x000000ffff117224 */ /* 0x007fe400078e0007 */
[----:B------:R-:W-:Y:S01]  /*2840*/  IMAD.MOV.U32 R0, RZ, RZ, R5 ;  /* 0x000000ffff007224 */ /* 0x000fe200078e0005 */
[----:B---3--:R-:W-:-:S09]  /*2850*/  ULEA UR4, UR5, UR4, 0x18 ;  /* 0x0000000405047291 */ /* 0x008fd2000f8ec0ff */
[----:B------:R-:W0:Y:S04]  /*2860*/  LDS.128 R28, [UR4+0x40] ;  /* 0x00004004ff1c7984 */ /* 0x000e280008000c00 */
[----:B------:R-:W1:Y:S04]  /*2870*/  LDS.64 R14, [UR4+0x38] ;  /* 0x00003804ff0e7984 */ /* 0x000e680008000a00 */
[----:B------:R-:W2:Y:S04]  /*2880*/  LDS.128 R24, [UR4+0x50] ;  /* 0x00005004ff187984 */ /* 0x000ea80008000c00 */
[----:B------:R-:W3:Y:S01]  /*2890*/  LDS.128 R20, [UR4+0x60] ;  /* 0x00006004ff147984 */ /* 0x000ee20008000c00 */
[----:B0-----:R-:W-:-:S02]  /*28a0*/  DSETP.MIN.AND P2, P3, R6, R30, PT ;  /* 0x0000001e0600722a */ /* 0x001fc40003b40000 */
[----:B------:R-:W-:Y:S01]  /*28b0*/  DSETP.MIN.AND P0, P1, R4, R28, PT ;  /* 0x0000001c0400722a */ /* 0x000fe20003900000 */
[----:B------:R-:W-:Y:S01]  /*28c0*/  IMAD.MOV.U32 R7, RZ, RZ, R30 ;  /* 0x000000ffff077224 */ /* 0x000fe200078e001e */
[----:B-1----:R-:W-:Y:S01]  /*28d0*/  DSETP.MIN.AND P5, P4, R12, R14, PT ;  /* 0x0000000e0c00722a */ /* 0x002fe20003ca0000 */
[----:B------:R-:W-:Y:S01]  /*28e0*/  IMAD.MOV.U32 R5, RZ, RZ, R28 ;  /* 0x000000ffff057224 */ /* 0x000fe200078e001c */
[----:B------:R-:W-:Y:S01]  /*28f0*/  FSEL R19, R17, R31, P2 ;  /* 0x0000001f11137208 */ /* 0x000fe20001000000 */
[----:B------:R-:W-:Y:S01]  /*2900*/  IMAD.MOV.U32 R28, RZ, RZ, R10 ;  /* 0x000000ffff1c7224 */ /* 0x000fe200078e000a */
[----:B------:R-:W-:Y:S01]  /*2910*/  FSEL R18, R0, R29, P0 ;  /* 0x0000001d00127208 */ /* 0x000fe20000000000 */
[----:B------:R-:W-:Y:S01]  /*2920*/  IMAD.MOV.U32 R0, RZ, RZ, R12 ;  /* 0x000000ffff007224 */ /* 0x000fe200078e000c */
[----:B------:R-:W-:Y:S01]  /*2930*/  SEL R17, R4, R5, P0 ;  /* 0x0000000504117207 */ /* 0x000fe20000000000 */
[----:B------:R-:W-:Y:S01]  /*2940*/  IMAD.MOV.U32 R4, RZ, RZ, R13 ;  /* 0x000000ffff047224 */ /* 0x000fe200078e000d */
[----:B------:R-:W-:Y:S01]  /*2950*/  SEL R6, R6, R7, P2 ;  /* 0x0000000706067207 */ /* 0x000fe20001000000 */
[----:B------:R-:W-:Y:S01]  /*2960*/  IMAD.MOV.U32 R5, RZ, RZ, R14 ;  /* 0x000000ffff057224 */ /* 0x000fe200078e000e */
[----:B------:R-:W-:Y:S01]  /*2970*/  @P3 LOP3.LUT R19, R31, 0x80000, RZ, 0xfc, !PT ;  /* 0x000800001f133812 */ /* 0x000fe200078efcff */
[----:B--2---:R-:W-:Y:S01]  /*2980*/  DSETP.MAX.AND P3, P0, R10, R26, PT ;  /* 0x0000001a0a00722a */ /* 0x004fe2000386f000 */
[----:B------:R-:W-:Y:S01]  /*2990*/  @P1 LOP3.LUT R18, R29, 0x80000, RZ, 0xfc, !PT ;  /* 0x000800001d121812 */ /* 0x000fe200078efcff */
[----:B------:R-:W-:Y:S01]  /*29a0*/  IMAD.MOV.U32 R10, RZ, RZ, R9 ;  /* 0x000000ffff0a7224 */ /* 0x000fe200078e0009 */
[----:B------:R-:W-:Y:S01]  /*29b0*/  DSETP.MAX.AND P2, P1, R8, R24, PT ;  /* 0x000000180800722a */ /* 0x000fe2000394f000 */
[----:B------:R-:W-:Y:S01]  /*29c0*/  SEL R12, R0, R5, P5 ;  /* 0x00000005000c7207 */ /* 0x000fe20002800000 */
[----:B------:R-:W-:Y:S01]  /*29d0*/  IMAD.MOV.U32 R9, RZ, RZ, R3 ;  /* 0x000000ffff097224 */ /* 0x000fe200078e0003 */
[----:B------:R-:W-:Y:S01]  /*29e0*/  FSEL R13, R4, R15, P5 ;  /* 0x0000000f040d7208 */ /* 0x000fe20002800000 */
[----:B---3--:R-:W-:Y:S01]  /*29f0*/  DSETP.MAX.AND P5, P6, R2, R20, PT ;  /* 0x000000140200722a */ /* 0x008fe20003eaf000 */
[----:B------:R-:W-:Y:S01]  /*2a00*/  IMAD.MOV.U32 R0, RZ, RZ, R24 ;  /* 0x000000ffff007224 */ /* 0x000fe200078e0018 */
[----:B------:R-:W-:Y:S01]  /*2a10*/  MOV R7, R8 ;  /* 0x0000000800077202 */ /* 0x000fe20000000f00 */
[----:B------:R-:W-:Y:S01]  /*2a20*/  IMAD.MOV.U32 R3, RZ, RZ, R26 ;  /* 0x000000ffff037224 */ /* 0x000fe200078e001a */
[----:B------:R-:W-:Y:S01]  /*2a30*/  @P4 LOP3.LUT R13, R15, 0x80000, RZ, 0xfc, !PT ;  /* 0x000800000f0d4812 */ /* 0x000fe200078efcff */
[----:B------:R-:W-:Y:S01]  /*2a40*/  IMAD.MOV.U32 R29, RZ, RZ, R11 ;  /* 0x000000ffff1d7224 */ /* 0x000fe200078e000b */
[----:B------:R-:W-:Y:S01]  /*2a50*/  SEL R8, R7, R0, P2 ;  /* 0x0000000007087207 */ /* 0x000fe20001000000 */
[----:B------:R-:W-:Y:S01]  /*2a60*/  IMAD.MOV.U32 R5, RZ, RZ, R2 ;  /* 0x000000ffff057224 */ /* 0x000fe200078e0002 */
[----:B------:R-:W-:Y:S01]  /*2a70*/  SEL R28, R28, R3, P3 ;  /* 0x000000031c1c7207 */ /* 0x000fe20001800000 */
[----:B------:R-:W-:Y:S01]  /*2a80*/  IMAD.MOV.U32 R0, RZ, RZ, R20 ;  /* 0x000000ffff007224 */ /* 0x000fe200078e0014 */
[----:B------:R-:W-:Y:S01]  /*2a90*/  FSEL R3, R9, R21, P5 ;  /* 0x0000001509037208 */ /* 0x000fe20002800000 */
[----:B------:R-:W-:Y:S01]  /*2aa0*/  IMAD.MOV.U32 R7, RZ, RZ, R19 ;  /* 0x000000ffff077224 */ /* 0x000fe200078e0013 */
[----:B------:R-:W-:Y:S01]  /*2ab0*/  FSEL R9, R10, R25, P2 ;  /* 0x000000190a097208 */ /* 0x000fe20001000000 */
[----:B------:R-:W-:Y:S01]  /*2ac0*/  IMAD.MOV.U32 R4, RZ, RZ, R17 ;  /* 0x000000ffff047224 */ /* 0x000fe200078e0011 */
[----:B------:R-:W-:Y:S01]  /*2ad0*/  ISETP.GE.U32.AND P2, PT, R16, 0x41, PT ;  /* 0x000000411000780c */ /* 0x000fe20003f46070 */
[----:B------:R-:W-:Y:S01]  /*2ae0*/  IMAD.MOV.U32 R10, RZ, RZ, R28 ;  /* 0x000000ffff0a7224 */ /* 0x000fe200078e001c */
[----:B------:R-:W-:Y:S01]  /*2af0*/  SEL R2, R5, R0, P5 ;  /* 0x0000000005027207 */ /* 0x000fe20002800000 */
[----:B------:R-:W-:Y:S01]  /*2b00*/  IMAD.MOV.U32 R5, RZ, RZ, R18 ;  /* 0x000000ffff057224 */ /* 0x000fe200078e0012 */
[----:B------:R-:W-:-:S02]  /*2b10*/  FSEL R11, R29, R27, P3 ;  /* 0x0000001b1d0b7208 */ /* 0x000fc40001800000 */
[----:B------:R-:W-:Y:S02]  /*2b20*/  @P6 LOP3.LUT R3, R21, 0x80000, RZ, 0xfc, !PT ;  /* 0x0008000015036812 */ /* 0x000fe400078efcff */
[----:B------:R-:W-:Y:S02]  /*2b30*/  @P0 LOP3.LUT R11, R27, 0x80000, RZ, 0xfc, !PT ;  /* 0x000800001b0b0812 */ /* 0x000fe400078efcff */
[----:B------:R-:W-:-:S03]  /*2b40*/  @P1 LOP3.LUT R9, R25, 0x80000, RZ, 0xfc, !PT ;  /* 0x0008000019091812 */ /* 0x000fc600078efcff */
[----:B------:R-:W-:Y:S05]  /*2b50*/  @!P2 BRA `(.L_x_21) ;  /* 0x0000005000c8a947 */ /* 0x000fea0003800000 */
[----:B------:R-:W0:Y:S01]  /*2b60*/  LDS.128 R32, [UR4+0x70] ;  /* 0x00007004ff207984 */ /* 0x000e220008000c00 */
[----:B------:R-:W-:Y:S01]  /*2b70*/  DSETP.MIN.AND P0, P1, R12, R22, PT ;  /* 0x000000160c00722a */ /* 0x000fe20003900000 */
[----:B------:R-:W-:Y:S02]  /*2b80*/  IMAD.MOV.U32 R0, RZ, RZ, R13 ;  /* 0x000000ffff007224 */ /* 0x000fe400078e000d */
[----:B------:R-:W1:Y:S01]  /*2b90*/  LDS.128 R28, [UR4+0x80] ;  /* 0x00008004ff1c7984 */ /* 0x000e620008000c00 */
[----:B------:R-:W-:Y:S02]  /*2ba0*/  IMAD.MOV.U32 R15, RZ, RZ, R22 ;  /* 0x000000ffff0f7224 */ /* 0x000fe400078e0016 */
[----:B------:R-:W-:Y:S01]  /*2bb0*/  FSEL R13, R0, R23, P0 ;  /* 0x00000017000d7208 */ /* 0x000fe20000000000 */
[----:B------:R-:W2:Y:S01]  /*2bc0*/  LDS.128 R24, [UR4+0x90] ;  /* 0x00009004ff187984 */ /* 0x000ea20008000c00 */
[----:B------:R-:W-:Y:S01]  /*2bd0*/  IMAD.MOV.U32 R17, RZ, RZ, R7 ;  /* 0x000000ffff117224 */ /* 0x000fe200078e0007 */
[----:B------:R-:W-:Y:S01]  /*2be0*/  SEL R12, R12, R15, P0 ;  /* 0x0000000f0c0c7207 */ /* 0x000fe20000000000 */
[----:B------:R-:W-:-:S02]  /*2bf0*/  IMAD.MOV.U32 R0, RZ, RZ, R5 ;  /* 0x000000ffff007224 */ /* 0x000fc400078e0005 */
[----:B------:R-:W-:Y:S02]  /*2c00*/  IMAD.MOV.U32 R14, RZ, RZ, R6 ;  /* 0x000000ffff0e7224 */ /* 0x000fe400078e0006 */
[----:B------:R-:W-:Y:S01]  /*2c10*/  @P1 LOP3.LUT R13, R23, 0x80000, RZ, 0xfc, !PT ;  /* 0x00080000170d1812 */ /* 0x000fe200078efcff */
[----:B0-----:R-:W-:Y:S02]  /*2c20*/  DSETP.MIN.AND P2, P3, R4, R32, PT ;  /* 0x000000200400722a */ /* 0x001fe40003b40000 */
[----:B------:R-:W-:Y:S01]  /*2c30*/  DSETP.MIN.AND P4, P5, R6, R34, PT ;  /* 0x000000220600722a */ /* 0x000fe20003d80000 */
[----:B------:R-:W-:Y:S01]  /*2c40*/  IMAD.MOV.U32 R5, RZ, RZ, R32 ;  /* 0x000000ffff057224 */ /* 0x000fe200078e0020 */
[----:B-1----:R-:W-:Y:S01]  /*2c50*/  DSETP.MAX.AND P0, P1, R8, R28, PT ;  /* 0x0000001c0800722a */ /* 0x002fe2000390f000 */
        /* <DEDUP_REMOVED lines=10> */
[----:B------:R-:W-:Y:S01]  /*2d00*/  DSETP.MAX.AND P2, P3, R10, R30, PT ;  /* 0x0000001e0a00722a */ /* 0x000fe20003b4f000 */
[----:B------:R-:W-:Y:S01]  /*2d10*/  @P5 LOP3.LUT R17, R35, 0x80000, RZ, 0xfc, !PT ;  /* 0x0008000023115812 */ /* 0x000fe200078efcff */
[----:B------:R-:W-:Y:S01]  /*2d20*/  IMAD.MOV.U32 R14, RZ, RZ, R3 ;  /* 0x000000ffff0e7224 */ /* 0x000fe200078e0003 */
[----:B--2---:R-:W-:Y:S01]  /*2d30*/  DSETP.MAX.AND P4, P5, R2, R24, PT ;  /* 0x000000180200722a */ /* 0x004fe20003d8f000 */
[----:B------:R-:W-:-:S02]  /*2d40*/  IMAD.MOV.U32 R11, RZ, RZ, R2 ;  /* 0x000000ffff0b7224 */ /* 0x000fc400078e0002 */
[----:B------:R-:W-:Y:S01]  /*2d50*/  IMAD.MOV.U32 R2, RZ, RZ, R9 ;  /* 0x000000ffff027224 */ /* 0x000fe200078e0009 */
[----:B------:R-:W-:Y:S01]  /*2d60*/  SEL R10, R5, R8, P2 ;  /* 0x00000008050a7207 */ /* 0x000fe20001000000 */
[----:B------:R-:W-:Y:S01]  /*2d70*/  IMAD.MOV.U32 R3, RZ, RZ, R28 ;  /* 0x000000ffff037224 */ /* 0x000fe200078e001c */
[----:B------:R-:W-:Y:S02]  /*2d80*/  MOV R5, R15 ;  /* 0x0000000f00057202 */ /* 0x000fe40000000f00 */
[----:B------:R-:W-:Y:S02]  /*2d90*/  FSEL R9, R2, R29, P0 ;  /* 0x0000001d02097208 */ /* 0x000fe40000000000 */
[----:B------:R-:W-:Y:S01]  /*2da0*/  SEL R8, R0, R3, P0 ;  /* 0x0000000300087207 */ /* 0x000fe20000000000 */
[----:B------:R-:W-:Y:S01]  /*2db0*/  IMAD.MOV.U32 R0, RZ, RZ, R24 ;  /* 0x000000ffff007224 */ /* 0x000fe200078e0018 */
[----:B------:R-:W-:Y:S02]  /*2dc0*/  ISETP.GE.U32.AND P0, PT, R16, 0x61, PT ;  /* 0x000000611000780c */ /* 0x000fe40003f06070 */
[----:B------:R-:W-:-:S02]  /*2dd0*/  FSEL R3, R14, R25, P4 ;  /* 0x000000190e037208 */ /* 0x000fc40002000000 */
[----:B------:R-:W-:Y:S02]  /*2de0*/  SEL R0, R11, R0, P4 ;  /* 0x000000000b007207 */ /* 0x000fe40002000000 */
[----:B------:R-:W-:Y:S01]  /*2df0*/  FSEL R11, R7, R31, P2 ;  /* 0x0000001f070b7208 */ /* 0x000fe20001000000 */
[----:B------:R-:W-:Y:S01]  /*2e00*/  IMAD.MOV.U32 R7, RZ, RZ, R17 ;  /* 0x000000ffff077224 */ /* 0x000fe200078e0011 */
[----:B------:R-:W-:Y:S01]  /*2e10*/  @P5 LOP3.LUT R3, R25, 0x80000, RZ, 0xfc, !PT ;  /* 0x0008000019035812 */ /* 0x000fe200078efcff */
[----:B------:R-:W-:Y:S01]  /*2e20*/  IMAD.MOV.U32 R2, RZ, RZ, R0 ;  /* 0x000000ffff027224 */ /* 0x000fe200078e0000 */
[----:B------:R-:W-:Y:S02]  /*2e30*/  @P3 LOP3.LUT R11, R31, 0x80000, RZ, 0xfc, !PT ;  /* 0x000800001f0b3812 */ /* 0x000fe400078efcff */
[----:B------:R-:W-:Y:S01]  /*2e40*/  @P1 LOP3.LUT R9, R29, 0x80000, RZ, 0xfc, !PT ;  /* 0x000800001d091812 */ /* 0x000fe200078efcff */
[----:B------:R-:W-:Y:S06]  /*2e50*/  @!P0 BRA `(.L_x_21) ;  /* 0x0000005000088947 */ /* 0x000fec0003800000 */
        /* <DEDUP_REMOVED lines=33> */
[----:B------:R-:W-:Y:S02]  /*3070*/  IMAD.MOV.U32 R3, RZ, RZ, R28 ;  /* 0x000000ffff037224 */ /* 0x000fe400078e001c */
[----:B------:R-:W-:Y:S01]  /*3080*/  IMAD.MOV.U32 R5, RZ, RZ, R15 ;  /* 0x000000ffff057224 */ /* 0x000fe200078e000f */
        /* <DEDUP_REMOVED lines=42> */
[----:B------:R-:W-:Y:S01]  /*3330*/  MOV R14, R3 ;  /* 0x00000003000e7202 */ /* 0x000fe20000000f00 */
[----:B--2---:R-:W-:Y:S01]  /*3340*/  DSETP.MAX.AND P4, P5, R2, R24, PT ;  /* 0x000000180200722a */ /* 0x004fe20003d8f000 */
[----:B------:R-:W-:Y:S01]  /*3350*/  IMAD.MOV.U32 R2, RZ, RZ, R9 ;  /* 0x000000ffff027224 */ /* 0x000fe200078e0009 */
[----:B------:R-:W-:Y:S01]  /*3360*/  SEL R10, R5, R8, P2 ;  /* 0x00000008050a7207 */ /* 0x000fe20001000000 */
[----:B------:R-:W-:-:S02]  /*3370*/  IMAD.MOV.U32 R3, RZ, RZ, R28 ;  /* 0x000000ffff037224 */ /* 0x000fc400078e001c */
[----:B------:R-:W-:Y:S01]  /*3380*/  IMAD.MOV.U32 R5, RZ, RZ, R15 ;  /* 0x000000ffff057224 */ /* 0x000fe200078e000f */
[----:B------:R-:W-:Y:S02]  /*3390*/  FSEL R9, R2, R29, P0 ;  /* 0x0000001d02097208 */ /* 0x000fe40000000000 */
[----:B------:R-:W-:Y:S01]  /*33a0*/  SEL R8, R0, R3, P0 ;  /* 0x0000000300087207 */ /* 0x000fe20000000000 */
[----:B------:R-:W-:Y:S01]  /*33b0*/  IMAD.MOV.U32 R0, RZ, RZ, R24 ;  /* 0x000000ffff007224 */ /* 0x000fe200078e0018 */
[----:B------:R-:W-:Y:S02]  /*33c0*/  ISETP.GE.U32.AND P0, PT, R16, 0xa1, PT ;  /* 0x000000a11000780c */ /* 0x000fe40003f06070 */
[----:B------:R-:W-:Y:S02]  /*33d0*/  FSEL R3, R14, R25, P4 ;  /* 0x000000190e037208 */ /* 0x000fe40002000000 */
[----:B------:R-:W-:Y:S02]  /*33e0*/  SEL R0, R11, R0, P4 ;  /* 0x000000000b007207 */ /* 0x000fe40002000000 */
[----:B------:R-:W-:Y:S01]  /*33f0*/  FSEL R11, R7, R31, P2 ;  /* 0x0000001f070b7208 */ /* 0x000fe20001000000 */
[----:B------:R-:W-:Y:S01]  /*3400*/  IMAD.MOV.U32 R7, RZ, RZ, R17 ;  /* 0x000000ffff077224 */ /* 0x000fe200078e0011 */
[----:B------:R-:W-:Y:S01]  /*3410*/  @P5 LOP3.LUT R3, R25, 0x80000, RZ, 0xfc, !PT ;  /* 0x0008000019035812 */ /* 0x000fe200078efcff */
[----:B------:R-:W-:Y:S01]  /*3420*/  IMAD.MOV.U32 R2, RZ, RZ, R0 ;  /* 0x000000ffff027224 */ /* 0x000fe200078e0000 */
[----:B------:R-:W-:-:S02]  /*3430*/  @P3 LOP3.LUT R11, R31, 0x80000, RZ, 0xfc, !PT ;  /* 0x000800001f0b3812 */ /* 0x000fc400078efcff */
        /* <DEDUP_REMOVED lines=52> */
[----:B------:R-:W-:Y:S01]  /*3780*/  IMAD.MOV.U32 R0, RZ, RZ, R13 ;  /* 0x000000ffff007224 */ /* 0x000fe200078e000d */
[----:B------:R-:W-:Y:S01]  /*3790*/  MOV R15, R22 ;  /* 0x00000016000f7202 */ /* 0x000fe20000000f00 */
[----:B------:R-:W1:Y:S01]  /*37a0*/  LDS.128 R28, [UR4+0x140] ;  /* 0x00014004ff1c7984 */ /* 0x000e620008000c00 */
[----:B------:R-:W-:Y:S01]  /*37b0*/  IMAD.MOV.U32 R14, RZ, RZ, R5 ;  /* 0x000000ffff0e7224 */ /* 0x000fe200078e0005 */
[----:B------:R-:W-:Y:S02]  /*37c0*/  ISETP.GE.U32.AND P0, PT, R16, 0xe1, PT ;  /* 0x000000e11000780c */ /* 0x000fe40003f06070 */
[----:B------:R-:W2:Y:S01]  /*37d0*/  LDS.128 R24, [UR4+0x150] ;  /* 0x00015004ff187984 */ /* 0x000ea20008000c00 */
[----:B------:R-:W-:Y:S02]  /*37e0*/  SEL R12, R12, R15, P1 ;  /* 0x0000000f0c0c7207 */ /* 0x000fe40000800000 */
[----:B------:R-:W-:Y:S01]  /*37f0*/  FSEL R13, R0, R23, P1 ;  /* 0x00000017000d7208 */ /* 0x000fe20000800000 */
[----:B------:R-:W-:-:S03]  /*3800*/  IMAD.MOV.U32 R0, RZ, RZ, R7 ;  /* 0x000000ffff007224 */ /* 0x000fc600078e0007 */
[----:B------:R-:W-:Y:S01]  /*3810*/  @P2 LOP3.LUT R13, R23, 0x80000, RZ, 0xfc, !PT ;  /* 0x00080000170d2812 */ /* 0x000fe200078efcff */
[----:B0-----:R-:W-:Y:S01]  /*3820*/  DSETP.MIN.AND P3, P4, R4, R32, PT ;  /* 0x000000200400722a */ /* 0x001fe20003c60000 */
[----:B------:R-:W-:Y:S01]  /*3830*/  IMAD.MOV.U32 R15, RZ, RZ, R34 ;  /* 0x000000ffff0f7224 */ /* 0x000fe200078e0022 */
[----:B------:R-:W-:Y:S01]  /*3840*/  DSETP.MIN.AND P1, P5, R6, R34, PT ;  /* 0x000000220600722a */ /* 0x000fe20003d20000 */
[----:B------:R-:W-:-:S03]  /*3850*/  IMAD.MOV.U32 R5, RZ, RZ, R32 ;  /* 0x000000ffff057224 */ /* 0x000fc600078e0020 */
[----:B------:R-:W-:Y:S01]  /*3860*/  FSEL R7, R14, R33, P3 ;  /* 0x000000210e077208 */ /* 0x000fe20001800000 */
[----:B------:R-:W-:Y:S01]  /*3870*/  IMAD.MOV.U32 R14, RZ, RZ, R11 ;  /* 0x000000ffff0e7224 */ /* 0x000fe200078e000b */
[----:B------:R-:W-:Y:S01]  /*3880*/  FSEL R17, R0, R35, P1 ;  /* 0x0000002300117208 */ /* 0x000fe20000800000 */
[----:B------:R-:W-:Y:S01]  /*3890*/  IMAD.MOV.U32 R0, RZ, RZ, R8 ;  /* 0x000000ffff007224 */ /* 0x000fe200078e0008 */
[----:B------:R-:W-:Y:S01]  /*38a0*/  SEL R4, R4, R5, P3 ;  /* 0x0000000504047207 */ /* 0x000fe20001800000 */
[----:B------:R-:W-:Y:S01]  /*38b0*/  IMAD.MOV.U32 R5, RZ, RZ, R9 ;  /* 0x000000ffff057224 */ /* 0x000fe200078e0009 */
[----:B------:R-:W-:Y:S01]  /*38c0*/  SEL R6, R6, R15, P1 ;  /* 0x0000000f06067207 */ /* 0x000fe20000800000 */
[----:B-1----:R-:W-:Y:S01]  /*38d0*/  DSETP.MAX.AND P1, P2, R8, R28, PT ;  /* 0x0000001c0800722a */ /* 0x002fe20003a2f000 */
[----:B------:R-:W-:Y:S01]  /*38e0*/  @P4 LOP3.LUT R7, R33, 0x80000, RZ, 0xfc, !PT ;  /* 0x0008000021074812 */ /* 0x000fe200078efcff */
[----:B------:R-:W-:Y:S01]  /*38f0*/  DSETP.MAX.AND P3, P4, R10, R30, PT ;  /* 0x0000001e0a00722a */ /* 0x000fe20003c6f000 */
[----:B------:R-:W-:Y:S01]  /*3900*/  @P5 LOP3.LUT R17, R35, 0x80000, RZ, 0xfc, !PT ;  /* 0x0008000023115812 */ /* 0x000fe200078efcff */
[----:B--2---:R-:W-:Y:S01]  /*3910*/  DSETP.MAX.AND P5, P6, R2, R24, PT ;  /* 0x000000180200722a */ /* 0x004fe20003eaf000 */
[----:B------:R-:W-:-:S02]  /*3920*/  IMAD.MOV.U32 R8, RZ, RZ, R2 ;  /* 0x000000ffff087224 */ /* 0x000fc400078e0002 */
[----:B------:R-:W-:Y:S02]  /*3930*/  IMAD.MOV.U32 R15, RZ, RZ, R24 ;  /* 0x000000ffff0f7224 */ /* 0x000fe400078e0018 */
[----:B------:R-:W-:Y:S02]  /*3940*/  IMAD.MOV.U32 R9, RZ, RZ, R3 ;  /* 0x000000ffff097224 */ /* 0x000fe400078e0003 */
[----:B------:R-:W-:Y:S01]  /*3950*/  IMAD.MOV.U32 R2, RZ, RZ, R10 ;  /* 0x000000ffff027224 */ /* 0x000fe200078e000a */
[----:B------:R-:W-:Y:S01]  /*3960*/  SEL R16, R8, R15, P5 ;  /* 0x0000000f08107207 */ /* 0x000fe20002800000 */
[----:B------:R-:W-:Y:S01]  /*3970*/  IMAD.MOV.U32 R3, RZ, RZ, R28 ;  /* 0x000000ffff037224 */ /* 0x000fe200078e001c */
[----:B------:R-:W-:Y:S01]  /*3980*/  FSEL R19, R9, R25, P5 ;  /* 0x0000001909137208 */ /* 0x000fe20002800000 */
[----:B------:R-:W-:Y:S01]  /*3990*/  IMAD.MOV.U32 R11, RZ, RZ, R30 ;  /* 0x000000ffff0b7224 */ /* 0x000fe200078e001e */
[----:B------:R-:W-:Y:S02]  /*39a0*/  FSEL R15, R14, R31, P3 ;  /* 0x0000001f0e0f7208 */ /* 0x000fe40001800000 */
[----:B------:R-:W-:-:S02]  /*39b0*/  @P6 LOP3.LUT R19, R25, 0x80000, RZ, 0xfc, !PT ;  /* 0x0008000019136812 */ /* 0x000fc400078efcff */
[----:B------:R-:W-:Y:S02]  /*39c0*/  @P4 LOP3.LUT R15, R31, 0x80000, RZ, 0xfc, !PT ;  /* 0x000800001f0f4812 */ /* 0x000fe400078efcff */
[----:B------:R-:W-:Y:S01]  /*39d0*/  FSEL R9, R5, R29, P1 ;  /* 0x0000001d05097208 */ /* 0x000fe20000800000 */
[----:B------:R-:W-:Y:S01]  /*39e0*/  IMAD.MOV.U32 R5, RZ, RZ, R7 ;  /* 0x000000ffff057224 */ /* 0x000fe200078e0007 */
[----:B------:R-:W-:Y:S01]  /*39f0*/  SEL R8, R0, R3, P1 ;  /* 0x0000000300087207 */ /* 0x000fe20000800000 */
[----:B------:R-:W-:Y:S01]  /*3a00*/  IMAD.MOV.U32 R3, RZ, RZ, R19 ;  /* 0x000000ffff037224 */ /* 0x000fe200078e0013 */
[----:B------:R-:W-:Y:S01]  /*3a10*/  SEL R10, R2, R11, P3 ;  /* 0x0000000b020a7207 */ /* 0x000fe20001800000 */
[----:B------:R-:W-:Y:S01]  /*3a20*/  IMAD.MOV.U32 R2, RZ, RZ, R16 ;  /* 0x000000ffff027224 */ /* 0x000fe200078e0010 */
[----:B------:R-:W-:Y:S01]  /*3a30*/  @P2 LOP3.LUT R9, R29, 0x80000, RZ, 0xfc, !PT ;  /* 0x000800001d092812 */ /* 0x000fe200078efcff */
[----:B------:R-:W-:Y:S02]  /*3a40*/  IMAD.MOV.U32 R7, RZ, RZ, R17 ;  /* 0x000000ffff077224 */ /* 0x000fe400078e0011 */
[----:B------:R-:W-:Y:S01]  /*3a50*/  IMAD.MOV.U32 R11, RZ, RZ, R15 ;  /* 0x000000ffff0b7224 */ /* 0x000fe200078e000f */
[----:B------:R-:W-:Y:S06]  /*3a60*/  @!P0 BRA `(.L_x_21) ;  /* 0x0000004400048947 */ /* 0x000fec0003800000 */
[----:B------:R-:W0:Y:S01]  /*3a70*/  LDS.128 R20, [UR4+0x160] ;  /* 0x00016004ff147984 */ /* 0x000e220008000c00 */
[----:B------:R-:W-:Y:S01]  /*3a80*/  DSETP.MIN.AND P0, P1, R12, R26, PT ;  /* 0x0000001a0c00722a */ /* 0x000fe20003900000 */
[----:B------:R-:W-:Y:S02]  /*3a90*/  IMAD.MOV.U32 R25, RZ, RZ, R26 ;  /* 0x000000ffff197224 */ /* 0x000fe400078e001a */
[----:B------:R-:W-:Y:S01]  /*3aa0*/  LDS.64 R14, [UR4+0x180] ;  /* 0x00018004ff0e7984 */ /* 0x000fe20008000a00 */
[----:B------:R-:W-:Y:S02]  /*3ab0*/  IMAD.MOV.U32 R0, RZ, RZ, R13 ;  /* 0x000000ffff007224 */ /* 0x000fe400078e000d */
[----:B------:R-:W-:Y:S01]  /*3ac0*/  SEL R12, R12, R25, P0 ;  /* 0x000000190c0c7207 */ /* 0x000fe20000000000 */
[----:B------:R-:W1:Y:S01]  /*3ad0*/  LDS.128 R16, [UR4+0x170] ;  /* 0x00017004ff107984 */ /* 0x000e620008000c00 */
[----:B------:R-:W-:Y:S01]  /*3ae0*/  IMAD.MOV.U32 R26, RZ, RZ, R7 ;  /* 0x000000ffff1a7224 */ /* 0x000fe200078e0007 */
[----:B------:R-:W-:Y:S01]  /*3af0*/  FSEL R13, R0, R27, P0 ;  /* 0x0000001b000d7208 */ /* 0x000fe20000000000 */
[----:B------:R-:W-:-:S02]  /*3b00*/  IMAD.MOV.U32 R24, RZ, RZ, R6 ;  /* 0x000000ffff187224 */ /* 0x000fc400078e0006 */
[----:B------:R-:W-:Y:S02]  /*3b10*/  IMAD.MOV.U32 R0, RZ, RZ, R5 ;  /* 0x000000ffff007224 */ /* 0x000fe400078e0005 */
[----:B------:R-:W-:Y:S01]  /*3b20*/  @P1 LOP3.LUT R13, R27, 0x80000, RZ, 0xfc, !PT ;  /* 0x000800001b0d1812 */ /* 0x000fe200078efcff */
[----:B0-----:R-:W-:Y:S01]  /*3b30*/  DSETP.MIN.AND P4, P5, R6, R22, PT ;  /* 0x000000160600722a */ /* 0x001fe20003d80000 */
[----:B------:R-:W-:Y:S01]  /*3b40*/  IMAD.MOV.U32 R25, RZ, RZ, R23 ;  /* 0x000000ffff197224 */ /* 0x000fe200078e0017 */
[----:B------:R-:W-:Y:S01]  /*3b50*/  DSETP.MIN.AND P2, P3, R4, R20, PT ;  /* 0x000000140400722a */ /* 0x000fe20003b40000 */
[----:B------:R-:W-:Y:S02]  /*3b60*/  IMAD.MOV.U32 R7, RZ, RZ, R22 ;  /* 0x000000ffff077224 */ /* 0x000fe400078e0016 */
[----:B------:R-:W-:Y:S01]  /*3b70*/  IMAD.MOV.U32 R5, RZ, RZ, R20 ;  /* 0x000000ffff057224 */ /* 0x000fe200078e0014 */
[----:B------:R-:W-:Y:S01]  /*3b80*/  FSEL R27, R26, R25, P4 ;  /* 0x000000191a1b7208 */ /* 0x000fe20002000000 */
[----:B------:R-:W-:Y:S01]  /*3b90*/  IMAD.MOV.U32 R20, RZ, RZ, R3 ;  /* 0x000000ffff147224 */ /* 0x000fe200078e0003 */
[----:B------:R-:W-:Y:S01]  /*3ba0*/  FSEL R23, R0, R21, P2 ;  /* 0x0000001500177208 */ /* 0x000fe20001000000 */
[----:B------:R-:W-:Y:S01]  /*3bb0*/  IMAD.MOV.U32 R0, RZ, RZ, R8 ;  /* 0x000000ffff007224 */ /* 0x000fe200078e0008 */
[----:B------:R-:W-:Y:S01]  /*3bc0*/  SEL R6, R24, R7, P4 ;  /* 0x0000000718067207 */ /* 0x000fe20002000000 */
[----:B-1----:R-:W-:Y:S01]  /*3bd0*/  DSETP.MAX.AND P0, P1, R8, R16, PT ;  /* 0x000000100800722a */ /* 0x002fe2000390f000 */
[----:B------:R-:W-:Y:S01]  /*3be0*/  SEL R4, R4, R5, P2 ;  /* 0x0000000504047207 */ /* 0x000fe20001000000 */
[----:B------:R-:W-:Y:S01]  /*3bf0*/  IMAD.MOV.U32 R8, RZ, RZ, R18 ;  /* 0x000000ffff087224 */ /* 0x000fe200078e0012 */
[----:B------:R-:W-:Y:S01]  /*3c00*/  @P5 LOP3.LUT R27, R25, 0x80000, RZ, 0xfc, !PT ;  /* 0x00080000191b5812 */ /* 0x000fe200078efcff */
[----:B------:R-:W-:Y:S01]  /*3c10*/  DSETP.MAX.AND P4, P5, R2, R14, PT ;  /* 0x0000000e0200722a */ /* 0x000fe20003d8f000 */
[----:B------:R-:W-:Y:S01]  /*3c20*/  @P3 LOP3.LUT R23, R21, 0x80000, RZ, 0xfc, !PT ;  /* 0x0008000015173812 */ /* 0x000fe200078efcff */
[----:B------:R-:W-:Y:S01]  /*3c30*/  DSETP.MAX.AND P2, P3, R10, R18, PT ;  /* 0x000000120a00722a */ /* 0x000fe20003b4f000 */
[----:B------:R-:W-:Y:S01]  /*3c40*/  MOV R5, R10 ;  /* 0x0000000a00057202 */ /* 0x000fe20000000f00 */
[----:B------:R-:W-:-:S02]  /*3c50*/  IMAD.MOV.U32 R7, RZ, RZ, R11 ;  /* 0x000000ffff077224 */ /* 0x000fc400078e000b */
[----:B------:R-:W-:Y:S01]  /*3c60*/  IMAD.MOV.U32 R11, RZ, RZ, R2 ;  /* 0x000000ffff0b7224 */ /* 0x000fe200078e0002 */
[----:B------:R-:W-:Y:S01]  /*3c70*/  FSEL R20, R20, R15, P4 ;  /* 0x0000000f14147208 */ /* 0x000fe20002000000 */
[----:B------:R-:W-:Y:S01]  /*3c80*/  IMAD.MOV.U32 R2, RZ, RZ, R9 ;  /* 0x000000ffff027224 */ /* 0x000fe200078e0009 */
[----:B------:R-:W-:Y:S01]  /*3c90*/  SEL R10, R5, R8, P2 ;  /* 0x00000008050a7207 */ /* 0x000fe20001000000 */
[----:B------:R-:W-:Y:S02]  /*3ca0*/  IMAD.MOV.U32 R8, RZ, RZ, R14 ;  /* 0x000000ffff087224 */ /* 0x000fe400078e000e */
[----:B------:R-:W-:Y:S01]  /*3cb0*/  IMAD.MOV.U32 R3, RZ, RZ, R16 ;  /* 0x000000ffff037224 */ /* 0x000fe200078e0010 */
[----:B------:R-:W-:Y:S02]  /*3cc0*/  FSEL R9, R2, R17, P0 ;  /* 0x0000001102097208 */ /* 0x000fe40000000000 */
[----:B------:R-:W-:Y:S02]  /*3cd0*/  SEL R5, R11, R8, P4 ;  /* 0x000000080b057207 */ /* 0x000fe40002000000 */
[----:B------:R-:W-:-:S02]  /*3ce0*/  @P5 LOP3.LUT R20, R15, 0x80000, RZ, 0xfc, !PT ;  /* 0x000800000f145812 */ /* 0x000fc400078efcff */
[----:B------:R-:W-:Y:S01]  /*3cf0*/  FSEL R11, R7, R19, P2 ;  /* 0x00000013070b7208 */ /* 0x000fe20001000000 */
[----:B------:R-:W-:Y:S01]  /*3d00*/  IMAD.MOV.U32 R2, RZ, RZ, R5 ;  /* 0x000000ffff027224 */ /* 0x000fe200078e0005 */
[----:B------:R-:W-:Y:S01]  /*3d10*/  SEL R8, R0, R3, P0 ;  /* 0x0000000300087207 */ /* 0x000fe20000000000 */
[----:B------:R-:W-:Y:S01]  /*3d20*/  IMAD.MOV.U32 R3, RZ, RZ, R20 ;  /* 0x000000ffff037224 */ /* 0x000fe200078e0014 */
[----:B------:R-:W-:Y:S01]  /*3d30*/  @P3 LOP3.LUT R11, R19, 0x80000, RZ, 0xfc, !PT ;  /* 0x00080000130b3812 */ /* 0x000fe200078efcff */
[----:B------:R-:W-:Y:S01]  /*3d40*/  IMAD.MOV.U32 R7, RZ, RZ, R27 ;  /* 0x000000ffff077224 */ /* 0x000fe200078e001b */
[----:B------:R-:W-:Y:S01]  /*3d50*/  @P1 LOP3.LUT R9, R17, 0x80000, RZ, 0xfc, !PT ;  /* 0x0008000011091812 */ /* 0x000fe200078efcff */
[----:B------:R-:W-:Y:S01]  /*3d60*/  IMAD.MOV.U32 R5, RZ, RZ, R23 ;  /* 0x000000ffff057224 */ /* 0x000fe200078e0017 */
[----:B------:R-:W-:Y:S06]  /*3d70*/  BRA `(.L_x_21) ;  /* 0x0000004000407947 */ /* 0x000fec0003800000 */
.L_x_2:
[----:B------:R-:W0:Y:S01]  /*3d80*/  S2R R61, SR_TID.X ;  /* 0x00000000003d7919 */ /* 0x000e220000002100 */
[----:B------:R-:W1:Y:S02]  /*3d90*/  LDCU.64 UR4, c[0x0][0x380] ;  /* 0x00007000ff0477ac */ /* 0x000e640008000a00 */
[----:B-1----:R-:W-:Y:S02]  /*3da0*/  IMAD.U32 R14, RZ, RZ, UR4 ;  /* 0x00000004ff0e7e24 */ /* 0x002fe4000f8e00ff */
[----:B------:R-:W-:Y:S02]  /*3db0*/  IMAD.U32 R15, RZ, RZ, UR5 ;  /* 0x00000005ff0f7e24 */ /* 0x000fe4000f8e00ff */
[----:B0-----:R-:W-:-:S05]  /*3dc0*/  IMAD.WIDE.U32 R18, R61, 0x30, R14 ;  /* 0x000000303d127825 */ /* 0x001fca00078e000e */
[----:B------:R0:W5:Y:S04]  /*3dd0*/  LDG.E.64.CONSTANT R12, desc[UR18][R18.64] ;  /* 0x00000012120c7981 */ /* 0x000168000c1e9b00 */
[----:B------:R0:W5:Y:S04]  /*3de0*/  LDG.E.64.CONSTANT R2, desc[UR18][R18.64+0x28] ;  /* 0x0000281212027981 */ /* 0x000168000c1e9b00 */
[----:B------:R0:W5:Y:S04]  /*3df0*/  LDG.E.64.CONSTANT R4, desc[UR18][R18.64+0x8] ;  /* 0x0000081212047981 */ /* 0x000168000c1e9b00 */
[----:B------:R0:W5:Y:S04]  /*3e00*/  LDG.E.64.CONSTANT R6, desc[UR18][R18.64+0x10] ;  /* 0x0000101212067981 */ /* 0x000168000c1e9b00 */
[----:B------:R0:W5:Y:S04]  /*3e10*/  LDG.E.64.CONSTANT R8, desc[UR18][R18.64+0x18] ;  /* 0x0000181212087981 */ /* 0x000168000c1e9b00 */
[----:B------:R0:W5:Y:S01]  /*3e20*/  LDG.E.64.CONSTANT R10, desc[UR18][R18.64+0x20] ;  /* 0x00002012120a7981 */ /* 0x000162000c1e9b00 */
[----:B------:R-:W-:Y:S01]  /*3e30*/  ISETP.GE.U32.AND P0, PT, R16, 0x200, PT ;  /* 0x000002001000780c */ /* 0x000fe20003f06070 */
[----:B------:R-:W-:-:S12]  /*3e40*/  UMOV UR4, 0x100 ;  /* 0x0000010000047882 */ /* 0x000fd80000000000 */
[----:B0-----:R-:W-:Y:S05]  /*3e50*/  @!P0 BRA `(.L_x_22) ;  /* 0x0000000000f48947 */ /* 0x001fea0003800000 */
[----:B------:R-:W0:Y:S01]  /*3e60*/  LDC R0, c[0x0][0x390] ;  /* 0x0000e400ff007b82 */ /* 0x000e220000000800 */
[----:B------:R-:W-:Y:S01]  /*3e70*/  VIADD R32, R16, 0xffffff00 ;  /* 0xffffff0010207836 */ /* 0x000fe20000000000 */
[----:B------:R-:W-:-:S06]  /*3e80*/  UMOV UR4, 0x100 ;  /* 0x0000010000047882 */ /* 0x000fcc0000000000 */
[----:B------:R-:W1:Y:S02]  /*3e90*/  LDC.64 R14, c[0x0][0x380] ;  /* 0x0000e000ff0e7b82 */ /* 0x000e640000000a00 */
.L_x_24:
[----:B------:R-:W-:-:S04]  /*3ea0*/  VIADD R17, R61, UR4 ;  /* 0x000000043d117c36 */ /* 0x000fc80008000000 */
[----:B-1----:R-:W-:-:S05]  /*3eb0*/  IMAD.WIDE.U32 R16, R17, 0x30, R14 ;  /* 0x0000003011107825 */ /* 0x002fca00078e000e */
[----:B------:R-:W2:Y:S04]  /*3ec0*/  LDG.E.64.CONSTANT R26, desc[UR18][R16.64+0x8] ;  /* 0x00000812101a7981 */ /* 0x000ea8000c1e9b00 */
[----:B------:R-:W3:Y:S04]  /*3ed0*/  LDG.E.64.CONSTANT R24, desc[UR18][R16.64] ;  /* 0x0000001210187981 */ /* 0x000ee8000c1e9b00 */
[----:B------:R-:W4:Y:S04]  /*3ee0*/  LDG.E.64.CONSTANT R28, desc[UR18][R16.64+0x10] ;  /* 0x00001012101c7981 */ /* 0x000f28000c1e9b00 */
[----:B------:R-:W4:Y:S04]  /*3ef0*/  LDG.E.64.CONSTANT R18, desc[UR18][R16.64+0x20] ;  /* 0x0000201210127981 */ /* 0x000f28000c1e9b00 */
[----:B------:R-:W4:Y:S04]  /*3f00*/  LDG.E.64.CONSTANT R22, desc[UR18][R16.64+0x18] ;  /* 0x0000181210167981 */ /* 0x000f28000c1e9b00 */
[----:B------:R1:W4:Y:S01]  /*3f10*/  LDG.E.64.CONSTANT R20, desc[UR18][R16.64+0x28] ;  /* 0x0000281210147981 */ /* 0x000322000c1e9b00 */
[----:B-----5:R-:W-:-:S02]  /*3f20*/  IMAD.MOV.U32 R33, RZ, RZ, R4 ;  /* 0x000000ffff217224 */ /* 0x020fc400078e0004 */
[----:B------:R-:W-:Y:S02]  /*3f30*/  IMAD.MOV.U32 R31, RZ, RZ, R13 ;  /* 0x000000ffff1f7224 */ /* 0x000fe400078e000d */
[----:B------:R-:W-:Y:S02]  /*3f40*/  IMAD.MOV.U32 R30, RZ, RZ, R5 ;  /* 0x000000ffff1e7224 */ /* 0x000fe400078e0005 */
[----:B------:R-:W-:Y:S02]  /*3f50*/  IMAD.MOV.U32 R35, RZ, RZ, R7 ;  /* 0x000000ffff237224 */ /* 0x000fe400078e0007 */
[----:B-1----:R-:W-:Y:S02]  /*3f60*/  IMAD.MOV.U32 R17, RZ, RZ, R6 ;  /* 0x000000ffff117224 */ /* 0x002fe400078e0006 */
[----:B0-----:R-:W-:Y:S01]  /*3f70*/  IMAD.MOV.U32 R16, RZ, RZ, R0 ;  /* 0x000000ffff107224 */ /* 0x001fe200078e0000 */
[----:B--2---:R-:W-:Y:S02]  /*3f80*/  DSETP.MIN.AND P2, P3, R26, R4, PT ;  /* 0x000000041a00722a */ /* 0x004fe40003b40000 */
[----:B---3--:R-:W-:Y:S01]  /*3f90*/  DSETP.MIN.AND P0, P1, R24, R12, PT ;  /* 0x0000000c1800722a */ /* 0x008fe20003900000 */
[----:B------:R-:W-:Y:S01]  /*3fa0*/  IMAD.MOV.U32 R4, RZ, RZ, R25 ;  /* 0x000000ffff047224 */ /* 0x000fe200078e0019 */
[----:B----4-:R-:W-:-:S04]  /*3fb0*/  DSETP.MIN.AND P4, P5, R28, R6, PT ;  /* 0x000000061c00722a */ /* 0x010fc80003d80000 */
[----:B------:R-:W-:Y:S01]  /*3fc0*/  FSEL R13, R4, R31, P0 ;  /* 0x0000001f040d7208 */ /* 0x000fe20000000000 */
[----:B------:R-:W-:Y:S02]  /*3fd0*/  IMAD.MOV.U32 R4, RZ, RZ, R26 ;  /* 0x000000ffff047224 */ /* 0x000fe400078e001a */
[----:B------:R-:W-:Y:S01]  /*3fe0*/  IMAD.MOV.U32 R6, RZ, RZ, R29 ;  /* 0x000000ffff067224 */ /* 0x000fe200078e001d */
[----:B------:R-:W-:Y:S01]  /*3ff0*/  FSEL R5, R27, R30, P2 ;  /* 0x0000001e1b057208 */ /* 0x000fe20001000000 */
[----:B------:R-:W-:Y:S01]  /*4000*/  IMAD.MOV.U32 R29, RZ, RZ, R11 ;  /* 0x000000ffff1d7224 */ /* 0x000fe200078e000b */
[----:B------:R-:W-:Y:S02]  /*4010*/  SEL R4, R4, R33, P2 ;  /* 0x0000002104047207 */ /* 0x000fe40001000000 */
[----:B------:R-:W-:Y:S02]  /*4020*/  FSEL R7, R6, R35, P4 ;  /* 0x0000002306077208 */ /* 0x000fe40002000000 */
[----:B------:R-:W-:Y:S01]  /*4030*/  @P3 LOP3.LUT R5, R30, 0x80000, RZ, 0xfc, !PT ;  /* 0x000800001e053812 */ /* 0x000fe200078efcff */
[----:B------:R-:W-:Y:S01]  /*4040*/  DSETP.MAX.AND P2, P3, R18, R10, PT ;  /* 0x0000000a1200722a */ /* 0x000fe20003b4f000 */
[----:B------:R-:W-:Y:S01]  /*4050*/  SEL R12, R24, R12, P0 ;  /* 0x0000000c180c7207 */ /* 0x000fe20000000000 */
[----:B------:R-:W-:Y:S01]  /*4060*/  IMAD.MOV.U32 R27, RZ, RZ, R10 ;  /* 0x000000ffff1b7224 */ /* 0x000fe200078e000a */
[----:B------:R-:W-:Y:S01]  /*4070*/  @P1 LOP3.LUT R13, R31, 0x80000, RZ, 0xfc, !PT ;  /* 0x000800001f0d1812 */ /* 0x000fe200078efcff */
[----:B------:R-:W-:Y:S01]  /*4080*/  DSETP.MAX.AND P0, P1, R22, R8, PT ;  /* 0x000000081600722a */ /* 0x000fe2000390f000 */
[----:B------:R-:W-:-:S02]  /*4090*/  SEL R6, R28, R17, P4 ;  /* 0x000000111c067207 */ /* 0x000fc40002000000 */
[----:B------:R-:W-:Y:S01]  /*40a0*/  @P5 LOP3.LUT R7, R35, 0x80000, RZ, 0xfc, !PT ;  /* 0x0008000023075812 */ /* 0x000fe200078efcff */
[----:B------:R-:W-:Y:S01]  /*40b0*/  DSETP.MAX.AND P4, P5, R20, R2, PT ;  /* 0x000000021400722a */ /* 0x000fe20003d8f000 */
[----:B------:R-:W-:Y:S01]  /*40c0*/  MOV R11, R2 ;  /* 0x00000002000b7202 */ /* 0x000fe20000000f00 */
[----:B------:R-:W-:Y:S02]  /*40d0*/  IMAD.MOV.U32 R25, RZ, RZ, R9 ;  /* 0x000000ffff197224 */ /* 0x000fe400078e0009 */
[----:B------:R-:W-:Y:S02]  /*40e0*/  IMAD.MOV.U32 R17, RZ, RZ, R8 ;  /* 0x000000ffff117224 */ /* 0x000fe400078e0008 */
[----:B------:R-:W-:Y:S02]  /*40f0*/  IMAD.MOV.U32 R10, RZ, RZ, R3 ;  /* 0x000000ffff0a7224 */ /* 0x000fe400078e0003 */
[----:B------:R-:W-:Y:S02]  /*4100*/  IMAD.MOV.U32 R2, RZ, RZ, R23 ;  /* 0x000000ffff027224 */ /* 0x000fe400078e0017 */
[----:B------:R-:W-:Y:S01]  /*4110*/  VIADD R3, R16, -UR4 ;  /* 0x8000000410037c36 */ /* 0x000fe20008000000 */
[----:B------:R-:W-:-:S02]  /*4120*/  SEL R8, R22, R17, P0 ;  /* 0x0000001116087207 */ /* 0x000fc40000000000 */
[----:B------:R-:W-:Y:S02]  /*4130*/  FSEL R9, R2, R25, P0 ;  /* 0x0000001902097208 */ /* 0x000fe40000000000 */
[----:B------:R-:W-:Y:S01]  /*4140*/  ISETP.GE.AND P0, PT, R3, 0x100, PT ;  /* 0x000001000300780c */ /* 0x000fe20003f06270 */
[----:B------:R-:W-:-:S05]  /*4150*/  IMAD.MOV.U32 R2, RZ, RZ, R20 ;  /* 0x000000ffff027224 */ /* 0x000fca00078e0014 */
[----:B------:R-:W-:Y:S01]  /*4160*/  SEL R17, R2, R11, P4 ;  /* 0x0000000b02117207 */ /* 0x000fe20002000000 */
[----:B------:R-:W-:Y:S01]  /*4170*/  IMAD.MOV.U32 R2, RZ, RZ, R19 ;  /* 0x000000ffff027224 */ /* 0x000fe200078e0013 */
[----:B------:R-:W-:Y:S02]  /*4180*/  FSEL R3, R21, R10, P4 ;  /* 0x0000000a15037208 */ /* 0x000fe40002000000 */
[----:B------:R-:W-:Y:S02]  /*4190*/  @P5 LOP3.LUT R3, R10, 0x80000, RZ, 0xfc, !PT ;  /* 0x000800000a035812 */ /* 0x000fe400078efcff */
[----:B------:R-:W-:Y:S01]  /*41a0*/  FSEL R11, R2, R29, P2 ;  /* 0x0000001d020b7208 */ /* 0x000fe20001000000 */
[----:B------:R-:W-:Y:S01]  /*41b0*/  IMAD.MOV.U32 R2, RZ, RZ, R17 ;  /* 0x000000ffff027224 */ /* 0x000fe200078e0011 */
[----:B------:R-:W-:Y:S02]  /*41c0*/  @P1 LOP3.LUT R9, R25, 0x80000, RZ, 0xfc, !PT ;  /* 0x0008000019091812 */ /* 0x000fe400078efcff */
[----:B------:R-:W-:-:S02]  /*41d0*/  SEL R10, R18, R27, P2 ;  /* 0x0000001b120a7207 */ /* 0x000fc40001000000 */
[----:B------:R-:W-:Y:S01]  /*41e0*/  @P3 LOP3.LUT R11, R29, 0x80000, RZ, 0xfc, !PT ;  /* 0x000800001d0b3812 */ /* 0x000fe200078efcff */
[----:B------:R-:W-:Y:S06]  /*41f0*/  @!P0 BRA `(.L_x_23) ;  /* 0x00000010008c8947 */ /* 0x000fec0003800000 */
[----:B------:R-:W-:-:S06]  /*4200*/  UIADD3 UR4, UPT, UPT, UR4, 0x100, URZ ;  /* 0x0000010004047890 */ /* 0x000fcc000fffe0ff */
[----:B------:R-:W-:-:S13]  /*4210*/  ISETP.LT.AND P0, PT, R32, UR4, PT ;  /* 0x0000000420007c0c */ /* 0x000fda000bf01270 */
[----:B------:R-:W-:Y:S05]  /*4220*/  @!P0 BRA `(.L_x_24) ;  /* 0xfffffffc001c8947 */ /* 0x000fea000383ffff */
.L_x_22:
[----:B------:R-:W-:-:S13]  /*4230*/  ISETP.LE.AND P0, PT, R16, UR4, PT ;  /* 0x0000000410007c0c */ /* 0x000fda000bf03270 */
[----:B------:R-:W-:Y:S05]  /*4240*/  @P0 BRA `(.L_x_23) ;  /* 0x0000001000780947 */ /* 0x000fea0003800000 */
[----:B------:R-:W-:Y:S01]  /*4250*/  VIADD R0, R16, -UR4 ;  /* 0x8000000410007c36 */ /* 0x000fe20008000000 */
[----:B------:R-:W-:Y:S04]  /*4260*/  BSSY.RECONVERGENT B1, `(.L_x_23) ;  /* 0x000011c000017945 */ /* 0x000fe80003800200 */
[----:B------:R-:W-:-:S13]  /*4270*/  ISETP.GE.AND P0, PT, R61, R0, PT ;  /* 0x000000003d00720c */ /* 0x000fda0003f06270 */
[----:B------:R-:W-:Y:S05]  /*4280*/  @P0 BRA `(.L_x_25) ;  /* 0x0000001000640947 */ /* 0x000fea0003800000 */
[----:B------:R-:W-:Y:S01]  /*4290*/  LOP3.LUT R17, RZ, R61, RZ, 0x33, !PT ;  /* 0x0000003dff117212 */ /* 0x000fe200078e33ff */
[----:B------:R-:W-:Y:S01]  /*42a0*/  BSSY.RECONVERGENT B2, `(.L_x_26) ;  /* 0x0000040000027945 */ /* 0x000fe20003800200 */
[----:B------:R-:W-:Y:S02]  /*42b0*/  IMAD.MOV.U32 R63, RZ, RZ, R61 ;  /* 0x000000ffff3f7224 */ /* 0x000fe400078e003d */
[----:B------:R-:W-:-:S04]  /*42c0*/  IADD3 R16, PT, PT, R16, -UR4, R17 ;  /* 0x8000000410107c10 */ /* 0x000fc8000fffe011 */
[C---:B------:R-:W-:Y:S02]  /*42d0*/  LOP3.LUT R17, R16.reuse, 0x300, RZ, 0xc0, !PT ;  /* 0x0000030010117812 */ /* 0x040fe400078ec0ff */
[----:B------:R-:W-:Y:S02]  /*42e0*/  ISETP.GE.U32.AND P0, PT, R16, 0x300, PT ;  /* 0x000003001000780c */ /* 0x000fe40003f06070 */
[----:B------:R-:W-:-:S13]  /*42f0*/  ISETP.NE.AND P1, PT, R17, 0x300, PT ;  /* 0x000003001100780c */ /* 0x000fda0003f25270 */
[----:B------:R-:W-:Y:S05]  /*4300*/  @!P1 BRA `(.L_x_27) ;  /* 0x0000000000e49947 */ /* 0x000fea0003800000 */
[----:B------:R-:W-:Y:S01]  /*4310*/  LEA.HI R16, R16, 0x1, RZ, 0x18 ;  /* 0x0000000110107811 */ /* 0x000fe200078fc0ff */
[----:B------:R-:W-:Y:S02]  /*4320*/  VIADD R31, R61, UR4 ;  /* 0x000000043d1f7c36 */ /* 0x000fe40008000000 */
[----:B------:R-:W-:Y:S01]  /*4330*/  IMAD.MOV.U32 R63, RZ, RZ, R61 ;  /* 0x000000ffff3f7224 */ /* 0x000fe200078e003d */
[----:B------:R-:W-:-:S05]  /*4340*/  LOP3.LUT R16, R16, 0x3, RZ, 0xc0, !PT ;  /* 0x0000000310107812 */ /* 0x000fca00078ec0ff */
[----:B------:R-:W-:-:S07]  /*4350*/  IMAD.MOV R30, RZ, RZ, -R16 ;  /* 0x000000ffff1e7224 */ /* 0x000fce00078e0a10 */
.L_x_28:
[----:B------:R-:W-:-:S05]  /*4360*/  IMAD.WIDE.U32 R22, R31, 0x30, R14 ;  /* 0x000000301f167825 */ /* 0x000fca00078e000e */
[----:B------:R-:W2:Y:S04]  /*4370*/  LDG.E.64.CONSTANT R24, desc[UR18][R22.64] ;  /* 0x0000001216187981 */ /* 0x000ea8000c1e9b00 */
[----:B------:R-:W3:Y:S04]  /*4380*/  LDG.E.64.CONSTANT R26, desc[UR18][R22.64+0x8] ;  /* 0x00000812161a7981 */ /* 0x000ee8000c1e9b00 */
[----:B------:R-:W4:Y:S04]  /*4390*/  LDG.E.64.CONSTANT R28, desc[UR18][R22.64+0x10] ;  /* 0x00001012161c7981 */ /* 0x000f28000c1e9b00 */
[----:B------:R-:W4:Y:S04]  /*43a0*/  LDG.E.64.CONSTANT R20, desc[UR18][R22.64+0x18] ;  /* 0x0000181216147981 */ /* 0x000f28000c1e9b00 */
[----:B------:R-:W4:Y:S04]  /*43b0*/  LDG.E.64.CONSTANT R16, desc[UR18][R22.64+0x20] ;  /* 0x0000201216107981 */ /* 0x000f28000c1e9b00 */
[----:B------:R0:W4:Y:S01]  /*43c0*/  LDG.E.64.CONSTANT R18, desc[UR18][R22.64+0x28] ;  /* 0x0000281216127981 */ /* 0x000122000c1e9b00 */
[----:B-----5:R-:W-:Y:S01]  /*43d0*/  IMAD.MOV.U32 R33, RZ, RZ, R4 ;  /* 0x000000ffff217224 */ /* 0x020fe200078e0004 */
[----:B------:R-:W-:Y:S01]  /*43e0*/  IADD3 R63, PT, PT, R63, 0x100, RZ ;  /* 0x000001003f3f7810 */ /* 0x000fe20007ffe0ff */
[----:B------:R-:W-:-:S02]  /*43f0*/  IMAD.MOV.U32 R32, RZ, RZ, R13 ;  /* 0x000000ffff207224 */ /* 0x000fc400078e000d */
[----:B------:R-:W-:Y:S02]  /*4400*/  IMAD.MOV.U32 R35, RZ, RZ, R5 ;  /* 0x000000ffff237224 */ /* 0x000fe400078e0005 */
[----:B------:R-:W-:Y:S02]  /*4410*/  VIADD R30, R30, 0x1 ;  /* 0x000000011e1e7836 */ /* 0x000fe40000000000 */
[----:B------:R-:W-:Y:S02]  /*4420*/  VIADD R31, R31, 0x100 ;  /* 0x000001001f1f7836 */ /* 0x000fe40000000000 */
[----:B0-----:R-:W-:Y:S02]  /*4430*/  IMAD.MOV.U32 R23, RZ, RZ, R6 ;  /* 0x000000ffff177224 */ /* 0x001fe400078e0006 */
[----:B------:R-:W-:Y:S01]  /*4440*/  IMAD.MOV.U32 R22, RZ, RZ, R9 ;  /* 0x000000ffff167224 */ /* 0x000fe200078e0009 */
[----:B--2---:R-:W-:Y:S02]  /*4450*/  DSETP.MIN.AND P1, P3, R24, R12, PT ;  /* 0x0000000c1800722a */ /* 0x004fe40003b20000 */
[----:B---3--:R-:W-:Y:S01]  /*4460*/  DSETP.MIN.AND P4, P5, R26, R4, PT ;  /* 0x000000041a00722a */ /* 0x008fe20003d80000 */
[----:B------:R-:W-:-:S03]  /*4470*/  IMAD.MOV.U32 R4, RZ, RZ, R24 ;  /* 0x000000ffff047224 */ /* 0x000fc600078e0018 */
[----:B------:R-:W-:Y:S01]  /*4480*/  FSEL R13, R25, R32, P1 ;  /* 0x00000020190d7208 */ /* 0x000fe20000800000 */
[----:B------:R-:W-:Y:S02]  /*4490*/  IMAD.MOV.U32 R24, RZ, RZ, R7 ;  /* 0x000000ffff187224 */ /* 0x000fe400078e0007 */
[----:B------:R-:W-:Y:S01]  /*44a0*/  IMAD.MOV.U32 R25, RZ, RZ, R8 ;  /* 0x000000ffff197224 */ /* 0x000fe200078e0008 */
[----:B------:R-:W-:Y:S01]  /*44b0*/  SEL R12, R4, R12, P1 ;  /* 0x0000000c040c7207 */ /* 0x000fe20000800000 */
[----:B----4-:R-:W-:Y:S01]  /*44c0*/  DSETP.MIN.AND P1, P2, R28, R6, PT ;  /* 0x000000061c00722a */ /* 0x010fe20003a20000 */
[----:B------:R-:W-:Y:S02]  /*44d0*/  IMAD.MOV.U32 R4, RZ, RZ, R27 ;  /* 0x000000ffff047224 */ /* 0x000fe400078e001b */
[----:B------:R-:W-:Y:S01]  /*44e0*/  @P3 LOP3.LUT R13, R32, 0x80000, RZ, 0xfc, !PT ;  /* 0x00080000200d3812 */ /* 0x000fe200078efcff */
[----:B------:R-:W-:Y:S02]  /*44f0*/  IMAD.MOV.U32 R6, RZ, RZ, R28 ;  /* 0x000000ffff067224 */ /* 0x000fe400078e001c */
[----:B------:R-:W-:-:S02]  /*4500*/  FSEL R5, R4, R35, P4 ;  /* 0x0000002304057208 */ /* 0x000fc40002000000 */
[----:B------:R-:W-:Y:S01]  /*4510*/  SEL R4, R26, R33, P4 ;  /* 0x000000211a047207 */ /* 0x000fe20002000000 */
[----:B------:R-:W-:Y:S01]  /*4520*/  DSETP.MAX.AND P4, P3, R20, R8, PT ;  /* 0x000000081400722a */ /* 0x000fe20003b8f000 */
[----:B------:R-:W-:Y:S01]  /*4530*/  FSEL R7, R29, R24, P1 ;  /* 0x000000181d077208 */ /* 0x000fe20000800000 */
[----:B------:R-:W-:Y:S01]  /*4540*/  IMAD.MOV.U32 R8, RZ, RZ, R20 ;  /* 0x000000ffff087224 */ /* 0x000fe200078e0014 */
[----:B------:R-:W-:Y:S01]  /*4550*/  @P5 LOP3.LUT R5, R35, 0x80000, RZ, 0xfc, !PT ;  /* 0x0008000023055812 */ /* 0x000fe200078efcff */
[----:B------:R-:W-:Y:S01]  /*4560*/  DSETP.MAX.AND P5, P6, R18, R2, PT ;  /* 0x000000021200722a */ /* 0x000fe20003eaf000 */
[----:B------:R-:W-:Y:S01]  /*4570*/  SEL R6, R6, R23, P1 ;  /* 0x0000001706067207 */ /* 0x000fe20000800000 */
[----:B------:R-:W-:Y:S01]  /*4580*/  IMAD.MOV.U32 R23, RZ, RZ, R2 ;  /* 0x000000ffff177224 */ /* 0x000fe200078e0002 */
[----:B------:R-:W-:Y:S01]  /*4590*/  @P2 LOP3.LUT R7, R24, 0x80000, RZ, 0xfc, !PT ;  /* 0x0008000018072812 */ /* 0x000fe200078efcff */
[----:B------:R-:W-:Y:S01]  /*45a0*/  DSETP.MAX.AND P1, P2, R16, R10, PT ;  /* 0x0000000a1000722a */ /* 0x000fe20003a2f000 */
[----:B------:R-:W-:Y:S01]  /*45b0*/  SEL R8, R8, R25, P4 ;  /* 0x0000001908087207 */ /* 0x000fe20002000000 */
[----:B------:R-:W-:Y:S01]  /*45c0*/  IMAD.MOV.U32 R25, RZ, RZ, R3 ;  /* 0x000000ffff197224 */ /* 0x000fe200078e0003 */
[----:B------:R-:W-:Y:S01]  /*45d0*/  FSEL R9, R21, R22, P4 ;  /* 0x0000001615097208 */ /* 0x000fe20002000000 */
[----:B------:R-:W-:-:S02]  /*45e0*/  IMAD.MOV.U32 R3, RZ, RZ, R11 ;  /* 0x000000ffff037224 */ /* 0x000fc400078e000b */
[----:B------:R-:W-:Y:S01]  /*45f0*/  IMAD.MOV.U32 R2, RZ, RZ, R17 ;  /* 0x000000ffff027224 */ /* 0x000fe200078e0011 */
[----:B------:R-:W-:Y:S02]  /*4600*/  SEL R10, R16, R10, P1 ;  /* 0x0000000a100a7207 */ /* 0x000fe40000800000 */
[----:B------:R-:W-:Y:S02]  /*4610*/  @P3 LOP3.LUT R9, R22, 0x80000, RZ, 0xfc, !PT ;  /* 0x0008000016093812 */ /* 0x000fe400078efcff */
[----:B------:R-:W-:Y:S01]  /*4620*/  FSEL R11, R2, R3, P1 ;  /* 0x00000003020b7208 */ /* 0x000fe20000800000 */
[----:B------:R-:W-:Y:S01]  /*4630*/  IMAD.MOV.U32 R2, RZ, RZ, R19 ;  /* 0x000000ffff027224 */ /* 0x000fe200078e0013 */
[----:B------:R-:W-:Y:S02]  /*4640*/  ISETP.NE.AND P1, PT, R30, RZ, PT ;  /* 0x000000ff1e00720c */ /* 0x000fe40003f25270 */
[----:B------:R-:W-:Y:S02]  /*4650*/  @P2 LOP3.LUT R11, R3, 0x80000, RZ, 0xfc, !PT ;  /* 0x00080000030b2812 */ /* 0x000fe400078efcff */
[----:B------:R-:W-:-:S02]  /*4660*/  FSEL R3, R2, R25, P5 ;  /* 0x0000001902037208 */ /* 0x000fc40002800000 */
[----:B------:R-:W-:Y:S02]  /*4670*/  SEL R2, R18, R23, P5 ;  /* 0x0000001712027207 */ /* 0x000fe40002800000 */
[----:B------:R-:W-:-:S05]  /*4680*/  @P6 LOP3.LUT R3, R25, 0x80000, RZ, 0xfc, !PT ;  /* 0x0008000019036812 */ /* 0x000fca00078efcff */
[----:B------:R-:W-:Y:S05]  /*4690*/  @P1 BRA `(.L_x_28) ;  /* 0xfffffffc00301947 */ /* 0x000fea000383ffff */
.L_x_27:
[----:B------:R-:W-:Y:S05]  /*46a0*/  BSYNC.RECONVERGENT B2 ;  /* 0x0000000000027941 */ /* 0x000fea0003800200 */
.L_x_26:
[----:B------:R-:W-:Y:S05]  /*46b0*/  @!P0 BRA `(.L_x_25) ;  /* 0x0000000c00588947 */ /* 0x000fea0003800000 */
[C---:B------:R-:W-:Y:S01]  /*46c0*/  IADD3 R17, P0, PT, R63.reuse, UR4, RZ ;  /* 0x000000043f117c10 */ /* 0x040fe2000ff1e0ff */
[----:B------:R-:W-:-:S04]  /*46d0*/  VIADD R65, R63, UR4 ;  /* 0x000000043f417c36 */ /* 0x000fc80008000000 */
[----:B------:R-:W-:-:S04]  /*46e0*/  IMAD.WIDE.U32 R16, R17, 0x30, R14 ;  /* 0x0000003011107825 */ /* 0x000fc800078e000e */
[----:B------:R-:W-:Y:S01]  /*46f0*/  IMAD.X R18, RZ, RZ, RZ, P0 ;  /* 0x000000ffff127224 */ /* 0x000fe200000e06ff */
[----:B------:R-:W-:-:S03]  /*4700*/  IADD3 R60, P0, PT, R16, 0x9028, RZ ;  /* 0x00009028103c7810 */ /* 0x000fc60007f1e0ff */
[----:B------:R-:W-:-:S04]  /*4710*/  IMAD R67, R18, 0x30, RZ ;  /* 0x0000003012437824 */ /* 0x000fc800078e02ff */
[----:B------:R-:W-:-:S07]  /*4720*/  IMAD.X R67, R17, 0x1, R67, P0 ;  /* 0x0000000111437824 */ /* 0x000fce00000e0643 */
.L_x_29:
[----:B------:R-:W-:-:S05]  /*4730*/  IMAD.WIDE.U32 R16, R65, 0x30, R14 ;  /* 0x0000003041107825 */ /* 0x000fca00078e000e */
[----:B------:R-:W2:Y:S01]  /*4740*/  LDG.E.64.CONSTANT R70, desc[UR18][R16.64] ;  /* 0x0000001210467981 */ /* 0x000ea2000c1e9b00 */
[----:B------:R-:W-:-:S03]  /*4750*/  IMAD.MOV.U32 R66, RZ, RZ, R60 ;  /* 0x000000ffff427224 */ /* 0x000fc600078e003c */
        /* <DEDUP_REMOVED lines=23> */
[----:B-----5:R-:W-:-:S02]  /*48d0*/  IMAD.MOV.U32 R73, RZ, RZ, R13 ;  /* 0x000000ffff497224 */ /* 0x020fc400078e000d */
[----:B------:R-:W-:Y:S02]  /*48e0*/  IMAD.MOV.U32 R62, RZ, RZ, R5 ;  /* 0x000000ffff3e7224 */ /* 0x000fe400078e0005 */
[----:B------:R-:W-:Y:S02]  /*48f0*/  IMAD.MOV.U32 R64, RZ, RZ, R4 ;  /* 0x000000ffff407224 */ /* 0x000fe400078e0004 */
[----:B------:R-:W-:Y:S02]  /*4900*/  VIADD R63, R63, 0x400 ;  /* 0x000004003f3f7836 */ /* 0x000fe40000000000 */
[----:B------:R-:W-:Y:S01]  /*4910*/  VIADD R65, R65, 0x400 ;  /* 0x0000040041417836 */ /* 0x000fe20000000000 */
[----:B--2---:R-:W-:Y:S01]  /*4920*/  DSETP.MIN.AND P0, P1, R70, R12, PT ;  /* 0x0000000c4600722a */ /* 0x004fe20003900000 */
[----:B------:R-:W-:-:S05]  /*4930*/  IMAD.MOV.U32 R60, RZ, RZ, R71 ;  /* 0x000000ffff3c7224 */ /* 0x000fca00078e0047 */
[----:B------:R-:W-:Y:S02]  /*4940*/  FSEL R75, R60, R73, P0 ;  /* 0x000000493c4b7208 */ /* 0x000fe40000000000 */
[----:B------:R-:W-:-:S06]  /*4950*/  SEL R12, R70, R12, P0 ;  /* 0x0000000c460c7207 */ /* 0x000fcc0000000000 */
[----:B------:R-:W-:-:S05]  /*4960*/  @P1 LOP3.LUT R75, R73, 0x80000, RZ, 0xfc, !PT ;  /* 0x00080000494b1812 */ /* 0x000fca00078efcff */
[----:B------:R-:W-:Y:S01]  /*4970*/  IMAD.MOV.U32 R13, RZ, RZ, R75 ;  /* 0x000000ffff0d7224 */ /* 0x000fe200078e004b */
[----:B---3--:R-:W-:Y:S01]  /*4980*/  DSETP.MIN.AND P1, P2, R58, R4, PT ;  /* 0x000000043a00722a */ /* 0x008fe20003a20000 */
[----:B------:R-:W-:Y:S02]  /*4990*/  IMAD.MOV.U32 R4, RZ, RZ, R12 ;  /* 0x000000ffff047224 */ /* 0x000fe400078e000c */
[----:B----4-:R-:W-:Y:S02]  /*49a0*/  IMAD.MOV.U32 R5, RZ, RZ, R68 ;  /* 0x000000ffff057224 */ /* 0x010fe400078e0044 */
[----:B------:R-:W-:Y:S01]  /*49b0*/  DSETP.MIN.AND P3, P4, R12, R68, PT ;  /* 0x000000440c00722a */ /* 0x000fe20003c60000 */
[----:B------:R-:W-:-:S05]  /*49c0*/  IADD3 R60, P0, PT, R66, 0xc000, RZ ;  /* 0x0000c000423c7810 */ /* 0x000fca0007f1e0ff */
[----:B------:R-:W-:Y:S01]  /*49d0*/  SEL R4, R4, R5, P3 ;  /* 0x0000000504047207 */ /* 0x000fe20001800000 */
[----:B------:R-:W-:Y:S02]  /*49e0*/  IMAD.MOV.U32 R5, RZ, RZ, R59 ;  /* 0x000000ffff057224 */ /* 0x000fe400078e003b */
[----:B0-----:R-:W-:Y:S01]  /*49f0*/  IMAD.MOV.U32 R66, RZ, RZ, R13 ;  /* 0x000000ffff427224 */ /* 0x001fe200078e000d */
[----:B------:R-:W-:Y:S02]  /*4a00*/  SEL R12, R58, R64, P1 ;  /* 0x000000403a0c7207 */ /* 0x000fe40000800000 */
[----:B------:R-:W-:Y:S02]  /*4a10*/  FSEL R13, R5, R62, P1 ;  /* 0x0000003e050d7208 */ /* 0x000fe40000800000 */
[----:B------:R-:W-:Y:S01]  /*4a20*/  @P2 LOP3.LUT R13, R62, 0x80000, RZ, 0xfc, !PT ;  /* 0x000800003e0d2812 */ /* 0x000fe200078efcff */
[----:B------:R-:W-:Y:S01]  /*4a30*/  IMAD.X R67, RZ, RZ, R67, P0 ;  /* 0x000000ffff437224 */ /* 0x000fe200000e0643 */
[----:B------:R-:W-:Y:S01]  /*4a40*/  FSEL R5, R66, R69, P3 ;  /* 0x0000004542057208 */ /* 0x000fe20001800000 */
[----:B------:R-:W-:Y:S01]  /*4a50*/  IMAD.MOV.U32 R59, RZ, RZ, R6 ;  /* 0x000000ffff3b7224 */ /* 0x000fe200078e0006 */
[----:B------:R-:W-:Y:S01]  /*4a60*/  @P4 LOP3.LUT R5, R69, 0x80000, RZ, 0xfc, !PT ;  /* 0x0008000045054812 */ /* 0x000fe200078efcff */
[----:B------:R-:W-:Y:S01]  /*4a70*/  DSETP.MIN.AND P0, P1, R28, R6, PT ;  /* 0x000000061c00722a */ /* 0x000fe20003900000 */
[----:B------:R-:W-:Y:S01]  /*4a80*/  IMAD.MOV.U32 R58, RZ, RZ, R7 ;  /* 0x000000ffff3a7224 */ /* 0x000fe200078e0007 */
[----:B------:R-:W-:Y:S01]  /*4a90*/  DSETP.MIN.AND P3, P4, R12, R56, PT ;  /* 0x000000380c00722a */ /* 0x000fe20003c60000 */
[----:B------:R-:W-:-:S02]  /*4aa0*/  IMAD.MOV.U32 R6, RZ, RZ, R12 ;  /* 0x000000ffff067224 */ /* 0x000fc400078e000c */
[----:B------:R-:W-:Y:S02]  /*4ab0*/  IMAD.MOV.U32 R12, RZ, RZ, R28 ;  /* 0x000000ffff0c7224 */ /* 0x000fe400078e001c */
[----:B------:R-:W-:Y:S01]  /*4ac0*/  IMAD.MOV.U32 R7, RZ, RZ, R13 ;  /* 0x000000ffff077224 */ /* 0x000fe200078e000d */
[----:B------:R-:W-:Y:S02]  /*4ad0*/  FSEL R13, R29, R58, P0 ;  /* 0x0000003a1d0d7208 */ /* 0x000fe40000000000 */
[----:B------:R-:W-:Y:S01]  /*4ae0*/  SEL R12, R12, R59, P0 ;  /* 0x0000003b0c0c7207 */ /* 0x000fe20000000000 */
[----:B------:R-:W-:Y:S01]  /*4af0*/  DSETP.MAX.AND P0, P2, R42, R8, PT ;  /* 0x000000082a00722a */ /* 0x000fe20003a0f000 */
[----:B------:R-:W-:Y:S02]  /*4b00*/  IMAD.MOV.U32 R28, RZ, RZ, R9 ;  /* 0x000000ffff1c7224 */ /* 0x000fe400078e0009 */
[----:B------:R-:W-:Y:S02]  /*4b10*/  IMAD.MOV.U32 R59, RZ, RZ, R8 ;  /* 0x000000ffff3b7224 */ /* 0x000fe400078e0008 */
[----:B------:R-:W-:Y:S01]  /*4b20*/  IMAD.MOV.U32 R9, RZ, RZ, R43 ;  /* 0x000000ffff097224 */ /* 0x000fe200078e002b */
[----:B------:R-:W-:Y:S01]  /*4b30*/  @P1 LOP3.LUT R13, R58, 0x80000, RZ, 0xfc, !PT ;  /* 0x000800003a0d1812 */ /* 0x000fe200078efcff */
[----:B------:R-:W-:Y:S01]  /*4b40*/  IMAD.MOV.U32 R8, RZ, RZ, R57 ;  /* 0x000000ffff087224 */ /* 0x000fe200078e0039 */
[----:B------:R-:W-:-:S02]  /*4b50*/  SEL R6, R6, R56, P3 ;  /* 0x0000003806067207 */ /* 0x000fc40001800000 */
[----:B------:R-:W-:Y:S02]  /*4b60*/  FSEL R29, R9, R28, P0 ;  /* 0x0000001c091d7208 */ /* 0x000fe40000000000 */
[----:B------:R-:W-:Y:S02]  /*4b70*/  FSEL R7, R7, R8, P3 ;  /* 0x0000000807077208 */ /* 0x000fe40001800000 */
[----:B------:R-:W-:Y:S01]  /*4b80*/  @P2 LOP3.LUT R29, R28, 0x80000, RZ, 0xfc, !PT ;  /* 0x000800001c1d2812 */ /* 0x000fe200078efcff */
[----:B------:R-:W-:Y:S01]  /*4b90*/  DSETP.MAX.AND P2, P3, R50, R10, PT ;  /* 0x0000000a3200722a */ /* 0x000fe20003b4f000 */
[----:B------:R-:W-:Y:S01]  /*4ba0*/  @P4 LOP3.LUT R7, R8, 0x80000, RZ, 0xfc, !PT ;  /* 0x0008000008074812 */ /* 0x000fe200078efcff */
[----:B------:R-:W-:Y:S01]  /*4bb0*/  DSETP.MIN.AND P1, P4, R12, R54, PT ;  /* 0x000000360c00722a */ /* 0x000fe20003c20000 */
[----:B------:R-:W-:Y:S02]  /*4bc0*/  IMAD.MOV.U32 R28, RZ, RZ, R55 ;  /* 0x000000ffff1c7224 */ /* 0x000fe400078e0037 */
[----:B------:R-:W-:-:S02]  /*4bd0*/  IMAD.MOV.U32 R43, RZ, RZ, R10 ;  /* 0x000000ffff2b7224 */ /* 0x000fc400078e000a */
[----:B------:R-:W-:Y:S01]  /*4be0*/  IMAD.MOV.U32 R8, RZ, RZ, R12 ;  /* 0x000000ffff087224 */ /* 0x000fe200078e000c */
[----:B------:R-:W-:Y:S01]  /*4bf0*/  FSEL R9, R13, R28, P1 ;  /* 0x0000001c0d097208 */ /* 0x000fe20000800000 */
[----:B------:R-:W-:Y:S01]  /*4c00*/  IMAD.MOV.U32 R57, RZ, RZ, R11 ;  /* 0x000000ffff397224 */ /* 0x000fe200078e000b */
[----:B------:R-:W-:Y:S01]  /*4c10*/  SEL R12, R42, R59, P0 ;  /* 0x0000003b2a0c7207 */ /* 0x000fe20000000000 */
[----:B------:R-:W-:Y:S01]  /*4c20*/  IMAD.MOV.U32 R10, RZ, RZ, R51 ;  /* 0x000000ffff0a7224 */ /* 0x000fe200078e0033 */
[----:B------:R-:W-:Y:S02]  /*4c30*/  MOV R13, R29 ;  /* 0x0000001d000d7202 */ /* 0x000fe40000000f00 */
[----:B------:R-:W-:Y:S02]  /*4c40*/  SEL R8, R8, R54, P1 ;  /* 0x0000003608087207 */ /* 0x000fe40000800000 */
[----:B------:R-:W-:Y:S02]  /*4c50*/  FSEL R11, R10, R57, P2 ;  /* 0x000000390a0b7208 */ /* 0x000fe40001000000 */
[----:B------:R-:W-:Y:S01]  /*4c60*/  SEL R10, R50, R43, P2 ;  /* 0x0000002b320a7207 */ /* 0x000fe20001000000 */
[----:B------:R-:W-:Y:S01]  /*4c70*/  DSETP.MAX.AND P0, P1, R12, R38, PT ;  /* 0x000000260c00722a */ /* 0x000fe2000390f000 */
[----:B------:R-:W-:Y:S01]  /*4c80*/  @P3 LOP3.LUT R11, R57, 0x80000, RZ, 0xfc, !PT ;  /* 0x00080000390b3812 */ /* 0x000fe200078efcff */
[----:B------:R-:W-:Y:S01]  /*4c90*/  DSETP.MAX.AND P2, P3, R48, R2, PT ;  /* 0x000000023000722a */ /* 0x000fe20003b4f000 */
[----:B------:R-:W-:Y:S01]  /*4ca0*/  @P4 LOP3.LUT R9, R28, 0x80000, RZ, 0xfc, !PT ;  /* 0x000800001c094812 */ /* 0x000fe200078efcff */
[----:B------:R-:W-:-:S02]  /*4cb0*/  IMAD.MOV.U32 R28, RZ, RZ, R12 ;  /* 0x000000ffff1c7224 */ /* 0x000fc400078e000c */
[----:B------:R-:W-:Y:S02]  /*4cc0*/  IMAD.MOV.U32 R55, RZ, RZ, R38 ;  /* 0x000000ffff377224 */ /* 0x000fe400078e0026 */
[----:B------:R-:W-:Y:S02]  /*4cd0*/  IMAD.MOV.U32 R29, RZ, RZ, R13 ;  /* 0x000000ffff1d7224 */ /* 0x000fe400078e000d */
[----:B------:R-:W-:Y:S01]  /*4ce0*/  IMAD.MOV.U32 R13, RZ, RZ, R2 ;  /* 0x000000ffff0d7224 */ /* 0x000fe200078e0002 */
[----:B------:R-:W-:Y:S01]  /*4cf0*/  SEL R2, R28, R55, P0 ;  /* 0x000000371c027207 */ /* 0x000fe20000000000 */
[----:B------:R-:W-:Y:S01]  /*4d00*/  IMAD.MOV.U32 R12, RZ, RZ, R3 ;  /* 0x000000ffff0c7224 */ /* 0x000fe200078e0003 */
[----:B------:R-:W-:Y:S01]  /*4d10*/  DSETP.MAX.AND P4, P5, R10, R40, PT ;  /* 0x000000280a00722a */ /* 0x000fe20003d8f000 */
[----:B------:R-:W-:Y:S01]  /*4d20*/  IMAD.MOV.U32 R28, RZ, RZ, R10 ;  /* 0x000000ffff1c7224 */ /* 0x000fe200078e000a */
[----:B------:R-:W-:Y:S01]  /*4d30*/  FSEL R3, R29, R39, P0 ;  /* 0x000000271d037208 */ /* 0x000fe20000000000 */
[----:B------:R-:W-:-:S02]  /*4d40*/  IMAD.MOV.U32 R10, RZ, RZ, R48 ;  /* 0x000000ffff0a7224 */ /* 0x000fc400078e0030 */
[----:B------:R-:W-:Y:S02]  /*4d50*/  IMAD.MOV.U32 R29, RZ, RZ, R11 ;  /* 0x000000ffff1d7224 */ /* 0x000fe400078e000b */
[----:B------:R-:W-:Y:S01]  /*4d60*/  IMAD.MOV.U32 R38, RZ, RZ, R41 ;  /* 0x000000ffff267224 */ /* 0x000fe200078e0029 */
[----:B------:R-:W-:Y:S02]  /*4d70*/  FSEL R11, R49, R12, P2 ;  /* 0x0000000c310b7208 */ /* 0x000fe40001000000 */
[----:B------:R-:W-:Y:S02]  /*4d80*/  SEL R10, R10, R13, P2 ;  /* 0x0000000d0a0a7207 */ /* 0x000fe40001000000 */
[----:B------:R-:W-:Y:S01]  /*4d90*/  @P1 LOP3.LUT R3, R39, 0x80000, RZ, 0xfc, !PT ;  /* 0x0008000027031812 */ /* 0x000fe200078efcff */
[----:B------:R-:W-:Y:S01]  /*4da0*/  DSETP.MIN.AND P0, P1, R4, R44, PT ;  /* 0x0000002c0400722a */ /* 0x000fe20003900000 */
[----:B------:R-:W-:Y:S01]  /*4db0*/  FSEL R13, R29, R38, P4 ;  /* 0x000000261d0d7208 */ /* 0x000fe20002000000 */
[----:B------:R-:W-:Y:S01]  /*4dc0*/  IMAD.MOV.U32 R29, RZ, RZ, R5 ;  /* 0x000000ffff1d7224 */ /* 0x000fe200078e0005 */
[----:B------:R-:W-:Y:S01]  /*4dd0*/  @P3 LOP3.LUT R11, R12, 0x80000, RZ, 0xfc, !PT ;  /* 0x000800000c0b3812 */ /* 0x000fe200078efcff */
[----:B------:R-:W-:Y:S01]  /*4de0*/  DSETP.MIN.AND P2, P3, R6, R52, PT ;  /* 0x000000340600722a */ /* 0x000fe20003b40000 */
[----:B------:R-:W-:Y:S01]  /*4df0*/  SEL R12, R28, R40, P4 ;  /* 0x000000281c0c7207 */ /* 0x000fe20002000000 */
[----:B------:R-:W-:-:S02]  /*4e00*/  IMAD.MOV.U32 R28, RZ, RZ, R4 ;  /* 0x000000ffff1c7224 */ /* 0x000fc400078e0004 */
[----:B------:R-:W-:Y:S02]  /*4e10*/  IMAD.MOV.U32 R5, RZ, RZ, R44 ;  /* 0x000000ffff057224 */ /* 0x000fe400078e002c */
[----:B------:R-:W-:-:S03]  /*4e20*/  IMAD.MOV.U32 R39, RZ, RZ, R7 ;  /* 0x000000ffff277224 */ /* 0x000fc600078e0007 */
[----:B------:R-:W-:Y:S01]  /*4e30*/  SEL R4, R28, R5, P0 ;  /* 0x000000051c047207 */ /* 0x000fe20000000000 */
[----:B------:R-:W-:Y:S01]  /*4e40*/  IMAD.MOV.U32 R28, RZ, RZ, R8 ;  /* 0x000000ffff1c7224 */ /* 0x000fe200078e0008 */
[----:B------:R-:W-:Y:S01]  /*4e50*/  FSEL R5, R29, R45, P0 ;  /* 0x0000002d1d057208 */ /* 0x000fe20000000000 */
[----:B------:R-:W-:Y:S01]  /*4e60*/  DSETP.MIN.AND P0, P4, R8, R46, PT ;  /* 0x0000002e0800722a */ /* 0x000fe20003c00000 */
[----:B------:R-:W-:Y:S02]  /*4e70*/  IMAD.MOV.U32 R40, RZ, RZ, R9 ;  /* 0x000000ffff287224 */ /* 0x000fe400078e0009 */
[----:B------:R-:W-:Y:S02]  /*4e80*/  IMAD.MOV.U32 R8, RZ, RZ, R53 ;  /* 0x000000ffff087224 */ /* 0x000fe400078e0035 */
[----:B------:R-:W-:Y:S01]  /*4e90*/  IMAD.MOV.U32 R9, RZ, RZ, R46 ;  /* 0x000000ffff097224 */ /* 0x000fe200078e002e */
[----:B------:R-:W-:Y:S02]  /*4ea0*/  @P5 LOP3.LUT R13, R38, 0x80000, RZ, 0xfc, !PT ;  /* 0x00080000260d5812 */ /* 0x000fe400078efcff */
[----:B------:R-:W-:Y:S01]  /*4eb0*/  FSEL R7, R39, R8, P2 ;  /* 0x0000000827077208 */ /* 0x000fe20001000000 */
[----:B------:R-:W-:Y:S01]  /*4ec0*/  IMAD.MOV.U32 R38, RZ, RZ, R6 ;  /* 0x000000ffff267224 */ /* 0x000fe200078e0006 */
[----:B------:R-:W-:-:S02]  /*4ed0*/  @P3 LOP3.LUT R7, R8, 0x80000, RZ, 0xfc, !PT ;  /* 0x0008000008073812 */ /* 0x000fc400078efcff */
[----:B------:R-:W-:Y:S02]  /*4ee0*/  SEL R8, R28, R9, P0 ;  /* 0x000000091c087207 */ /* 0x000fe40000000000 */
[----:B------:R-:W-:Y:S02]  /*4ef0*/  @P1 LOP3.LUT R5, R45, 0x80000, RZ, 0xfc, !PT ;  /* 0x000800002d051812 */ /* 0x000fe400078efcff */
[----:B------:R-:W-:Y:S01]  /*4f00*/  FSEL R9, R40, R47, P0 ;  /* 0x0000002f28097208 */ /* 0x000fe20000000000 */
[----:B------:R-:W-:Y:S01]  /*4f10*/  DSETP.MAX.AND P0, P1, R2, R30, PT ;  /* 0x0000001e0200722a */ /* 0x000fe2000390f000 */
[----:B------:R-:W-:Y:S01]  /*4f20*/  SEL R6, R38, R52, P2 ;  /* 0x0000003426067207 */ /* 0x000fe20001000000 */
[----:B------:R-:W-:Y:S01]  /*4f30*/  DSETP.MAX.AND P2, P3, R12, R34, PT ;  /* 0x000000220c00722a */ /* 0x000fe20003b4f000 */
[----:B------:R-:W-:Y:S01]  /*4f40*/  @P4 LOP3.LUT R9, R47, 0x80000, RZ, 0xfc, !PT ;  /* 0x000800002f094812 */ /* 0x000fe200078efcff */
[----:B------:R-:W-:Y:S01]  /*4f50*/  IMAD.MOV.U32 R38, RZ, RZ, R12 ;  /* 0x000000ffff267224 */ /* 0x000fe200078e000c */
[----:B------:R-:W-:Y:S01]  /*4f60*/  DSETP.MIN.AND P4, P5, R4, R36, PT ;  /* 0x000000240400722a */ /* 0x000fe20003d80000 */
[----:B------:R-:W-:-:S02]  /*4f70*/  IMAD.MOV.U32 R29, RZ, RZ, R3 ;  /* 0x000000ffff1d7224 */ /* 0x000fc400078e0003 */
[----:B------:R-:W-:Y:S02]  /*4f80*/  IMAD.MOV.U32 R12, RZ, RZ, R31 ;  /* 0x000000ffff0c7224 */ /* 0x000fe400078e001f */
[----:B------:R-:W-:Y:S02]  /*4f90*/  IMAD.MOV.U32 R39, RZ, RZ, R13 ;  /* 0x000000ffff277224 */ /* 0x000fe400078e000d */
[----:B------:R-:W-:Y:S01]  /*4fa0*/  IMAD.MOV.U32 R13, RZ, RZ, R34 ;  /* 0x000000ffff0d7224 */ /* 0x000fe200078e0022 */
[----:B------:R-:W-:Y:S01]  /*4fb0*/  FSEL R3, R29, R12, P0 ;  /* 0x0000000c1d037208 */ /* 0x000fe20000000000 */
[----:B------:R-:W-:Y:S01]  /*4fc0*/  IMAD.MOV.U32 R29, RZ, RZ, R4 ;  /* 0x000000ffff1d7224 */ /* 0x000fe200078e0004 */
[----:B------:R-:W-:Y:S01]  /*4fd0*/  @P1 LOP3.LUT R3, R12, 0x80000, RZ, 0xfc, !PT ;  /* 0x000800000c031812 */ /* 0x000fe200078efcff */
[----:B------:R-:W-:Y:S01]  /*4fe0*/  IMAD.MOV.U32 R40, RZ, RZ, R5 ;  /* 0x000000ffff287224 */ /* 0x000fe200078e0005 */
[----:B------:R-:W-:Y:S01]  /*4ff0*/  FSEL R5, R39, R35, P2 ;  /* 0x0000002327057208 */ /* 0x000fe20001000000 */
[----:B------:R-:W-:Y:S01]  /*5000*/  IMAD.MOV.U32 R31, RZ, RZ, R37 ;  /* 0x000000ffff1f7224 */ /* 0x000fe200078e0025 */
[----:B------:R-:W-:Y:S01]  /*5010*/  SEL R4, R38, R13, P2 ;  /* 0x0000000d26047207 */ /* 0x000fe20001000000 */
[----:B------:R-:W-:Y:S01]  /*5020*/  DSETP.MAX.AND P1, P2, R10, R26, PT ;  /* 0x0000001a0a00722a */ /* 0x000fe20003a2f000 */
[----:B------:R-:W-:Y:S01]  /*5030*/  IMAD.MOV.U32 R28, RZ, RZ, R2 ;  /* 0x000000ffff1c7224 */ /* 0x000fe200078e0002 */
[----:B------:R-:W-:-:S02]  /*5040*/  @P3 LOP3.LUT R5, R35, 0x80000, RZ, 0xfc, !PT ;  /* 0x0008000023053812 */ /* 0x000fc400078efcff */
[----:B------:R-:W-:Y:S02]  /*5050*/  FSEL R13, R40, R31, P4 ;  /* 0x0000001f280d7208 */ /* 0x000fe40002000000 */
[----:B------:R-:W-:Y:S01]  /*5060*/  SEL R12, R29, R36, P4 ;  /* 0x000000241d0c7207 */ /* 0x000fe20002000000 */
[----:B------:R-:W-:Y:S01]  /*5070*/  IMAD.MOV.U32 R29, RZ, RZ, R7 ;  /* 0x000000ffff1d7224 */ /* 0x000fe200078e0007 */
[----:B------:R-:W-:Y:S01]  /*5080*/  DSETP.MIN.AND P3, P4, R6, R18, PT ;  /* 0x000000120600722a */ /* 0x000fe20003c60000 */
[----:B------:R-:W-:Y:S01]  /*5090*/  SEL R2, R28, R30, P0 ;  /* 0x0000001e1c027207 */ /* 0x000fe20000000000 */
[----:B------:R-:W-:Y:S01]  /*50a0*/  IMAD.MOV.U32 R7, RZ, RZ, R11 ;  /* 0x000000ffff077224 */ /* 0x000fe200078e000b */
[----:B------:R-:W-:Y:S01]  /*50b0*/  @P5 LOP3.LUT R13, R31, 0x80000, RZ, 0xfc, !PT ;  /* 0x000800001f0d5812 */ /* 0x000fe200078efcff */
[----:B------:R-:W-:Y:S01]  /*50c0*/  IMAD.MOV.U32 R11, RZ, RZ, R18 ;  /* 0x000000ffff0b7224 */ /* 0x000fe200078e0012 */
[----:B------:R-:W-:Y:S01]  /*50d0*/  DSETP.MIN.AND P5, P0, R8, R20, PT ;  /* 0x000000140800722a */ /* 0x000fe200038a0000 */
[----:B------:R-:W-:Y:S01]  /*50e0*/  IMAD.MOV.U32 R18, RZ, RZ, R8 ;  /* 0x000000ffff127224 */ /* 0x000fe200078e0008 */
[----:B------:R-:W-:Y:S01]  /*50f0*/  MOV R28, R6 ;  /* 0x00000006001c7202 */ /* 0x000fe20000000f00 */
[----:B------:R-:W-:-:S02]  /*5100*/  IMAD.MOV.U32 R8, RZ, RZ, R27 ;  /* 0x000000ffff087224 */ /* 0x000fc400078e001b */
[----:B------:R-:W-:-:S03]  /*5110*/  IMAD.MOV.U32 R6, RZ, RZ, R10 ;  /* 0x000000ffff067224 */ /* 0x000fc600078e000a */
[----:B------:R-:W-:Y:S02]  /*5120*/  FSEL R7, R7, R8, P1 ;  /* 0x0000000807077208 */ /* 0x000fe40000800000 */
[----:B------:R-:W-:Y:S02]  /*5130*/  SEL R6, R6, R26, P1 ;  /* 0x0000001a06067207 */ /* 0x000fe40000800000 */
[----:B------:R-:W-:Y:S01]  /*5140*/  @P2 LOP3.LUT R7, R8, 0x80000, RZ, 0xfc, !PT ;  /* 0x0008000008072812 */ /* 0x000fe200078efcff */
[----:B------:R-:W-:Y:S01]  /*5150*/  IMAD.MOV.U32 R30, RZ, RZ, R9 ;  /* 0x000000ffff1e7224 */ /* 0x000fe200078e0009 */
[----:B------:R-:W-:Y:S02]  /*5160*/  FSEL R10, R29, R19, P3 ;  /* 0x000000131d0a7208 */ /* 0x000fe40001800000 */
[----:B------:R-:W-:Y:S02]  /*5170*/  SEL R11, R28, R11, P3 ;  /* 0x0000000b1c0b7207 */ /* 0x000fe40001800000 */
[----:B------:R-:W-:Y:S01]  /*5180*/  DSETP.MAX.AND P2, P3, R6, R16, PT ;  /* 0x000000100600722a */ /* 0x000fe20003b4f000 */
[----:B------:R-:W-:Y:S01]  /*5190*/  @P4 LOP3.LUT R10, R19, 0x80000, RZ, 0xfc, !PT ;  /* 0x00080000130a4812 */ /* 0x000fe200078efcff */
[----:B------:R-:W-:Y:S01]  /*51a0*/  IMAD.MOV.U32 R9, RZ, RZ, R20 ;  /* 0x000000ffff097224 */ /* 0x000fe200078e0014 */
[----:B------:R-:W-:Y:S01]  /*51b0*/  FSEL R19, R30, R21, P5 ;  /* 0x000000151e137208 */ /* 0x000fe20002800000 */
[----:B------:R-:W-:Y:S01]  /*51c0*/  IMAD.MOV.U32 R8, RZ, RZ, R2 ;  /* 0x000000ffff087224 */ /* 0x000fe200078e0002 */
[----:B------:R-:W-:Y:S01]  /*51d0*/  @P0 LOP3.LUT R19, R21, 0x80000, RZ, 0xfc, !PT ;  /* 0x0008000015130812 */ /* 0x000fe200078efcff */
[----:B------:R-:W-:Y:S01]  /*51e0*/  IMAD.MOV.U32 R20, RZ, RZ, R3 ;  /* 0x000000ffff147224 */ /* 0x000fe200078e0003 */
[----:B------:R-:W-:Y:S01]  /*51f0*/  DSETP.MAX.AND P0, P1, R2, R32, PT ;  /* 0x000000200200722a */ /* 0x000fe2000390f000 */
[----:B------:R-:W-:-:S02]  /*5200*/  IMAD.MOV.U32 R3, RZ, RZ, R17 ;  /* 0x000000ffff037224 */ /* 0x000fc400078e0011 */
[----:B------:R-:W-:Y:S01]  /*5210*/  IMAD.MOV.U32 R2, RZ, RZ, R7 ;  /* 0x000000ffff027224 */ /* 0x000fe200078e0007 */
[----:B------:R-:W-:-:S04]  /*5220*/  SEL R18, R18, R9, P5 ;  /* 0x0000000912127207 */ /* 0x000fc80002800000 */
[----:B------:R-:W-:Y:S02]  /*5230*/  FSEL R9, R2, R3, P2 ;  /* 0x0000000302097208 */ /* 0x000fe40001000000 */
[----:B------:R-:W-:Y:S01]  /*5240*/  @P3 LOP3.LUT R9, R3, 0x80000, RZ, 0xfc, !PT ;  /* 0x0008000003093812 */ /* 0x000fe200078efcff */
[----:B------:R-:W-:Y:S01]  /*5250*/  IMAD.MOV.U32 R21, RZ, RZ, R32 ;  /* 0x000000ffff157224 */ /* 0x000fe200078e0020 */
[----:B------:R-:W-:Y:S01]  /*5260*/  SEL R2, R6, R16, P2 ;  /* 0x0000001006027207 */ /* 0x000fe20001000000 */
[----:B------:R-:W-:Y:S02]  /*5270*/  IMAD.MOV.U32 R27, RZ, RZ, R33 ;  /* 0x000000ffff1b7224 */ /* 0x000fe400078e0021 */
[----:B------:R-:W-:Y:S01]  /*5280*/  IMAD.MOV.U32 R3, RZ, RZ, R9 ;  /* 0x000000ffff037224 */ /* 0x000fe200078e0009 */
[----:B------:R-:W-:Y:S01]  /*5290*/  DSETP.MAX.AND P2, P3, R4, R24, PT ;  /* 0x000000180400722a */ /* 0x000fe20003b4f000 */
[----:B------:R-:W-:Y:S02]  /*52a0*/  SEL R8, R8, R21, P0 ;  /* 0x0000001508087207 */ /* 0x000fe40000000000 */
[----:B------:R-:W-:Y:S01]  /*52b0*/  FSEL R17, R20, R27, P0 ;  /* 0x0000001b14117208 */ /* 0x000fe20000000000 */
[----:B------:R-:W-:Y:S01]  /*52c0*/  IMAD.MOV.U32 R7, RZ, RZ, R5 ;  /* 0x000000ffff077224 */ /* 0x000fe200078e0005 */
[----:B------:R-:W-:Y:S01]  /*52d0*/  ISETP.GE.AND P0, PT, R63, R0, PT ;  /* 0x000000003f00720c */ /* 0x000fe20003f06270 */
[----:B------:R-:W-:Y:S01]  /*52e0*/  DSETP.MAX.AND P4, P5, R2, R22, PT ;  /* 0x000000160200722a */ /* 0x000fe20003d8f000 */
[----:B------:R-:W-:-:S02]  /*52f0*/  IMAD.MOV.U32 R6, RZ, RZ, R4 ;  /* 0x000000ffff067224 */ /* 0x000fc400078e0004 */
[----:B------:R-:W-:Y:S02]  /*5300*/  IMAD.MOV.U32 R5, RZ, RZ, R24 ;  /* 0x000000ffff057224 */ /* 0x000fe400078e0018 */
[----:B------:R-:W-:-:S03]  /*5310*/  IMAD.MOV.U32 R4, RZ, RZ, R2 ;  /* 0x000000ffff047224 */ /* 0x000fc600078e0002 */
[----:B------:R-:W-:Y:S01]  /*5320*/  SEL R16, R6, R5, P2 ;  /* 0x0000000506107207 */ /* 0x000fe20001000000 */
[----:B------:R-:W-:Y:S01]  /*5330*/  IMAD.MOV.U32 R5, RZ, RZ, R22 ;  /* 0x000000ffff057224 */ /* 0x000fe200078e0016 */
[----:B------:R-:W-:Y:S02]  /*5340*/  @P1 LOP3.LUT R17, R27, 0x80000, RZ, 0xfc, !PT ;  /* 0x000800001b111812 */ /* 0x000fe400078efcff */
[----:B------:R-:W-:Y:S02]  /*5350*/  FSEL R21, R7, R25, P2 ;  /* 0x0000001907157208 */ /* 0x000fe40001000000 */
[----:B------:R-:W-:Y:S02]  /*5360*/  @P3 LOP3.LUT R21, R25, 0x80000, RZ, 0xfc, !PT ;  /* 0x0008000019153812 */ /* 0x000fe400078efcff */
[----:B------:R-:W-:Y:S01]  /*5370*/  SEL R2, R4, R5, P4 ;  /* 0x0000000504027207 */ /* 0x000fe20002000000 */
[----:B------:R-:W-:Y:S01]  /*5380*/  IMAD.MOV.U32 R4, RZ, RZ, R11 ;  /* 0x000000ffff047224 */ /* 0x000fe200078e000b */
[----:B------:R-:W-:Y:S01]  /*5390*/  FSEL R3, R3, R23, P4 ;  /* 0x0000001703037208 */ /* 0x000fe20002000000 */
[----:B------:R-:W-:Y:S01]  /*53a0*/  IMAD.MOV.U32 R5, RZ, RZ, R10 ;  /* 0x000000ffff057224 */ /* 0x000fe200078e000a */
[----:B------:R-:W-:Y:S01]  /*53b0*/  @P5 LOP3.LUT R3, R23, 0x80000, RZ, 0xfc, !PT ;  /* 0x0008000017035812 */ /* 0x000fe200078efcff */
[----:B------:R-:W-:Y:S01]  /*53c0*/  IMAD.MOV.U32 R6, RZ, RZ, R18 ;  /* 0x000000ffff067224 */ /* 0x000fe200078e0012 */
[----:B------:R-:W-:Y:S01]  /*53d0*/  MOV R11, R21 ;  /* 0x00000015000b7202 */ /* 0x000fe20000000f00 */
[----:B------:R-:W-:-:S02]  /*53e0*/  IMAD.MOV.U32 R7, RZ, RZ, R19 ;  /* 0x000000ffff077224 */ /* 0x000fc400078e0013 */
[----:B------:R-:W-:Y:S02]  /*53f0*/  IMAD.MOV.U32 R9, RZ, RZ, R17 ;  /* 0x000000ffff097224 */ /* 0x000fe400078e0011 */
[----:B------:R-:W-:Y:S01]  /*5400*/  IMAD.MOV.U32 R10, RZ, RZ, R16 ;  /* 0x000000ffff0a7224 */ /* 0x000fe200078e0010 */
[----:B------:R-:W-:Y:S06]  /*5410*/  @!P0 BRA `(.L_x_29) ;  /* 0xfffffff000c48947 */ /* 0x000fec000383ffff */
.L_x_25:
[----:B------:R-:W-:Y:S05]  /*5420*/  BSYNC.RECONVERGENT B1 ;  /* 0x0000000000017941 */ /* 0x000fea0003800200 */
.L_x_23:
[----:B------:R-:W0:Y:S01]  /*5430*/  S2R R27, SR_LANEID ;  /* 0x00000000001b7919 */ /* 0x000e220000000000 */
[----:B------:R-:W-:Y:S01]  /*5440*/  BSSY.RECONVERGENT B1, `(.L_x_30) ;  /* 0x000003a000017945 */ /* 0x000fe20003800200 */
[----:B-----5:R1:W2:Y:S04]  /*5450*/  SHFL.DOWN PT, R24, R12, 0x1, 0x1f ;  /* 0x08201f000c187f89 */ /* 0x0202a800000e0000 */
[----:B------:R1:W3:Y:S04]  /*5460*/  SHFL.DOWN PT, R25, R13, 0x1, 0x1f ;  /* 0x08201f000d197f89 */ /* 0x0002e800000e0000 */
[----:B------:R1:W4:Y:S04]  /*5470*/  SHFL.DOWN PT, R22, R4, 0x1, 0x1f ;  /* 0x08201f0004167f89 */ /* 0x00032800000e0000 */
[----:B------:R1:W1:Y:S04]  /*5480*/  SHFL.DOWN PT, R23, R5, 0x1, 0x1f ;  /* 0x08201f0005177f89 */ /* 0x00026800000e0000 */
[----:B------:R0:W1:Y:S04]  /*5490*/  SHFL.DOWN PT, R20, R6, 0x1, 0x1f ;  /* 0x08201f0006147f89 */ /* 0x00006800000e0000 */
[----:B------:R0:W1:Y:S04]  /*54a0*/  SHFL.DOWN PT, R21, R7, 0x1, 0x1f ;  /* 0x08201f0007157f89 */ /* 0x00006800000e0000 */
[----:B------:R1:W1:Y:S01]  /*54b0*/  SHFL.DOWN PT, R18, R8, 0x1, 0x1f ;  /* 0x08201f0008127f89 */ /* 0x00026200000e0000 */
[----:B0-----:R-:W-:-:S03]  /*54c0*/  ISETP.GT.AND P2, PT, R27, 0x1e, PT ;  /* 0x0000001e1b00780c */ /* 0x001fc60003f44270 */
[----:B------:R0:W0:Y:S01]  /*54d0*/  SHFL.DOWN PT, R19, R9, 0x1, 0x1f ;  /* 0x08201f0009137f89 */ /* 0x00002200000e0000 */
[C---:B------:R-:W-:Y:S02]  /*54e0*/  ISETP.GT.AND P1, PT, R27.reuse, 0x1d, PT ;  /* 0x0000001d1b00780c */ /* 0x040fe40003f24270 */
[----:B------:R-:W-:Y:S01]  /*54f0*/  ISETP.GT.AND P0, PT, R27, 0x1b, PT ;  /* 0x0000001b1b00780c */ /* 0x000fe20003f04270 */
[----:B------:R0:W0:Y:S04]  /*5500*/  SHFL.DOWN PT, R16, R10, 0x1, 0x1f ;  /* 0x08201f000a107f89 */ /* 0x00002800000e0000 */
[----:B------:R0:W0:Y:S04]  /*5510*/  SHFL.DOWN PT, R17, R11, 0x1, 0x1f ;  /* 0x08201f000b117f89 */ /* 0x00002800000e0000 */
[----:B------:R0:W0:Y:S04]  /*5520*/  SHFL.DOWN PT, R14, R2, 0x1, 0x1f ;  /* 0x08201f00020e7f89 */ /* 0x00002800000e0000 */
[----:B------:R0:W0:Y:S01]  /*5530*/  SHFL.DOWN PT, R15, R3, 0x1, 0x1f ;  /* 0x08201f00030f7f89 */ /* 0x00002200000e0000 */
[----:B-1234-:R-:W-:Y:S05]  /*5540*/  @P2 BRA `(.L_x_31) ;  /* 0x0000000000a42947 */ /* 0x01efea0003800000 */
[----:B------:R-:W-:Y:S01]  /*5550*/  DSETP.MIN.AND P3, P5, R12, R24, PT ;  /* 0x000000180c00722a */ /* 0x000fe20003d60000 */
[----:B------:R-:W-:Y:S01]  /*5560*/  IMAD.MOV.U32 R29, RZ, RZ, R5 ;  /* 0x000000ffff1d7224 */ /* 0x000fe200078e0005 */
[----:B------:R-:W-:Y:S01]  /*5570*/  DSETP.MIN.AND P6, P2, R4, R22, PT ;  /* 0x000000160400722a */ /* 0x000fe20003ac0000 */
[----:B------:R-:W-:Y:S02]  /*5580*/  IMAD.MOV.U32 R26, RZ, RZ, R13 ;  /* 0x000000ffff1a7224 */ /* 0x000fe400078e000d */
[----:B------:R-:W-:Y:S02]  /*5590*/  IMAD.MOV.U32 R0, RZ, RZ, R12 ;  /* 0x000000ffff007224 */ /* 0x000fe400078e000c */
[----:B------:R-:W-:Y:S01]  /*55a0*/  IMAD.MOV.U32 R5, RZ, RZ, R24 ;  /* 0x000000ffff057224 */ /* 0x000fe200078e0018 */
[----:B------:R-:W-:Y:S01]  /*55b0*/  FSEL R13, R26, R25, P3 ;  /* 0x000000191a0d7208 */ /* 0x000fe20001800000 */
[----:B------:R-:W-:Y:S02]  /*55c0*/  IMAD.MOV.U32 R28, RZ, RZ, R4 ;  /* 0x000000ffff1c7224 */ /* 0x000fe400078e0004 */
[----:B------:R-:W-:Y:S01]  /*55d0*/  IMAD.MOV.U32 R24, RZ, RZ, R7 ;  /* 0x000000ffff187224 */ /* 0x000fe200078e0007 */
[----:B------:R-:W-:Y:S01]  /*55e0*/  SEL R12, R0, R5, P3 ;  /* 0x00000005000c7207 */ /* 0x000fe20001800000 */
[----:B------:R-:W-:Y:S01]  /*55f0*/  DSETP.MIN.AND P3, P4, R6, R20, PT ;  /* 0x000000140600722a */ /* 0x000fe20003c60000 */
[----:B------:R-:W-:Y:S01]  /*5600*/  IMAD.MOV.U32 R5, RZ, RZ, R22 ;  /* 0x000000ffff057224 */ /* 0x000fe200078e0016 */
[----:B------:R-:W-:Y:S01]  /*5610*/  @P5 LOP3.LUT R13, R25, 0x80000, RZ, 0xfc, !PT ;  /* 0x00080000190d5812 */ /* 0x000fe200078efcff */
[----:B------:R-:W-:-:S02]  /*5620*/  IMAD.MOV.U32 R0, RZ, RZ, R6 ;  /* 0x000000ffff007224 */ /* 0x000fc400078e0006 */
[----:B------:R-:W-:Y:S01]  /*5630*/  IMAD.MOV.U32 R7, RZ, RZ, R20 ;  /* 0x000000ffff077224 */ /* 0x000fe200078e0014 */
[----:B------:R-:W-:Y:S01]  /*5640*/  SEL R4, R28, R5, P6 ;  /* 0x000000051c047207 */ /* 0x000fe20003000000 */
[----:B------:R-:W-:Y:S01]  /*5650*/  IMAD.MOV.U32 R25, RZ, RZ, R9 ;  /* 0x000000ffff197224 */ /* 0x000fe200078e0009 */
[----:B------:R-:W-:Y:S01]  /*5660*/  FSEL R5, R29, R23, P6 ;  /* 0x000000171d057208 */ /* 0x000fe20003000000 */
[----:B0-----:R-:W-:Y:S01]  /*5670*/  DSETP.MAX.AND P6, P5, R8, R18, PT ;  /* 0x000000120800722a */ /* 0x001fe20003dcf000 */
[----:B------:R-:W-:Y:S01]  /*5680*/  SEL R6, R0, R7, P3 ;  /* 0x0000000700067207 */ /* 0x000fe20001800000 */
[----:B------:R-:W-:Y:S01]  /*5690*/  IMAD.MOV.U32 R20, RZ, RZ, R11 ;  /* 0x000000ffff147224 */ /* 0x000fe200078e000b */
[----:B------:R-:W-:Y:S01]  /*56a0*/  @P2 LOP3.LUT R5, R23, 0x80000, RZ, 0xfc, !PT ;  /* 0x0008000017052812 */ /* 0x000fe200078efcff */
[----:B------:R-:W-:Y:S01]  /*56b0*/  IMAD.MOV.U32 R22, RZ, RZ, R8 ;  /* 0x000000ffff167224 */ /* 0x000fe200078e0008 */
[----:B------:R-:W-:Y:S01]  /*56c0*/  FSEL R7, R24, R21, P3 ;  /* 0x0000001518077208 */ /* 0x000fe20001800000 */
[----:B------:R-:W-:Y:S01]  /*56d0*/  DSETP.MAX.AND P3, P2, R10, R16, PT ;  /* 0x000000100a00722a */ /* 0x000fe20003a6f000 */
[----:B------:R-:W-:Y:S01]  /*56e0*/  IMAD.MOV.U32 R0, RZ, RZ, R10 ;  /* 0x000000ffff007224 */ /* 0x000fe200078e000a */
[----:B------:R-:W-:Y:S01]  /*56f0*/  @P4 LOP3.LUT R7, R21, 0x80000, RZ, 0xfc, !PT ;  /* 0x0008000015074812 */ /* 0x000fe200078efcff */
[----:B------:R-:W-:-:S02]  /*5700*/  IMAD.MOV.U32 R9, RZ, RZ, R18 ;  /* 0x000000ffff097224 */ /* 0x000fc400078e0012 */
[----:B------:R-:W-:-:S03]  /*5710*/  IMAD.MOV.U32 R11, RZ, RZ, R16 ;  /* 0x000000ffff0b7224 */ /* 0x000fc600078e0010 */
[----:B------:R-:W-:Y:S02]  /*5720*/  SEL R8, R22, R9, P6 ;  /* 0x0000000916087207 */ /* 0x000fe40003000000 */
[----:B------:R-:W-:Y:S01]  /*5730*/  SEL R10, R0, R11, P3 ;  /* 0x0000000b000a7207 */ /* 0x000fe20001800000 */
[----:B------:R-:W-:Y:S01]  /*5740*/  IMAD.MOV.U32 R0, RZ, RZ, R3 ;  /* 0x000000ffff007224 */ /* 0x000fe200078e0003 */
        /* <DEDUP_REMOVED lines=9> */
.L_x_31:
[----:B------:R-:W-:Y:S05]  /*57e0*/  BSYNC.RECONVERGENT B1 ;  /* 0x0000000000017941 */ /* 0x000fea0003800200 */
.L_x_30:
[----:B------:R1:W2:Y:S01]  /*57f0*/  SHFL.DOWN PT, R24, R12, 0x2, 0x1f ;  /* 0x08401f000c187f89 */ /* 0x0002a200000e0000 */
[----:B------:R-:W-:Y:S01]  /*5800*/  BSSY.RECONVERGENT B1, `(.L_x_32) ;  /* 0x0000037000017945 */ /* 0x000fe20003800200 */
[----:B------:R-:W-:Y:S02]  /*5810*/  ISETP.GT.AND P2, PT, R27, 0x17, PT ;  /* 0x000000171b00780c */ /* 0x000fe40003f44270 */
[----:B------:R1:W3:Y:S04]  /*5820*/  SHFL.DOWN PT, R25, R13, 0x2, 0x1f ;  /* 0x08401f000d197f89 */ /* 0x0002e800000e0000 */
[----:B------:R1:W4:Y:S04]  /*5830*/  SHFL.DOWN PT, R22, R4, 0x2, 0x1f ;  /* 0x08401f0004167f89 */ /* 0x00032800000e0000 */
[----:B------:R1:W1:Y:S04]  /*5840*/  SHFL.DOWN PT, R23, R5, 0x2, 0x1f ;  /* 0x08401f0005177f89 */ /* 0x00026800000e0000 */
[----:B------:R0:W1:Y:S04]  /*5850*/  SHFL.DOWN PT, R20, R6, 0x2, 0x1f ;  /* 0x08401f0006147f89 */ /* 0x00006800000e0000 */
[----:B------:R0:W1:Y:S04]  /*5860*/  SHFL.DOWN PT, R21, R7, 0x2, 0x1f ;  /* 0x08401f0007157f89 */ /* 0x00006800000e0000 */
[----:B------:R1:W1:Y:S04]  /*5870*/  SHFL.DOWN PT, R18, R8, 0x2, 0x1f ;  /* 0x08401f0008127f89 */ /* 0x00026800000e0000 */
[----:B0-----:R0:W0:Y:S04]  /*5880*/  SHFL.DOWN PT, R19, R9, 0x2, 0x1f ;  /* 0x08401f0009137f89 */ /* 0x00102800000e0000 */
[----:B------:R0:W0:Y:S04]  /*5890*/  SHFL.DOWN PT, R16, R10, 0x2, 0x1f ;  /* 0x08401f000a107f89 */ /* 0x00002800000e0000 */
[----:B------:R0:W0:Y:S04]  /*58a0*/  SHFL.DOWN PT, R17, R11, 0x2, 0x1f ;  /* 0x08401f000b117f89 */ /* 0x00002800000e0000 */
[----:B------:R0:W0:Y:S04]  /*58b0*/  SHFL.DOWN PT, R14, R2, 0x2, 0x1f ;  /* 0x08401f00020e7f89 */ /* 0x00002800000e0000 */
[----:B------:R0:W0:Y:S01]  /*58c0*/  SHFL.DOWN PT, R15, R3, 0x2, 0x1f ;  /* 0x08401f00030f7f89 */ /* 0x00002200000e0000 */
[----:B--234-:R-:W-:Y:S05]  /*58d0*/  @P1 BRA `(.L_x_33) ;  /* 0x0000000000a41947 */ /* 0x01cfea0003800000 */
[----:B------:R-:W-:Y:S01]  /*58e0*/  DSETP.MIN.AND P3, P5, R12, R24, PT ;  /* 0x000000180c00722a */ /* 0x000fe20003d60000 */
[----:B------:R-:W-:Y:S01]  /*58f0*/  IMAD.MOV.U32 R29, RZ, RZ, R5 ;  /* 0x000000ffff1d7224 */ /* 0x000fe200078e0005 */
[----:B-1----:R-:W-:Y:S01]  /*5900*/  DSETP.MIN.AND P6, P1, R4, R22, PT ;  /* 0x000000160400722a */ /* 0x002fe200039c0000 */
        /* <DEDUP_REMOVED lines=22> */
[----:B------:R-:W-:Y:S01]  /*5a70*/  MOV R20, R11 ;  /* 0x0000000b00147202 */ /* 0x000fe20000000f00 */
[----:B------:R-:W-:Y:S01]  /*5a80*/  IMAD.MOV.U32 R9, RZ, RZ, R18 ;  /* 0x000000ffff097224 */ /* 0x000fe200078e0012 */
[----:B------:R-:W-:Y:S01]  /*5a90*/  @P4 LOP3.LUT R7, R21, 0x80000, RZ, 0xfc, !PT ;  /* 0x0008000015074812 */ /* 0x000fe200078efcff */
        /* <DEDUP_REMOVED lines=13> */
.L_x_33:
[----:B------:R-:W-:Y:S05]  /*5b70*/  BSYNC.RECONVERGENT B1 ;  /* 0x0000000000017941 */ /* 0x000fea0003800200 */
.L_x_32:
[----:B------:R2:W3:Y:S01]  /*5b80*/  SHFL.DOWN PT, R24, R12, 0x4, 0x1f ;  /* 0x08801f000c187f89 */ /* 0x0004e200000e0000 */
[----:B------:R-:W-:Y:S01]  /*5b90*/  BSSY.RECONVERGENT B1, `(.L_x_34) ;  /* 0x0000037000017945 */ /* 0x000fe20003800200 */
[----:B------:R-:W-:Y:S02]  /*5ba0*/  ISETP.GT.AND P1, PT, R27, 0xf, PT ;  /* 0x0000000f1b00780c */ /* 0x000fe40003f24270 */
[----:B------:R2:W4:Y:S04]  /*5bb0*/  SHFL.DOWN PT, R25, R13, 0x4, 0x1f ;  /* 0x08801f000d197f89 */ /* 0x00052800000e0000 */
[----:B------:R2:W2:Y:S04]  /*5bc0*/  SHFL.DOWN PT, R22, R4, 0x4, 0x1f ;  /* 0x08801f0004167f89 */ /* 0x0004a800000e0000 */
[----:B-1----:R1:W1:Y:S04]  /*5bd0*/  SHFL.DOWN PT, R23, R5, 0x4, 0x1f ;  /* 0x08801f0005177f89 */ /* 0x00226800000e0000 */
        /* <DEDUP_REMOVED lines=50> */
.L_x_35:
[----:B------:R-:W-:Y:S05]  /*5f00*/  BSYNC.RECONVERGENT B1 ;  /* 0x0000000000017941 */ /* 0x000fea0003800200 */
.L_x_34:
[----:B------:R2:W3:Y:S01]  /*5f10*/  SHFL.DOWN PT, R24, R12, 0x8, 0x1f ;  /* 0x09001f000c187f89 */ /* 0x0004e200000e0000 */
[----:B------:R-:W-:Y:S03]  /*5f20*/  BSSY.RECONVERGENT B1, `(.L_x_36) ;  /* 0x0000036000017945 */ /* 0x000fe60003800200 */
        /* <DEDUP_REMOVED lines=15> */
[----:B------:R-:W-:Y:S01]  /*6020*/  IMAD.MOV.U32 R0, RZ, RZ, R13 ;  /* 0x000000ffff007224 */ /* 0x000fe200078e000d */
[----:B------:R-:W-:Y:S01]  /*6030*/  MOV R29, R9 ;  /* 0x00000009001d7202 */ /* 0x000fe20000000f00 */
[----:B------:R-:W-:Y:S02]  /*6040*/  IMAD.MOV.U32 R5, RZ, RZ, R24 ;  /* 0x000000ffff057224 */ /* 0x000fe400078e0018 */
        /* <DEDUP_REMOVED lines=9> */
[----:B------:R-:W-:Y:S01]  /*60e0*/  SEL R4, R26, R5, P5 ;  /* 0x000000051a047207 */ /* 0x000fe20002800000 */
[----:B0-----:R-:W-:Y:S01]  /*60f0*/  DSETP.MAX.AND P4, P2, R8, R18, PT ;  /* 0x000000120800722a */ /* 0x001fe20003a8f000 */
[----:B------:R-:W-:Y:S01]  /*6100*/  IMAD.MOV.U32 R7, RZ, RZ, R20 ;  /* 0x000000ffff077224 */ /* 0x000fe200078e0014 */
[----:B------:R-:W-:Y:S01]  /*6110*/  FSEL R5, R28, R23, P5 ;  /* 0x000000171c057208 */ /* 0x000fe20002800000 */
        /* <DEDUP_REMOVED lines=22> */
.L_x_37:
[----:B------:R-:W-:Y:S05]  /*6280*/  BSYNC.RECONVERGENT B1 ;  /* 0x0000000000017941 */ /* 0x000fea0003800200 */
.L_x_36:
        /* <DEDUP_REMOVED lines=18> */
[----:B------:R-:W-:Y:S01]  /*63b0*/  DSETP.MIN.AND P6, P3, R6, R20, PT ;  /* 0x000000140600722a */ /* 0x000fe20003bc0000 */
[----:B------:R-:W-:Y:S02]  /*63c0*/  IMAD.MOV.U32 R5, RZ, RZ, R24 ;  /* 0x000000ffff057224 */ /* 0x000fe400078e0018 */
[----:B------:R-:W-:Y:S02]  /*63d0*/  IMAD.MOV.U32 R26, RZ, RZ, R13 ;  /* 0x000000ffff1a7224 */ /* 0x000fe400078e000d */
[----:B------:R-:W-:Y:S01]  /*63e0*/  IMAD.MOV.U32 R28, RZ, RZ, R4 ;  /* 0x000000ffff1c7224 */ /* 0x000fe200078e0004 */
[----:B------:R-:W-:Y:S01]  /*63f0*/  SEL R12, R0, R5, P0 ;  /* 0x00000005000c7207 */ /* 0x000fe20000000000 */
[----:B------:R-:W-:Y:S01]  /*6400*/  IMAD.MOV.U32 R31, RZ, RZ, R7 ;  /* 0x000000ffff1f7224 */ /* 0x000fe200078e0007 */
[----:B------:R-:W-:Y:S01]  /*6410*/  FSEL R13, R26, R25, P0 ;  /* 0x000000191a0d7208 */ /* 0x000fe20000000000 */
[----:B------:R-:W-:Y:S01]  /*6420*/  IMAD.MOV.U32 R5, RZ, RZ, R22 ;  /* 0x000000ffff057224 */ /* 0x000fe200078e0016 */
[----:B------:R-:W-:Y:S01]  /*6430*/  @P1 LOP3.LUT R13, R25, 0x80000, RZ, 0xfc, !PT ;  /* 0x00080000190d1812 */ /* 0x000fe200078efcff */
[----:B------:R-:W-:Y:S01]  /*6440*/  IMAD.MOV.U32 R30, RZ, RZ, R6 ;  /* 0x000000ffff1e7224 */ /* 0x000fe200078e0006 */
[----:B0-----:R-:W-:Y:S01]  /*6450*/  DSETP.MAX.AND P0, P2, R8, R18, PT ;  /* 0x000000120800722a */ /* 0x001fe20003a0f000 */
[----:B------:R-:W-:Y:S01]  /*6460*/  IMAD.MOV.U32 R7, RZ, RZ, R20 ;  /* 0x000000ffff077224 */ /* 0x000fe200078e0014 */
[----:B------:R-:W-:Y:S01]  /*6470*/  SEL R4, R28, R5, P4 ;  /* 0x000000051c047207 */ /* 0x000fe20002000000 */
[----:B------:R-:W-:Y:S01]  /*6480*/  IMAD.MOV.U32 R25, RZ, RZ, R11 ;  /* 0x000000ffff197224 */ /* 0x000fe200078e000b */
[----:B------:R-:W-:Y:S01]  /*6490*/  FSEL R5, R29, R23, P4 ;  /* 0x000000171d057208 */ /* 0x000fe20002000000 */
[----:B------:R-:W-:Y:S01]  /*64a0*/  DSETP.MAX.AND P4, P1, R10, R14, PT ;  /* 0x0000000e0a00722a */ /* 0x000fe2000398f000 */
        /* <DEDUP_REMOVED lines=8> */
[----:B------:R-:W-:Y:S01]  /*6530*/  IMAD.MOV.U32 R3, RZ, RZ, R18 ;  /* 0x000000ffff037224 */ /* 0x000fe200078e0012 */
[----:B------:R-:W-:Y:S01]  /*6540*/  FSEL R9, R24, R19, P0 ;  /* 0x0000001318097208 */ /* 0x000fe20000000000 */
[----:B------:R-:W-:Y:S01]  /*6550*/  IMAD.MOV.U32 R22, RZ, RZ, R10 ;  /* 0x000000ffff167224 */ /* 0x000fe200078e000a */
[----:B------:R-:W-:Y:S01]  /*6560*/  FSEL R23, R11, R17, P6 ;  /* 0x000000110b177208 */ /* 0x000fe20003000000 */
[----:B------:R-:W-:Y:S01]  /*6570*/  IMAD.MOV.U32 R10, RZ, RZ, R2 ;  /* 0x000000ffff0a7224 */ /* 0x000fe200078e0002 */
[----:B------:R-:W-:Y:S01]  /*6580*/  SEL R8, R0, R3, P0 ;  /* 0x0000000300087207 */ /* 0x000fe20000000000 */
[----:B------:R-:W-:Y:S01]  /*6590*/  IMAD.MOV.U32 R3, RZ, RZ, R16 ;  /* 0x000000ffff037224 */ /* 0x000fe200078e0010 */
[----:B------:R-:W-:-:S02]  /*65a0*/  ISETP.NE.AND P0, PT, R27, RZ, PT ;  /* 0x000000ff1b00720c */ /* 0x000fc40003f05270 */
[----:B------:R-:W-:Y:S02]  /*65b0*/  FSEL R11, R25, R15, P4 ;  /* 0x0000000f190b7208 */ /* 0x000fe40002000000 */
[----:B------:R-:W-:Y:S01]  /*65c0*/  SEL R2, R10, R3, P6 ;  /* 0x000000030a027207 */ /* 0x000fe20003000000 */
[----:B------:R-:W-:Y:S01]  /*65d0*/  IMAD.MOV.U32 R3, RZ, RZ, R14 ;  /* 0x000000ffff037224 */ /* 0x000fe200078e000e */
[----:B------:R-:W-:Y:S02]  /*65e0*/  @P5 LOP3.LUT R23, R17, 0x80000, RZ, 0xfc, !PT ;  /* 0x0008000011175812 */ /* 0x000fe400078efcff */
[----:B------:R-:W-:Y:S02]  /*65f0*/  @P2 LOP3.LUT R9, R19, 0x80000, RZ, 0xfc, !PT ;  /* 0x0008000013092812 */ /* 0x000fe400078efcff */
[----:B------:R-:W-:Y:S02]  /*6600*/  SEL R10, R22, R3, P4 ;  /* 0x00000003160a7207 */ /* 0x000fe40002000000 */
[----:B------:R-:W-:-:S02]  /*6610*/  @P1 LOP3.LUT R11, R15, 0x80000, RZ, 0xfc, !PT ;  /* 0x000800000f0b1812 */ /* 0x000fc400078efcff */
[----:B------:R-:W-:Y:S01]  /*6620*/  MOV R3, R23 ;  /* 0x0000001700037202 */ /* 0x000fe20000000f00 */
[----:B------:R-:W-:Y:S06]  /*6630*/  @P0 BRA `(.L_x_39) ;  /* 0x0000000000240947 */ /* 0x000fec0003800000 */
[----:B------:R-:W0:Y:S01]  /*6640*/  S2R R15, SR_CgaCtaId ;  /* 0x00000000000f7919 */ /* 0x000e220000008800 */
        /* <DEDUP_REMOVED lines=8> */
.L_x_39:
[----:B------:R-:W-:Y:S05]  /*66d0*/  BSYNC.RECONVERGENT B1 ;  /* 0x0000000000017941 */ /* 0x000fea0003800200 */
.L_x_38:
[----:B------:R-:W-:Y:S01]  /*66e0*/  BAR.SYNC.DEFER_BLOCKING 0x0 ;  /* 0x0000000000007b1d */ /* 0x000fe20000010000 */
[----:B------:R-:W-:-:S13]  /*66f0*/  ISETP.NE.AND P0, PT, R61, RZ, PT ;  /* 0x000000ff3d00720c */ /* 0x000fda0003f05270 */
[----:B------:R-:W-:Y:S05]  /*6700*/  @P0 BRA `(.L_x_21) ;  /* 0x0000001400dc0947 */ /* 0x000fea0003800000 */
[----:B------:R-:W3:Y:S01]  /*6710*/  S2UR UR5, SR_CgaCtaId ;  /* 0x00000000000579c3 */ /* 0x000ee20000008800 */
[----:B------:R-:W-:Y:S01]  /*6720*/  UMOV UR4, 0x400 ;  /* 0x0000040000047882 */ /* 0x000fe20000000000 */
[----:B------:R-:W-:Y:S02]  /*6730*/  IMAD.MOV.U32 R0, RZ, RZ, R13 ;  /* 0x000000ffff007224 */ /* 0x000fe400078e000d */
[----:B------:R-:W-:Y:S01]  /*6740*/  IMAD.MOV.U32 R30, RZ, RZ, R3 ;  /* 0x000000ffff1e7224 */ /* 0x000fe200078e0003 */
[----:B---3--:R-:W-:-:S09]  /*6750*/  ULEA UR4, UR5, UR4, 0x18 ;  /* 0x0000000405047291 */ /* 0x008fd2000f8ec0ff */
[----:B0-2---:R-:W0:Y:S04]  /*6760*/  LDS.64 R14, [UR4+0x38] ;  /* 0x00003804ff0e7984 */ /* 0x005e280008000a00 */
[----:B------:R-:W2:Y:S04]  /*6770*/  LDS.128 R24, [UR4+0x60] ;  /* 0x00006004ff187984 */ /* 0x000ea80008000c00 */
[----:B-1----:R-:W1:Y:S04]  /*6780*/  LDS.128 R20, [UR4+0x40] ;  /* 0x00004004ff147984 */ /* 0x002e680008000c00 */
[----:B------:R-:W3:Y:S01]  /*6790*/  LDS.128 R16, [UR4+0x70] ;  /* 0x00007004ff107984 */ /* 0x000ee20008000c00 */
[----:B0-----:R-:W-:Y:S01]  /*67a0*/  DSETP.MIN.AND P0, P1, R12, R14, PT ;  /* 0x0000000e0c00722a */ /* 0x001fe20003900000 */
[----:B------:R-:W-:-:S05]  /*67b0*/  IMAD.MOV.U32 R29, RZ, RZ, R15 ;  /* 0x000000ffff1d7224 */ /* 0x000fca00078e000f */
[----:B------:R-:W-:Y:S02]  /*67c0*/  SEL R28, R12, R14, P0 ;  /* 0x0000000e0c1c7207 */ /* 0x000fe40000000000 */
[----:B------:R-:W0:Y:S01]  /*67d0*/  LDS.128 R12, [UR4+0x50] ;  /* 0x00005004ff0c7984 */ /* 0x000e220008000c00 */
[----:B------:R-:W-:Y:S01]  /*67e0*/  FSEL R31, R0, R29, P0 ;  /* 0x0000001d001f7208 */ /* 0x000fe20000000000 */
[----:B--2---:R-:W-:Y:S01]  /*67f0*/  DSETP.MAX.AND P5, P0, R2, R24, PT ;  /* 0x000000180200722a */ /* 0x004fe200038af000 */
[----:B------:R-:W-:Y:S01]  /*6800*/  IMAD.MOV.U32 R0, RZ, RZ, R2 ;  /* 0x000000ffff007224 */ /* 0x000fe200078e0002 */
[----:B-1----:R-:W-:Y:S01]  /*6810*/  DSETP.MIN.AND P3, P4, R4, R20, PT ;  /* 0x000000140400722a */ /* 0x002fe20003c60000 */
[----:B------:R-:W-:Y:S01]  /*6820*/  IMAD.MOV.U32 R3, RZ, RZ, R24 ;  /* 0x000000ffff037224 */ /* 0x000fe200078e0018 */
[----:B------:R-:W-:Y:S01]  /*6830*/  @P1 LOP3.LUT R31, R29, 0x80000, RZ, 0xfc, !PT ;  /* 0x000800001d1f1812 */ /* 0x000fe200078efcff */
[----:B------:R-:W-:Y:S02]  /*6840*/  IMAD.MOV.U32 R24, RZ, RZ, R5 ;  /* 0x000000ffff187224 */ /* 0x000fe400078e0005 */
[----:B---3--:R-:W-:Y:S01]  /*6850*/  IMAD.MOV.U32 R33, RZ, RZ, R19 ;  /* 0x000000ffff217224 */ /* 0x008fe200078e0013 */
[----:B------:R-:W-:Y:S01]  /*6860*/  SEL R2, R0, R3, P5 ;  /* 0x0000000300027207 */ /* 0x000fe20002800000 */
[----:B------:R-:W-:Y:S01]  /*6870*/  IMAD.MOV.U32 R29, RZ, RZ, R31 ;  /* 0x000000ffff1d7224 */ /* 0x000fe200078e001f */
[----:B------:R-:W-:Y:S01]  /*6880*/  FSEL R3, R30, R25, P5 ;  /* 0x000000191e037208 */ /* 0x000fe20002800000 */
[----:B------:R-:W-:Y:S01]  /*6890*/  DSETP.MIN.AND P5, P6, R6, R22, PT ;  /* 0x000000160600722a */ /* 0x000fe20003ea0000 */
[----:B------:R-:W-:-:S02]  /*68a0*/  IMAD.MOV.U32 R0, RZ, RZ, R4 ;  /* 0x000000ffff007224 */ /* 0x000fc400078e0004 */
[----:B------:R-:W-:Y:S01]  /*68b0*/  IMAD.MOV.U32 R32, RZ, RZ, R29 ;  /* 0x000000ffff207224 */ /* 0x000fe200078e001d */
[----:B------:R-:W-:Y:S01]  /*68c0*/  DSETP.MIN.AND P1, P2, R28, R26, PT ;  /* 0x0000001a1c00722a */ /* 0x000fe20003a20000 */
[----:B------:R-:W-:Y:S01]  /*68d0*/  @P0 LOP3.LUT R3, R25, 0x80000, RZ, 0xfc, !PT ;  /* 0x0008000019030812 */ /* 0x000fe200078efcff */
[----:B------:R-:W-:Y:S01]  /*68e0*/  IMAD.MOV.U32 R29, RZ, RZ, R7 ;  /* 0x000000ffff1d7224 */ /* 0x000fe200078e0007 */
[----:B------:R-:W-:Y:S01]  /*68f0*/  FSEL R25, R24, R21, P3 ;  /* 0x0000001518197208 */ /* 0x000fe20001800000 */
[----:B------:R-:W-:Y:S01]  /*6900*/  IMAD.MOV.U32 R7, RZ, RZ, R27 ;  /* 0x000000ffff077224 */ /* 0x000fe200078e001b */
[----:B------:R-:W-:Y:S01]  /*6910*/  @P4 LOP3.LUT R25, R21, 0x80000, RZ, 0xfc, !PT ;  /* 0x0008000015194812 */ /* 0x000fe200078efcff */
[----:B------:R-:W-:Y:S01]  /*6920*/  IMAD.MOV.U32 R31, RZ, RZ, R28 ;  /* 0x000000ffff1f7224 */ /* 0x000fe200078e001c */
[----:B------:R-:W-:Y:S01]  /*6930*/  FSEL R29, R29, R23, P5 ;  /* 0x000000171d1d7208 */ /* 0x000fe20002800000 */
[----:B------:R-:W-:Y:S01]  /*6940*/  IMAD.MOV.U32 R28, RZ, RZ, R6 ;  /* 0x000000ffff1c7224 */ /* 0x000fe200078e0006 */
[----:B------:R-:W-:Y:S01]  /*6950*/  FSEL R5, R32, R7, P1 ;  /* 0x0000000720057208 */ /* 0x000fe20000800000 */
[----:B------:R-:W-:Y:S01]  /*6960*/  IMAD.MOV.U32 R27, RZ, RZ, R22 ;  /* 0x000000ffff1b7224 */ /* 0x000fe200078e0016 */
[----:B------:R-:W-:-:S02]  /*6970*/  @P6 LOP3.LUT R29, R23, 0x80000, RZ, 0xfc, !PT ;  /* 0x00080000171d6812 */ /* 0x000fc400078efcff */
[----:B------:R-:W-:Y:S01]  /*6980*/  SEL R4, R31, R26, P1 ;  /* 0x0000001a1f047207 */ /* 0x000fe20000800000 */
[----:B------:R-:W-:Y:S01]  /*6990*/  IMAD.MOV.U32 R31, RZ, RZ, R16 ;  /* 0x000000ffff1f7224 */ /* 0x000fe200078e0010 */
[----:B------:R-:W-:Y:S01]  /*69a0*/  @P2 LOP3.LUT R5, R7, 0x80000, RZ, 0xfc, !PT ;  /* 0x0008000007052812 */ /* 0x000fe200078efcff */
[----:B------:R-:W-:Y:S01]  /*69b0*/  IMAD.MOV.U32 R7, RZ, RZ, R20 ;  /* 0x000000ffff077224 */ /* 0x000fe200078e0014 */
[----:B------:R-:W-:Y:S01]  /*69c0*/  SEL R24, R28, R27, P5 ;  /* 0x0000001b1c187207 */ /* 0x000fe20002800000 */
[----:B------:R-:W1:Y:S01]  /*69d0*/  LDS.128 R20, [UR4+0x80] ;  /* 0x00008004ff147984 */ /* 0x000e620008000c00 */
[----:B------:R-:W-:Y:S02]  /*69e0*/  IMAD.MOV.U32 R28, RZ, RZ, R17 ;  /* 0x000000ffff1c7224 */ /* 0x000fe400078e0011 */
[----:B------:R-:W-:Y:S01]  /*69f0*/  SEL R6, R0, R7, P3 ;  /* 0x0000000700067207 */ /* 0x000fe20001800000 */
[----:B------:R-:W-:Y:S01]  /*6a00*/  IMAD.MOV.U32 R7, RZ, RZ, R25 ;  /* 0x000000ffff077224 */ /* 0x000fe200078e0019 */
[----:B0-----:R-:W-:Y:S01]  /*6a10*/  DSETP.MAX.AND P3, P4, R8, R12, PT ;  /* 0x0000000c0800722a */ /* 0x001fe20003c6f000 */
[----:B------:R-:W-:-:S02]  /*6a20*/  IMAD.MOV.U32 R25, RZ, RZ, R29 ;  /* 0x000000ffff197224 */ /* 0x000fc400078e001d */
[----:B------:R-:W-:Y:S02]  /*6a30*/  IMAD.MOV.U32 R29, RZ, RZ, R24 ;  /* 0x000000ffff1d7224 */ /* 0x000fe400078e0018 */
[----:B------:R-:W-:Y:S01]  /*6a40*/  DSETP.MIN.AND P5, P0, R6, R16, PT ;  /* 0x000000100600722a */ /* 0x000fe200038a0000 */
[----:B------:R-:W-:Y:S01]  /*6a50*/  IMAD.MOV.U32 R26, RZ, RZ, R6 ;  /* 0x000000ffff1a7224 */ /* 0x000fe200078e0006 */
[----:B------:R-:W-:Y:S01]  /*6a60*/  DSETP.MIN.AND P1, P2, R24, R18, PT ;  /* 0x000000121800722a */ /* 0x000fe20003a20000 */
[----:B------:R-:W-:Y:S02]  /*6a70*/  IMAD.MOV.U32 R27, RZ, RZ, R7 ;  /* 0x000000ffff1b7224 */ /* 0x000fe400078e0007 */
[----:B------:R-:W-:Y:S01]  /*6a80*/  IMAD.MOV.U32 R24, RZ, RZ, R18 ;  /* 0x000000ffff187224 */ /* 0x000fe200078e0012 */
[----:B------:R-:W-:Y:S01]  /*6a90*/  SEL R6, R26, R31, P5 ;  /* 0x0000001f1a067207 */ /* 0x000fe20002800000 */
[----:B------:R-:W-:Y:S01]  /*6aa0*/  IMAD.MOV.U32 R0, RZ, RZ, R8 ;  /* 0x000000ffff007224 */ /* 0x000fe200078e0008 */
[----:B------:R-:W0:Y:S01]  /*6ab0*/  LDS.128 R16, [UR4+0x90] ;  /* 0x00009004ff107984 */ /* 0x000e220008000c00 */
[----:B------:R-:W-:Y:S01]  /*6ac0*/  IMAD.MOV.U32 R7, RZ, RZ, R9 ;  /* 0x000000ffff077224 */ /* 0x000fe200078e0009 */
[----:B------:R-:W-:Y:S01]  /*6ad0*/  SEL R24, R29, R24, P1 ;  /* 0x000000181d187207 */ /* 0x000fe20000800000 */
[----:B------:R-:W-:Y:S01]  /*6ae0*/  IMAD.MOV.U32 R8, RZ, RZ, R13 ;  /* 0x000000ffff087224 */ /* 0x000fe200078e000d */
[----:B------:R-:W-:Y:S01]  /*6af0*/  FSEL R29, R27, R28, P5 ;  /* 0x0000001c1b1d7208 */ /* 0x000fe20002800000 */
[----:B------:R-:W-:Y:S01]  /*6b00*/  DSETP.MAX.AND P5, P6, R10, R14, PT ;  /* 0x0000000e0a00722a */ /* 0x000fe20003eaf000 */
[----:B------:R-:W-:Y:S01]  /*6b10*/  IMAD.MOV.U32 R30, RZ, RZ, R25 ;  /* 0x000000ffff1e7224 */ /* 0x000fe200078e0019 */
[----:B------:R-:W-:Y:S01]  /*6b20*/  MOV R25, R10 ;  /* 0x0000000a00197202 */ /* 0x000fe20000000f00 */
[----:B------:R-:W-:Y:S01]  /*6b30*/  IMAD.MOV.U32 R26, RZ, RZ, R11 ;  /* 0x000000ffff1a7224 */ /* 0x000fe200078e000b */
[----:B------:R-:W-:Y:S01]  /*6b40*/  FSEL R7, R7, R8, P3 ;  /* 0x0000000807077208 */ /* 0x000fe20001800000 */
[----:B------:R-:W-:Y:S01]  /*6b50*/  IMAD.MOV.U32 R13, RZ, RZ, R15 ;  /* 0x000000ffff0d7224 */ /* 0x000fe200078e000f */
[----:B------:R-:W-:-:S02]  /*6b60*/  @P4 LOP3.LUT R7, R8, 0x80000, RZ, 0xfc, !PT ;  /* 0x0008000008074812 */ /* 0x000fc400078efcff */
[----:B------:R-:W2:Y:S01]  /*6b70*/  LDS.128 R8, [UR4+0xa0] ;  /* 0x0000a004ff087984 */ /* 0x000ea20008000c00 */
[----:B------:R-:W-:Y:S02]  /*6b80*/  SEL R12, R0, R12, P3 ;  /* 0x0000000c000c7207 */ /* 0x000fe40001800000 */
[----:B------:R-:W-:Y:S02]  /*6b90*/  FSEL R27, R26, R13, P5 ;  /* 0x0000000d1a1b7208 */ /* 0x000fe40002800000 */
[----:B------:R-:W-:Y:S01]  /*6ba0*/  SEL R14, R25, R14, P5 ;  /* 0x0000000e190e7207 */ /* 0x000fe20002800000 */
[----:B------:R-:W-:Y:S01]  /*6bb0*/  IMAD.MOV.U32 R0, RZ, RZ, R12 ;  /* 0x000000ffff007224 */ /* 0x000fe200078e000c */
[----:B------:R-:W-:Y:S01]  /*6bc0*/  @P6 LOP3.LUT R27, R13, 0x80000, RZ, 0xfc, !PT ;  /* 0x000800000d1b6812 */ /* 0x000fe200078efcff */
[----:B------:R-:W-:Y:S01]  /*6bd0*/  IMAD.MOV.U32 R13, RZ, RZ, R7 ;  /* 0x000000ffff0d7224 */ /* 0x000fe200078e0007 */
[----:B------:R-:W-:Y:S01]  /*6be0*/  FSEL R31, R30, R33, P1 ;  /* 0x000000211e1f7208 */ /* 0x000fe20000800000 */
[----:B-1----:R-:W-:Y:S01]  /*6bf0*/  IMAD.MOV.U32 R26, RZ, RZ, R23 ;  /* 0x000000ffff1a7224 */ /* 0x002fe200078e0017 */
[----:B------:R-:W-:Y:S01]  /*6c00*/  @P0 LOP3.LUT R29, R28, 0x80000, RZ, 0xfc, !PT ;  /* 0x000800001c1d0812 */ /* 0x000fe200078efcff */
[----:B------:R-:W-:Y:S01]  /*6c10*/  IMAD.MOV.U32 R15, RZ, RZ, R27 ;  /* 0x000000ffff0f7224 */ /* 0x000fe200078e001b */
[----:B------:R-:W-:Y:S01]  /*6c20*/  @P2 LOP3.LUT R31, R33, 0x80000, RZ, 0xfc, !PT ;  /* 0x00080000211f2812 */ /* 0x000fe200078efcff */
[----:B------:R-:W-:Y:S01]  /*6c30*/  IMAD.MOV.U32 R7, RZ, RZ, R13 ;  /* 0x000000ffff077224 */ /* 0x000fe200078e000d */
[----:B------:R-:W-:Y:S01]  /*6c40*/  DSETP.MAX.AND P0, P2, R12, R20, PT ;  /* 0x000000140c00722a */ /* 0x000fe20003a0f000 */
[----:B------:R-:W-:-:S02]  /*6c50*/  IMAD.MOV.U32 R25, RZ, RZ, R15 ;  /* 0x000000ffff197224 */ /* 0x000fc400078e000f */
[----:B------:R-:W-:Y:S01]  /*6c60*/  DSETP.MAX.AND P1, P3, R14, R22, PT ;  /* 0x000000160e00722a */ /* 0x000fe20003b2f000 */
[----:B------:R-:W-:Y:S02]  /*6c70*/  IMAD.MOV.U32 R12, RZ, RZ, R14 ;  /* 0x000000ffff0c7224 */ /* 0x000fe400078e000e */
        /* <DEDUP_REMOVED lines=8> */
[----:B0-----:R-:W-:Y:S01]  /*6d00*/  DSETP.MAX.AND P0, P1, R2, R16, PT ;  /* 0x000000100200722a */ /* 0x001fe2000390f000 */
[----:B------:R-:W0:Y:S01]  /*6d10*/  LDS.128 R12, [UR4+0xb0] ;  /* 0x0000b004ff0c7984 */ /* 0x000e220008000c00 */
[----:B------:R-:W-:Y:S01]  /*6d20*/  IMAD.MOV.U32 R3, RZ, RZ, R16 ;  /* 0x000000ffff037224 */ /* 0x000fe200078e0010 */
[----:B------:R-:W-:Y:S01]  /*6d30*/  @P2 LOP3.LUT R23, R21, 0x80000, RZ, 0xfc, !PT ;  /* 0x0008000015172812 */ /* 0x000fe200078efcff */
[----:B------:R-:W-:Y:S01]  /*6d40*/  IMAD.MOV.U32 R7, RZ, RZ, R29 ;  /* 0x000000ffff077224 */ /* 0x000fe200078e001d */
[----:B------:R-:W-:Y:S01]  /*6d50*/  @P3 LOP3.LUT R27, R26, 0x80000, RZ, 0xfc, !PT ;  /* 0x000800001a1b3812 */ /* 0x000fe200078efcff */
[----:B------:R-:W-:Y:S01]  /*6d60*/  IMAD.MOV.U32 R21, RZ, RZ, R18 ;  /* 0x000000ffff157224 */ /* 0x000fe200078e0012 */
[----:B------:R-:W-:Y:S01]  /*6d70*/  SEL R2, R0, R3, P0 ;  /* 0x0000000300027207 */ /* 0x000fe20000000000 */
[----:B------:R-:W-:Y:S01]  /*6d80*/  DSETP.MIN.AND P5, P4, R4, R18, PT ;  /* 0x000000120400722a */ /* 0x000fe20003ca0000 */
[----:B------:R-:W-:Y:S01]  /*6d90*/  IMAD.MOV.U32 R16, RZ, RZ, R4 ;  /* 0x000000ffff107224 */ /* 0x000fe200078e0004 */
[----:B------:R-:W-:Y:S01]  /*6da0*/  FSEL R3, R28, R17, P0 ;  /* 0x000000111c037208 */ /* 0x000fe20000000000 */
[----:B------:R-:W-:Y:S01]  /*6db0*/  IMAD.MOV.U32 R0, RZ, RZ, R5 ;  /* 0x000000ffff007224 */ /* 0x000fe200078e0005 */
[----:B--2---:R-:W-:Y:S01]  /*6dc0*/  DSETP.MIN.AND P3, P2, R6, R8, PT ;  /* 0x000000080600722a */ /* 0x004fe20003a60000 */
[----:B------:R-:W-:Y:S01]  /*6dd0*/  IMAD.MOV.U32 R18, RZ, RZ, R6 ;  /* 0x000000ffff127224 */ /* 0x000fe200078e0006 */
[----:B------:R-:W-:Y:S01]  /*6de0*/  @P1 LOP3.LUT R3, R17, 0x80000, RZ, 0xfc, !PT ;  /* 0x0008000011031812 */ /* 0x000fe200078efcff */
[----:B------:R-:W-:Y:S01]  /*6df0*/  IMAD.MOV.U32 R26, RZ, RZ, R7 ;  /* 0x000000ffff1a7224 */ /* 0x000fe200078e0007 */
[----:B------:R-:W-:Y:S01]  /*6e00*/  SEL R16, R16, R21, P5 ;  /* 0x0000001510107207 */ /* 0x000fe20002800000 */
[----:B------:R-:W1:Y:S01]  /*6e10*/  LDS.128 R4, [UR4+0xc0] ;  /* 0x0000c004ff047984 */ /* 0x000e620008000c00 */
[----:B------:R-:W-:-:S02]  /*6e20*/  IMAD.MOV.U32 R33, RZ, RZ, R19 ;  /* 0x000000ffff217224 */ /* 0x000fc400078e0013 */
[----:B------:R-:W-:Y:S02]  /*6e30*/  IMAD.MOV.U32 R25, RZ, RZ, R31 ;  /* 0x000000ffff197224 */ /* 0x000fe400078e001f */
[----:B------:R-:W-:Y:S01]  /*6e40*/  IMAD.MOV.U32 R17, RZ, RZ, R8 ;  /* 0x000000ffff117224 */ /* 0x000fe200078e0008 */
[----:B------:R-:W-:Y:S01]  /*6e50*/  FSEL R19, R0, R33, P5 ;  /* 0x0000002100137208 */ /* 0x000fe20002800000 */
[----:B------:R-:W-:Y:S01]  /*6e60*/  IMAD.MOV.U32 R21, RZ, RZ, R9 ;  /* 0x000000ffff157224 */ /* 0x000fe200078e0009 */
[----:B------:R-:W-:Y:S01]  /*6e70*/  @P4 LOP3.LUT R19, R33, 0x80000, RZ, 0xfc, !PT ;  /* 0x0008000021134812 */ /* 0x000fe200078efcff */
[----:B------:R-:W-:Y:S01]  /*6e80*/  DSETP.MIN.AND P0, P6, R24, R10, PT ;  /* 0x0000000a1800722a */ /* 0x000fe20003e00000 */
[----:B------:R-:W-:Y:S01]  /*6e90*/  IMAD.MOV.U32 R31, RZ, RZ, R10 ;  /* 0x000000ffff1f7224 */ /* 0x000fe200078e000a */
[----:B------:R-:W-:Y:S01]  /*6ea0*/  SEL R18, R18, R17, P3 ;  /* 0x0000001112127207 */ /* 0x000fe20001800000 */
[----:B------:R-:W-:Y:S02]  /*6eb0*/  IMAD.MOV.U32 R0, RZ, RZ, R11 ;  /* 0x000000ffff007224 */ /* 0x000fe400078e000b */
[----:B------:R-:W2:Y:S01]  /*6ec0*/  LDS.128 R8, [UR4+0xd0] ;  /* 0x0000d004ff087984 */ /* 0x000ea20008000c00 */
[----:B------:R-:W-:Y:S01]  /*6ed0*/  IMAD.MOV.U32 R29, RZ, RZ, R25 ;  /* 0x000000ffff1d7224 */ /* 0x000fe200078e0019 */
[----:B------:R-:W-:Y:S01]  /*6ee0*/  FSEL R25, R26, R21, P3 ;  /* 0x000000151a197208 */ /* 0x000fe20001800000 */
[----:B------:R-:W-:Y:S01]  /*6ef0*/  IMAD.MOV.U32 R28, RZ, RZ, R24 ;  /* 0x000000ffff1c7224 */ /* 0x000fe200078e0018 */
[----:B------:R-:W-:Y:S01]  /*6f00*/  @P2 LOP3.LUT R25, R21, 0x80000, RZ, 0xfc, !PT ;  /* 0x0008000015192812 */ /* 0x000fe200078efcff */
[----:B------:R-:W-:Y:S01]  /*6f10*/  IMAD.MOV.U32 R30, RZ, RZ, R3 ;  /* 0x000000ffff1e7224 */ /* 0x000fe200078e0003 */
[----:B------:R-:W-:Y:S01]  /*6f20*/  MOV R21, R23 ;  /* 0x0000001700157202 */ /* 0x000fe20000000f00 */
[----:B------:R-:W-:Y:S01]  /*6f30*/  IMAD.MOV.U32 R23, RZ, RZ, R27 ;  /* 0x000000ffff177224 */ /* 0x000fe200078e001b */
[----:B------:R-:W-:Y:S01]  /*6f40*/  FSEL R29, R29, R0, P0 ;  /* 0x000000001d1d7208 */ /* 0x000fe20000000000 */
[----:B------:R-:W-:Y:S01]  /*6f50*/  IMAD.MOV.U32 R27, RZ, RZ, R22 ;  /* 0x000000ffff1b7224 */ /* 0x000fe200078e0016 */
[----:B------:R-:W-:Y:S01]  /*6f60*/  SEL R24, R28, R31, P0 ;  /* 0x0000001f1c187207 */ /* 0x000fe20000000000 */
[----:B------:R-:W-:Y:S01]  /*6f70*/  IMAD.MOV.U32 R17, RZ, RZ, R21 ;  /* 0x000000ffff117224 */ /* 0x000fe200078e0015 */
[----:B0-----:R-:W-:Y:S01]  /*6f80*/  DSETP.MAX.AND P0, P2, R20, R12, PT ;  /* 0x0000000c1400722a */ /* 0x001fe20003a0f000 */
[----:B------:R-:W-:Y:S01]  /*6f90*/  IMAD.MOV.U32 R28, RZ, RZ, R23 ;  /* 0x000000ffff1c7224 */ /* 0x000fe200078e0017 */
[----:B------:R-:W-:Y:S01]  /*6fa0*/  DSETP.MAX.AND P1, P3, R22, R14, PT ;  /* 0x0000000e1600722a */ /* 0x000fe20003b2f000 */
[----:B------:R-:W-:Y:S01]  /*6fb0*/  @P6 LOP3.LUT R29, R0, 0x80000, RZ, 0xfc, !PT ;  /* 0x00080000001d6812 */ /* 0x000fe200078efcff */
[----:B------:R-:W-:-:S02]  /*6fc0*/  IMAD.MOV.U32 R21, RZ, RZ, R12 ;  /* 0x000000ffff157224 */ /* 0x000fc400078e000c */
[----:B------:R-:W-:Y:S02]  /*6fd0*/  IMAD.MOV.U32 R26, RZ, RZ, R13 ;  /* 0x000000ffff1a7224 */ /* 0x000fe400078e000d */
[----:B------:R-:W-:Y:S02]  /*6fe0*/  IMAD.MOV.U32 R22, RZ, RZ, R14 ;  /* 0x000000ffff167224 */ /* 0x000fe400078e000e */
[----:B------:R-:W-:Y:S02]  /*6ff0*/  IMAD.MOV.U32 R23, RZ, RZ, R15 ;  /* 0x000000ffff177224 */ /* 0x000fe400078e000f */
[----:B------:R-:W-:Y:S01]  /*7000*/  IMAD.MOV.U32 R0, RZ, RZ, R20 ;  /* 0x000000ffff007224 */ /* 0x000fe200078e0014 */
[----:B------:R-:W0:Y:S01]  /*7010*/  LDS.128 R12, [UR4+0xe0] ;  /* 0x0000e004ff0c7984 */ /* 0x000e220008000c00 */
[----:B------:R-:W-:Y:S01]  /*7020*/  SEL R22, R27, R22, P1 ;  /* 0x000000161b167207 */ /* 0x000fe20000800000 */
[----:B-1----:R-:W-:Y:S01]  /*7030*/  IMAD.MOV.U32 R31, RZ, RZ, R6 ;  /* 0x000000ffff1f7224 */ /* 0x002fe200078e0006 */
[----:B------:R-:W-:Y:S01]  /*7040*/  FSEL R27, R28, R23, P1 ;  /* 0x000000171c1b7208 */ /* 0x000fe20000800000 */
[----:B------:R-:W-:Y:S01]  /*7050*/  IMAD.MOV.U32 R33, RZ, RZ, R7 ;  /* 0x000000ffff217224 */ /* 0x000fe200078e0007 */
[----:B------:R-:W-:Y:S01]  /*7060*/  SEL R20, R0, R21, P0 ;  /* 0x0000001500147207 */ /* 0x000fe20000000000 */
[----:B------:R-:W-:Y:S01]  /*7070*/  IMAD.MOV.U32 R0, RZ, RZ, R2 ;  /* 0x000000ffff007224 */ /* 0x000fe200078e0002 */
[----:B------:R-:W-:Y:S01]  /*7080*/  FSEL R21, R17, R26, P0 ;  /* 0x0000001a11157208 */ /* 0x000fe20000000000 */
[----:B------:R-:W-:Y:S01]  /*7090*/  IMAD.MOV.U32 R17, RZ, RZ, R19 ;  /* 0x000000ffff117224 */ /* 0x000fe200078e0013 */
[----:B------:R-:W-:Y:S01]  /*70a0*/  DSETP.MAX.AND P0, P1, R2, R4, PT ;  /* 0x000000040200722a */ /* 0x000fe2000390f000 */
[----:B------:R-:W-:Y:S01]  /*70b0*/  @P3 LOP3.LUT R27, R23, 0x80000, RZ, 0xfc, !PT ;  /* 0x00080000171b3812 */ /* 0x000fe200078efcff */
[----:B------:R-:W-:Y:S01]  /*70c0*/  IMAD.MOV.U32 R3, RZ, RZ, R4 ;  /* 0x000000ffff037224 */ /* 0x000fe200078e0004 */
[----:B------:R-:W-:Y:S01]  /*70d0*/  @P2 LOP3.LUT R21, R26, 0x80000, RZ, 0xfc, !PT ;  /* 0x000800001a152812 */ /* 0x000fe200078efcff */
[----:B------:R-:W-:Y:S01]  /*70e0*/  IMAD.MOV.U32 R23, RZ, RZ, R5 ;  /* 0x000000ffff177224 */ /* 0x000fe200078e0005 */
[----:B------:R-:W-:Y:S01]  /*70f0*/  DSETP.MIN.AND P5, P4, R16, R6, PT ;  /* 0x000000061000722a */ /* 0x000fe20003ca0000 */
[----:B------:R-:W-:Y:S01]  /*7100*/  IMAD.MOV.U32 R19, RZ, RZ, R25 ;  /* 0x000000ffff137224 */ /* 0x000fe200078e0019 */
[----:B------:R-:W1:Y:S01]  /*7110*/  LDS.128 R4, [UR4+0xf0] ;  /* 0x0000f004ff047984 */ /* 0x000e620008000c00 */
[----:B------:R-:W-:Y:S01]  /*7120*/  SEL R2, R0, R3, P0 ;  /* 0x0000000300027207 */ /* 0x000fe20000000000 */
[----:B------:R-:W-:Y:S01]  /*7130*/  IMAD.MOV.U32 R25, RZ, RZ, R29 ;  /* 0x000000ffff197224 */ /* 0x000fe200078e001d */
[----:B------:R-:W-:Y:S01]  /*7140*/  FSEL R3, R30, R23, P0 ;  /* 0x000000171e037208 */ /* 0x000fe20000000000 */
[----:B------:R-:W-:Y:S01]  /*7150*/  IMAD.MOV.U32 R0, RZ, RZ, R16 ;  /* 0x000000ffff007224 */ /* 0x000fe200078e0010 */
[----:B--2---:R-:W-:Y:S01]  /*7160*/  DSETP.MIN.AND P3, P2, R18, R8, PT ;  /* 0x000000081200722a */ /* 0x004fe20003a60000 */
[----:B------:R-:W-:Y:S01]  /*7170*/  IMAD.MOV.U32 R32, RZ, RZ, R19 ;  /* 0x000000ffff207224 */ /* 0x000fe200078e0013 */
[----:B------:R-:W-:Y:S01]  /*7180*/  @P1 LOP3.LUT R3, R23, 0x80000, RZ, 0xfc, !PT ;  /* 0x0008000017031812 */ /* 0x000fe200078efcff */
[----:B------:R-:W-:Y:S01]  /*7190*/  IMAD.MOV.U32 R29, RZ, RZ, R24 ;  /* 0x000000ffff1d7224 */ /* 0x000fe200078e0018 */
[----:B------:R-:W-:Y:S01]  /*71a0*/  DSETP.MIN.AND P0, P6, R24, R10, PT ;  /* 0x0000000a1800722a */ /* 0x000fe20003e00000 */
[----:B------:R-:W-:Y:S01]  /*71b0*/  SEL R16, R0, R31, P5 ;  /* 0x0000001f00107207 */ /* 0x000fe20002800000 */
[----:B------:R-:W-:Y:S01]  /*71c0*/  IMAD.MOV.U32 R19, RZ, RZ, R8 ;  /* 0x000000ffff137224 */ /* 0x000fe200078e0008 */
[----:B------:R-:W-:Y:S01]  /*71d0*/  MOV R0, R20 ;  /* 0x0000001400007202 */ /* 0x000fe20000000f00 */
[----:B------:R-:W-:-:S02]  /*71e0*/  IMAD.MOV.U32 R23, RZ, RZ, R9 ;  /* 0x000000ffff177224 */ /* 0x000fc400078e0009 */
[----:B------:R-:W-:Y:S02]  /*71f0*/  IMAD.MOV.U32 R24, RZ, RZ, R10 ;  /* 0x000000ffff187224 */ /* 0x000fe400078e000a */
[----:B------:R-:W-:Y:S02]  /*7200*/  IMAD.MOV.U32 R31, RZ, RZ, R11 ;  /* 0x000000ffff1f7224 */ /* 0x000fe400078e000b */
[----:B------:R-:W2:Y:S01]  /*7210*/  LDS.128 R8, [UR4+0x100] ;  /* 0x00010004ff087984 */ /* 0x000ea20008000c00 */
[----:B------:R-:W-:Y:S01]  /*7220*/  IMAD.MOV.U32 R28, RZ, RZ, R18 ;  /* 0x000000ffff1c7224 */ /* 0x000fe200078e0012 */
[----:B------:R-:W-:Y:S01]  /*7230*/  SEL R24, R29, R24, P0 ;  /* 0x000000181d187207 */ /* 0x000fe20000000000 */
        /* <DEDUP_REMOVED lines=8> */
[----:B------:R-:W-:Y:S01]  /*72c0*/  @P4 LOP3.LUT R17, R33, 0x80000, RZ, 0xfc, !PT ;  /* 0x0008000021114812 */ /* 0x000fe200078efcff */
[----:B0-----:R-:W-:Y:S01]  /*72d0*/  IMAD.MOV.U32 R26, RZ, RZ, R13 ;  /* 0x000000ffff1a7224 */ /* 0x001fe200078e000d */
[----:B------:R-:W-:Y:S01]  /*72e0*/  FSEL R33, R18, R31, P0 ;  /* 0x0000001f12217208 */ /* 0x000fe20000000000 */
[----:B------:R-:W-:Y:S01]  /*72f0*/  DSETP.MAX.AND P0, P2, R20, R12, PT ;  /* 0x0000000c1400722a */ /* 0x000fe20003a0f000 */
[----:B------:R-:W-:Y:S01]  /*7300*/  SEL R18, R28, R19, P3 ;  /* 0x000000131c127207 */ /* 0x000fe20001800000 */
[----:B------:R-:W-:Y:S01]  /*7310*/  IMAD.MOV.U32 R19, RZ, RZ, R21 ;  /* 0x000000ffff137224 */ /* 0x000fe200078e0015 */
[----:B------:R-:W-:Y:S01]  /*7320*/  DSETP.MAX.AND P1, P3, R22, R14, PT ;  /* 0x0000000e1600722a */ /* 0x000fe20003b2f000 */
[----:B------:R-:W-:Y:S01]  /*7330*/  IMAD.MOV.U32 R28, RZ, RZ, R23 ;  /* 0x000000ffff1c7224 */ /* 0x000fe200078e0017 */
[----:B------:R-:W-:Y:S01]  /*7340*/  @P6 LOP3.LUT R33, R31, 0x80000, RZ, 0xfc, !PT ;  /* 0x000800001f216812 */ /* 0x000fe200078efcff */
[----:B------:R-:W-:Y:S01]  /*7350*/  IMAD.MOV.U32 R21, RZ, RZ, R12 ;  /* 0x000000ffff157224 */ /* 0x000fe200078e000c */
[----:B-1----:R-:W-:Y:S01]  /*7360*/  DSETP.MIN.AND P5, P4, R16, R6, PT ;  /* 0x000000061000722a */ /* 0x002fe20003ca0000 */
[----:B------:R-:W-:-:S02]  /*7370*/  IMAD.MOV.U32 R22, RZ, RZ, R14 ;  /* 0x000000ffff167224 */ /* 0x000fc400078e000e */
[----:B------:R-:W-:Y:S01]  /*7380*/  IMAD.MOV.U32 R23, RZ, RZ, R15 ;  /* 0x000000ffff177224 */ /* 0x000fe200078e000f */
[----:B------:R-:W-:Y:S01]  /*7390*/  SEL R20, R0, R21, P0 ;  /* 0x0000001500147207 */ /* 0x000fe20000000000 */
[----:B------:R-:W0:Y:S01]  /*73a0*/  LDS.128 R12, [UR4+0x110] ;  /* 0x00011004ff0c7984 */ /* 0x000e220008000c00 */
[----:B------:R-:W-:Y:S01]  /*73b0*/  SEL R22, R27, R22, P1 ;  /* 0x000000161b167207 */ /* 0x000fe20000800000 */
[----:B------:R-:W-:Y:S01]  /*73c0*/  IMAD.MOV.U32 R31, RZ, RZ, R6 ;  /* 0x000000ffff1f7224 */ /* 0x000fe200078e0006 */
[----:B------:R-:W-:Y:S01]  /*73d0*/  FSEL R21, R19, R26, P0 ;  /* 0x0000001a13157208 */ /* 0x000fe20000000000 */
[----:B------:R-:W-:Y:S01]  /*73e0*/  IMAD.MOV.U32 R0, RZ, RZ, R2 ;  /* 0x000000ffff007224 */ /* 0x000fe200078e0002 */
[----:B------:R-:W-:Y:S01]  /*73f0*/  FSEL R27, R28, R23, P1 ;  /* 0x000000171c1b7208 */ /* 0x000fe20000800000 */
[----:B------:R-:W-:Y:S01]  /*7400*/  DSETP.MAX.AND P0, P1, R2, R4, PT ;  /* 0x000000040200722a */ /* 0x000fe2000390f000 */
[----:B------:R-:W-:Y:S01]  /*7410*/  @P2 LOP3.LUT R21, R26, 0x80000, RZ, 0xfc, !PT ;  /* 0x000800001a152812 */ /* 0x000fe200078efcff */
[----:B------:R-:W-:Y:S01]  /*7420*/  IMAD.MOV.U32 R3, RZ, RZ, R4 ;  /* 0x000000ffff037224 */ /* 0x000fe200078e0004 */
[----:B------:R-:W-:Y:S01]  /*7430*/  @P3 LOP3.LUT R27, R23, 0x80000, RZ, 0xfc, !PT ;  /* 0x00080000171b3812 */ /* 0x000fe200078efcff */
[----:B------:R-:W-:-:S02]  /*7440*/  IMAD.MOV.U32 R26, RZ, RZ, R5 ;  /* 0x000000ffff1a7224 */ /* 0x000fc400078e0005 */
[----:B------:R-:W-:Y:S01]  /*7450*/  IMAD.MOV.U32 R28, RZ, RZ, R7 ;  /* 0x000000ffff1c7224 */ /* 0x000fe200078e0007 */
[----:B------:R-:W-:Y:S01]  /*7460*/  SEL R2, R0, R3, P0 ;  /* 0x0000000300027207 */ /* 0x000fe20000000000 */
[----:B------:R-:W1:Y:S01]  /*7470*/  LDS.128 R4, [UR4+0x120] ;  /* 0x00012004ff047984 */ /* 0x000e620008000c00 */
[----:B------:R-:W-:Y:S01]  /*7480*/  IMAD.MOV.U32 R19, RZ, RZ, R25 ;  /* 0x000000ffff137224 */ /* 0x000fe200078e0019 */
[----:B------:R-:W-:Y:S01]  /*7490*/  FSEL R3, R29, R26, P0 ;  /* 0x0000001a1d037208 */ /* 0x000fe20000000000 */
[----:B------:R-:W-:Y:S02]  /*74a0*/  IMAD.MOV.U32 R25, RZ, RZ, R33 ;  /* 0x000000ffff197224 */ /* 0x000fe400078e0021 */
[----:B------:R-:W-:Y:S01]  /*74b0*/  IMAD.MOV.U32 R0, RZ, RZ, R16 ;  /* 0x000000ffff007224 */ /* 0x000fe200078e0010 */
[----:B------:R-:W-:Y:S01]  /*74c0*/  @P1 LOP3.LUT R3, R26, 0x80000, RZ, 0xfc, !PT ;  /* 0x000800001a031812 */ /* 0x000fe200078efcff */
[----:B------:R-:W-:Y:S01]  /*74d0*/  IMAD.MOV.U32 R23, RZ, RZ, R17 ;  /* 0x000000ffff177224 */ /* 0x000fe200078e0011 */
[----:B--2---:R-:W-:Y:S01]  /*74e0*/  DSETP.MIN.AND P3, P2, R18, R8, PT ;  /* 0x000000081200722a */ /* 0x004fe20003a60000 */
[----:B------:R-:W-:Y:S01]  /*74f0*/  IMAD.MOV.U32 R32, RZ, RZ, R19 ;  /* 0x000000ffff207224 */ /* 0x000fe200078e0013 */
[----:B------:R-:W-:Y:S01]  /*7500*/  DSETP.MIN.AND P0, P6, R24, R10, PT ;  /* 0x0000000a1800722a */ /* 0x000fe20003e00000 */
[----:B------:R-:W-:Y:S01]  /*7510*/  IMAD.MOV.U32 R29, RZ, RZ, R24 ;  /* 0x000000ffff1d7224 */ /* 0x000fe200078e0018 */
[----:B------:R-:W-:Y:S01]  /*7520*/  FSEL R17, R23, R28, P5 ;  /* 0x0000001c17117208 */ /* 0x000fe20002800000 */
[----:B------:R-:W-:Y:S01]  /*7530*/  IMAD.MOV.U32 R19, RZ, RZ, R8 ;  /* 0x000000ffff137224 */ /* 0x000fe200078e0008 */
[----:B------:R-:W-:Y:S01]  /*7540*/  SEL R16, R0, R31, P5 ;  /* 0x0000001f00107207 */ /* 0x000fe20002800000 */
[----:B------:R-:W-:Y:S01]  /*7550*/  IMAD.MOV.U32 R23, RZ, RZ, R9 ;  /* 0x000000ffff177224 */ /* 0x000fe200078e0009 */
[----:B------:R-:W-:Y:S01]  /*7560*/  @P4 LOP3.LUT R17, R28, 0x80000, RZ, 0xfc, !PT ;  /* 0x000800001c114812 */ /* 0x000fe200078efcff */
[----:B------:R-:W-:-:S02]  /*7570*/  IMAD.MOV.U32 R24, RZ, RZ, R10 ;  /* 0x000000ffff187224 */ /* 0x000fc400078e000a */
[----:B------:R-:W-:Y:S02]  /*7580*/  IMAD.MOV.U32 R31, RZ, RZ, R11 ;  /* 0x000000ffff1f7224 */ /* 0x000fe400078e000b */
[----:B------:R-:W2:Y:S01]  /*7590*/  LDS.128 R8, [UR4+0x130] ;  /* 0x00013004ff087984 */ /* 0x000ea20008000c00 */
[----:B------:R-:W-:Y:S01]  /*75a0*/  IMAD.MOV.U32 R30, RZ, RZ, R18 ;  /* 0x000000ffff1e7224 */ /* 0x000fe200078e0012 */
[----:B------:R-:W-:Y:S01]  /*75b0*/  SEL R24, R29, R24, P0 ;  /* 0x000000181d187207 */ /* 0x000fe20000000000 */
[----:B------:R-:W-:Y:S01]  /*75c0*/  IMAD.MOV.U32 R18, RZ, RZ, R25 ;  /* 0x000000ffff127224 */ /* 0x000fe200078e0019 */
[----:B------:R-:W-:Y:S01]  /*75d0*/  FSEL R25, R32, R23, P3 ;  /* 0x0000001720197208 */ /* 0x000fe20001800000 */
[----:B------:R-:W-:Y:S01]  /*75e0*/  IMAD.MOV.U32 R0, RZ, RZ, R20 ;  /* 0x000000ffff007224 */ /* 0x000fe200078e0014 */
[----:B------:R-:W-:Y:S01]  /*75f0*/  @P2 LOP3.LUT R25, R23, 0x80000, RZ, 0xfc, !PT ;  /* 0x0008000017192812 */ /* 0x000fe200078efcff */
[----:B0-----:R-:W-:Y:S01]  /*7600*/  IMAD.MOV.U32 R26, RZ, RZ, R13 ;  /* 0x000000ffff1a7224 */ /* 0x001fe200078e000d */
[----:B------:R-:W-:Y:S01]  /*7610*/  FSEL R33, R18, R31, P0 ;  /* 0x0000001f12217208 */ /* 0x000fe20000000000 */
[----:B------:R-:W-:Y:S01]  /*7620*/  DSETP.MAX.AND P0, P2, R20, R12, PT ;  /* 0x0000000c1400722a */ /* 0x000fe20003a0f000 */
[----:B------:R-:W-:Y:S01]  /*7630*/  MOV R23, R27 ;  /* 0x0000001b00177202 */ /* 0x000fe20000000f00 */
[----:B------:R-:W-:Y:S01]  /*7640*/  IMAD.MOV.U32 R27, RZ, RZ, R22 ;  /* 0x000000ffff1b7224 */ /* 0x000fe200078e0016 */
[----:B------:R-:W-:Y:S01]  /*7650*/  SEL R18, R30, R19, P3 ;  /* 0x000000131e127207 */ /* 0x000fe20001800000 */
[----:B------:R-:W-:Y:S01]  /*7660*/  IMAD.MOV.U32 R19, RZ, RZ, R21 ;  /* 0x000000ffff137224 */ /* 0x000fe200078e0015 */
[----:B------:R-:W-:Y:S01]  /*7670*/  @P6 LOP3.LUT R33, R31, 0x80000, RZ, 0xfc, !PT ;  /* 0x000800001f216812 */ /* 0x000fe200078efcff */
[----:B------:R-:W-:Y:S01]  /*7680*/  IMAD.MOV.U32 R28, RZ, RZ, R23 ;  /* 0x000000ffff1c7224 */ /* 0x000fe200078e0017 */
[----:B------:R-:W-:Y:S01]  /*7690*/  DSETP.MAX.AND P1, P3, R22, R14, PT ;  /* 0x0000000e1600722a */ /* 0x000fe20003b2f000 */
[----:B------:R-:W-:-:S02]  /*76a0*/  IMAD.MOV.U32 R21, RZ, RZ, R12 ;  /* 0x000000ffff157224 */ /* 0x000fc400078e000c */
[----:B------:R-:W-:Y:S01]  /*76b0*/  IMAD.MOV.U32 R22, RZ, RZ, R14 ;  /* 0x000000ffff167224 */ /* 0x000fe200078e000e */
[----:B-1----:R-:W-:Y:S01]  /*76c0*/  DSETP.MIN.AND P5, P4, R16, R6, PT ;  /* 0x000000061000722a */ /* 0x002fe20003ca0000 */
        /* <DEDUP_REMOVED lines=13> */
[----:B------:R-:W-:Y:S02]  /*77a0*/  IMAD.MOV.U32 R28, RZ, RZ, R7 ;  /* 0x000000ffff1c7224 */ /* 0x000fe400078e0007 */
[----:B------:R-:W1:Y:S01]  /*77b0*/  LDS.128 R4, [UR4+0x150] ;  /* 0x00015004ff047984 */ /* 0x000e620008000c00 */
[----:B------:R-:W-:Y:S02]  /*77c0*/  IMAD.MOV.U32 R19, RZ, RZ, R25 ;  /* 0x000000ffff137224 */ /* 0x000fe400078e0019 */
[----:B------:R-:W-:Y:S02]  /*77d0*/  IMAD.MOV.U32 R0, RZ, RZ, R2 ;  /* 0x000000ffff007224 */ /* 0x000fe400078e0002 */
[----:B------:R-:W-:Y:S02]  /*77e0*/  IMAD.MOV.U32 R23, RZ, RZ, R17 ;  /* 0x000000ffff177224 */ /* 0x000fe400078e0011 */
[----:B--2---:R-:W-:Y:S01]  /*77f0*/  DSETP.MIN.AND P3, P2, R18, R8, PT ;  /* 0x000000081200722a */ /* 0x004fe20003a60000 */
[----:B------:R-:W-:Y:S01]  /*7800*/  IMAD.MOV.U32 R25, RZ, RZ, R33 ;  /* 0x000000ffff197224 */ /* 0x000fe200078e0021 */
[----:B------:R-:W-:Y:S01]  /*7810*/  SEL R2, R0, R3, P0 ;  /* 0x0000000300027207 */ /* 0x000fe20000000000 */
[----:B------:R-:W-:Y:S01]  /*7820*/  IMAD.MOV.U32 R0, RZ, RZ, R16 ;  /* 0x000000ffff007224 */ /* 0x000fe200078e0010 */
[----:B------:R-:W-:Y:S01]  /*7830*/  FSEL R17, R23, R28, P5 ;  /* 0x0000001c17117208 */ /* 0x000fe20002800000 */
[----:B------:R-:W-:Y:S01]  /*7840*/  IMAD.MOV.U32 R32, RZ, RZ, R19 ;  /* 0x000000ffff207224 */ /* 0x000fe200078e0013 */
[----:B------:R-:W-:Y:S01]  /*7850*/  FSEL R3, R29, R26, P0 ;  /* 0x0000001a1d037208 */ /* 0x000fe20000000000 */
[----:B------:R-:W-:Y:S01]  /*7860*/  IMAD.MOV.U32 R23, RZ, RZ, R9 ;  /* 0x000000ffff177224 */ /* 0x000fe200078e0009 */
[----:B------:R-:W-:Y:S01]  /*7870*/  DSETP.MIN.AND P0, P6, R24, R10, PT ;  /* 0x0000000a1800722a */ /* 0x000fe20003e00000 */
[----:B------:R-:W-:Y:S01]  /*7880*/  IMAD.MOV.U32 R30, RZ, RZ, R18 ;  /* 0x000000ffff1e7224 */ /* 0x000fe200078e0012 */
[----:B------:R-:W-:Y:S01]  /*7890*/  SEL R16, R0, R31, P5 ;  /* 0x0000001f00107207 */ /* 0x000fe20002800000 */
[----:B------:R-:W-:Y:S01]  /*78a0*/  IMAD.MOV.U32 R18, RZ, RZ, R25 ;  /* 0x000000ffff127224 */ /* 0x000fe200078e0019 */
[----:B------:R-:W-:Y:S01]  /*78b0*/  FSEL R25, R32, R23, P3 ;  /* 0x0000001720197208 */ /* 0x000fe20001800000 */
[----:B------:R-:W-:Y:S01]  /*78c0*/  IMAD.MOV.U32 R29, RZ, RZ, R24 ;  /* 0x000000ffff1d7224 */ /* 0x000fe200078e0018 */
[----:B------:R-:W-:Y:S01]  /*78d0*/  @P2 LOP3.LUT R25, R23, 0x80000, RZ, 0xfc, !PT ;  /* 0x0008000017192812 */ /* 0x000fe200078efcff */
[----:B------:R-:W-:Y:S01]  /*78e0*/  IMAD.MOV.U32 R31, RZ, RZ, R11 ;  /* 0x000000ffff1f7224 */ /* 0x000fe200078e000b */
[----:B------:R-:W-:Y:S01]  /*78f0*/  @P1 LOP3.LUT R3, R26, 0x80000, RZ, 0xfc, !PT ;  /* 0x000800001a031812 */ /* 0x000fe200078efcff */
[----:B------:R-:W-:Y:S01]  /*7900*/  IMAD.MOV.U32 R19, RZ, RZ, R8 ;  /* 0x000000ffff137224 */ /* 0x000fe200078e0008 */
[----:B------:R-:W-:Y:S01]  /*7910*/  @P4 LOP3.LUT R17, R28, 0x80000, RZ, 0xfc, !PT ;  /* 0x000800001c114812 */ /* 0x000fe200078efcff */
[----:B------:R-:W-:Y:S01]  /*7920*/  IMAD.MOV.U32 R24, RZ, RZ, R10 ;  /* 0x000000ffff187224 */ /* 0x000fe200078e000a */
[----:B------:R-:W-:Y:S01]  /*7930*/  FSEL R33, R18, R31, P0 ;  /* 0x0000001f12217208 */ /* 0x000fe20000000000 */
[----:B------:R-:W-:Y:S01]  /*7940*/  IMAD.MOV.U32 R23, RZ, RZ, R27 ;  /* 0x000000ffff177224 */ /* 0x000fe200078e001b */
[----:B------:R-:W2:Y:S01]  /*7950*/  LDS.128 R8, [UR4+0x160] ;  /* 0x00016004ff087984 */ /* 0x000ea20008000c00 */
[----:B------:R-:W-:Y:S01]  /*7960*/  SEL R18, R30, R19, P3 ;  /* 0x000000131e127207 */ /* 0x000fe20001800000 */
[----:B------:R-:W-:Y:S01]  /*7970*/  IMAD.MOV.U32 R19, RZ, RZ, R21 ;  /* 0x000000ffff137224 */ /* 0x000fe200078e0015 */
[----:B------:R-:W-:Y:S01]  /*7980*/  SEL R24, R29, R24, P0 ;  /* 0x000000181d187207 */ /* 0x000fe20000000000 */
[----:B0-----:R-:W-:Y:S01]  /*7990*/  DSETP.MAX.AND P0, P2, R20, R12, PT ;  /* 0x0000000c1400722a */ /* 0x001fe20003a0f000 */
[----:B------:R-:W-:Y:S01]  /*79a0*/  IMAD.MOV.U32 R27, RZ, RZ, R22 ;  /* 0x000000ffff1b7224 */ /* 0x000fe200078e0016 */
[----:B------:R-:W-:Y:S01]  /*79b0*/  DSETP.MAX.AND P1, P3, R22, R14, PT ;  /* 0x0000000e1600722a */ /* 0x000fe20003b2f000 */
[----:B------:R-:W-:Y:S01]  /*79c0*/  IMAD.MOV.U32 R0, RZ, RZ, R20 ;  /* 0x000000ffff007224 */ /* 0x000fe200078e0014 */
[----:B------:R-:W-:Y:S01]  /*79d0*/  MOV R28, R23 ;  /* 0x00000017001c7202 */ /* 0x000fe20000000f00 */
[----:B------:R-:W-:Y:S01]  /*79e0*/  IMAD.MOV.U32 R21, RZ, RZ, R12 ;  /* 0x000000ffff157224 */ /* 0x000fe200078e000c */
[----:B------:R-:W-:Y:S01]  /*79f0*/  @P6 LOP3.LUT R33, R31, 0x80000, RZ, 0xfc, !PT ;  /* 0x000800001f216812 */ /* 0x000fe200078efcff */
[----:B------:R-:W-:Y:S01]  /*7a00*/  IMAD.MOV.U32 R22, RZ, RZ, R14 ;  /* 0x000000ffff167224 */ /* 0x000fe200078e000e */
[----:B-1----:R-:W-:Y:S01]  /*7a10*/  DSETP.MIN.AND P5, P4, R16, R6, PT ;  /* 0x000000061000722a */ /* 0x002fe20003ca0000 */
[----:B------:R-:W-:Y:S01]  /*7a20*/  IMAD.MOV.U32 R26, RZ, RZ, R13 ;  /* 0x000000ffff1a7224 */ /* 0x000fe200078e000d */
[----:B------:R-:W-:Y:S01]  /*7a30*/  SEL R20, R0, R21, P0 ;  /* 0x0000001500147207 */ /* 0x000fe20000000000 */
[----:B------:R-:W-:Y:S01]  /*7a40*/  IMAD.MOV.U32 R23, RZ, RZ, R15 ;  /* 0x000000ffff177224 */ /* 0x000fe200078e000f */
[----:B------:R-:W-:Y:S01]  /*7a50*/  SEL R22, R27, R22, P1 ;  /* 0x000000161b167207 */ /* 0x000fe20000800000 */
[----:B------:R-:W-:Y:S01]  /*7a60*/  IMAD.MOV.U32 R0, RZ, RZ, R2 ;  /* 0x000000ffff007224 */ /* 0x000fe200078e0002 */
[----:B------:R-:W-:Y:S01]  /*7a70*/  FSEL R21, R19, R26, P0 ;  /* 0x0000001a13157208 */ /* 0x000fe20000000000 */
[----:B------:R-:W0:Y:S01]  /*7a80*/  LDS.128 R12, [UR4+0x170] ;  /* 0x00017004ff0c7984 */ /* 0x000e220008000c00 */
[----:B------:R-:W-:Y:S01]  /*7a90*/  FSEL R27, R28, R23, P1 ;  /* 0x000000171c1b7208 */ /* 0x000fe20000800000 */
[----:B------:R-:W-:Y:S01]  /*7aa0*/  IMAD.MOV.U32 R28, RZ, RZ, R3 ;  /* 0x000000ffff1c7224 */ /* 0x000fe200078e0003 */
[----:B------:R-:W-:Y:S01]  /*7ab0*/  DSETP.MAX.AND P0, P1, R2, R4, PT ;  /* 0x000000040200722a */ /* 0x000fe2000390f000 */
[----:B------:R-:W-:Y:S01]  /*7ac0*/  IMAD.MOV.U32 R19, RZ, RZ, R4 ;  /* 0x000000ffff137224 */ /* 0x000fe200078e0004 */
[----:B------:R-:W1:Y:S01]  /*7ad0*/  LDS.64 R2, [UR4+0x180] ;  /* 0x00018004ff027984 */ /* 0x000e620008000a00 */
[----:B------:R-:W-:Y:S01]  /*7ae0*/  @P3 LOP3.LUT R27, R23, 0x80000, RZ, 0xfc, !PT ;  /* 0x00080000171b3812 */ /* 0x000fe200078efcff */
[----:B------:R-:W-:Y:S01]  /*7af0*/  IMAD.MOV.U32 R23, RZ, RZ, R17 ;  /* 0x000000ffff177224 */ /* 0x000fe200078e0011 */
[----:B------:R-:W-:Y:S01]  /*7b00*/  @P2 LOP3.LUT R21, R26, 0x80000, RZ, 0xfc, !PT ;  /* 0x000800001a152812 */ /* 0x000fe200078efcff */
[----:B------:R-:W-:Y:S01]  /*7b10*/  IMAD.MOV.U32 R26, RZ, RZ, R18 ;  /* 0x000000ffff1a7224 */ /* 0x000fe200078e0012 */
[----:B------:R-:W-:Y:S01]  /*7b20*/  SEL R4, R0, R19, P0 ;  /* 0x0000001300047207 */ /* 0x000fe20000000000 */
[----:B------:R-:W-:Y:S01]  /*7b30*/  IMAD.MOV.U32 R19, RZ, RZ, R25 ;  /* 0x000000ffff137224 */ /* 0x000fe200078e0019 */
[----:B------:R-:W-:Y:S01]  /*7b40*/  FSEL R17, R28, R5, P0 ;  /* 0x000000051c117208 */ /* 0x000fe20000000000 */
[----:B------:R-:W-:-:S02]  /*7b50*/  IMAD.MOV.U32 R0, RZ, RZ, R16 ;  /* 0x000000ffff007224 */ /* 0x000fc400078e0010 */
[----:B------:R-:W-:Y:S02]  /*7b60*/  IMAD.MOV.U32 R25, RZ, RZ, R33 ;  /* 0x000000ffff197224 */ /* 0x000fe400078e0021 */
[----:B------:R-:W-:Y:S01]  /*7b70*/  @P1 LOP3.LUT R17, R5, 0x80000, RZ, 0xfc, !PT ;  /* 0x0008000005111812 */ /* 0x000fe200078efcff */
[----:B------:R-:W-:Y:S01]  /*7b80*/  IMAD.MOV.U32 R16, RZ, RZ, R7 ;  /* 0x000000ffff107224 */ /* 0x000fe200078e0007 */
[----:B------:R-:W-:Y:S01]  /*7b90*/  SEL R0, R0, R6, P5 ;  /* 0x0000000600007207 */ /* 0x000fe20002800000 */
[----:B------:R-:W-:Y:S01]  /*7ba0*/  IMAD.MOV.U32 R29, RZ, RZ, R19 ;  /* 0x000000ffff1d7224 */ /* 0x000fe200078e0013 */
[----:B--2---:R-:W-:Y:S01]  /*7bb0*/  DSETP.MIN.AND P3, P2, R18, R8, PT ;  /* 0x000000081200722a */ /* 0x004fe20003a60000 */
[----:B------:R-:W-:Y:S01]  /*7bc0*/  IMAD.MOV.U32 R5, RZ, RZ, R8 ;  /* 0x000000ffff057224 */ /* 0x000fe200078e0008 */
[----:B------:R-:W-:Y:S01]  /*7bd0*/  DSETP.MIN.AND P0, P6, R24, R10, PT ;  /* 0x0000000a1800722a */ /* 0x000fe20003e00000 */
[----:B------:R-:W-:Y:S01]  /*7be0*/  FSEL R19, R23, R16, P5 ;  /* 0x0000001017137208 */ /* 0x000fe20002800000 */
[----:B------:R-:W-:Y:S01]  /*7bf0*/  IMAD.MOV.U32 R18, RZ, RZ, R24 ;  /* 0x000000ffff127224 */ /* 0x000fe200078e0018 */
[----:B------:R-:W-:Y:S01]  /*7c00*/  @P4 LOP3.LUT R19, R16, 0x80000, RZ, 0xfc, !PT ;  /* 0x0008000010134812 */ /* 0x000fe200078efcff */
[----:B------:R-:W-:Y:S01]  /*7c10*/  IMAD.MOV.U32 R28, RZ, RZ, R25 ;  /* 0x000000ffff1c7224 */ /* 0x000fe200078e0019 */
[----:B------:R-:W-:Y:S01]  /*7c20*/  SEL R26, R26, R5, P3 ;  /* 0x000000051a1a7207 */ /* 0x000fe20001800000 */
[----:B------:R-:W-:Y:S01]  /*7c30*/  IMAD.MOV.U32 R5, RZ, RZ, R17 ;  /* 0x000000ffff057224 */ /* 0x000fe200078e0011 */
[----:B------:R-:W-:Y:S01]  /*7c40*/  FSEL R29, R29, R9, P3 ;  /* 0x000000091d1d7208 */ /* 0x000fe20001800000 */
[----:B------:R-:W-:Y:S01]  /*7c50*/  IMAD.MOV.U32 R7, RZ, RZ, R10 ;  /* 0x000000ffff077224 */ /* 0x000fe200078e000a */
[----:B------:R-:W-:Y:S01]  /*7c60*/  FSEL R25, R28, R11, P0 ;  /* 0x0000000b1c197208 */ /* 0x000fe20000000000 */
[----:B------:R-:W-:-:S02]  /*7c70*/  IMAD.MOV.U32 R23, RZ, RZ, R27 ;  /* 0x000000ffff177224 */ /* 0x000fc400078e001b */
[----:B------:R-:W-:Y:S01]  /*7c80*/  @P2 LOP3.LUT R29, R9, 0x80000, RZ, 0xfc, !PT ;  /* 0x00080000091d2812 */ /* 0x000fe200078efcff */
[----:B------:R-:W-:Y:S01]  /*7c90*/  IMAD.MOV.U32 R16, RZ, RZ, R4 ;  /* 0x000000ffff107224 */ /* 0x000fe200078e0004 */
[----:B------:R-:W-:Y:S01]  /*7ca0*/  SEL R6, R18, R7, P0 ;  /* 0x0000000712067207 */ /* 0x000fe20000000000 */
[----:B------:R-:W-:Y:S01]  /*7cb0*/  IMAD.MOV.U32 R7, RZ, RZ, R20 ;  /* 0x000000ffff077224 */ /* 0x000fe200078e0014 */
[----:B------:R-:W-:Y:S01]  /*7cc0*/  @P6 LOP3.LUT R25, R11, 0x80000, RZ, 0xfc, !PT ;  /* 0x000800000b196812 */ /* 0x000fe200078efcff */
[----:B0-----:R-:W-:Y:S01]  /*7cd0*/  DSETP.MAX.AND P0, P1, R20, R12, PT ;  /* 0x0000000c1400722a */ /* 0x001fe2000390f000 */
[----:B------:R-:W-:Y:S01]  /*7ce0*/  IMAD.MOV.U32 R9, RZ, RZ, R5 ;  /* 0x000000ffff097224 */ /* 0x000fe200078e0005 */
[----:B------:R-:W-:Y:S01]  /*7cf0*/  DSETP.MAX.AND P2, P3, R22, R14, PT ;  /* 0x0000000e1600722a */ /* 0x000fe20003b4f000 */
[----:B------:R-:W-:Y:S01]  /*7d00*/  IMAD.MOV.U32 R8, RZ, RZ, R21 ;  /* 0x000000ffff087224 */ /* 0x000fe200078e0015 */
[----:B-1----:R-:W-:Y:S01]  /*7d10*/  DSETP.MAX.AND P4, P5, R4, R2, PT ;  /* 0x000000020400722a */ /* 0x002fe20003d8f000 */
[----:B------:R-:W-:-:S02]  /*7d20*/  IMAD.MOV.U32 R11, RZ, RZ, R23 ;  /* 0x000000ffff0b7224 */ /* 0x000fc400078e0017 */
[----:B------:R-:W-:Y:S02]  /*7d30*/  IMAD.MOV.U32 R4, RZ, RZ, R12 ;  /* 0x000000ffff047224 */ /* 0x000fe400078e000c */
[----:B------:R-:W-:Y:S01]  /*7d40*/  IMAD.MOV.U32 R5, RZ, RZ, R22 ;  /* 0x000000ffff057224 */ /* 0x000fe200078e0016 */
[----:B------:R-:W-:Y:S01]  /*7d50*/  FSEL R11, R11, R15, P2 ;  /* 0x0000000f0b0b7208 */ /* 0x000fe20001000000 */
[----:B------:R-:W-:Y:S01]  /*7d60*/  IMAD.MOV.U32 R12, RZ, RZ, R14 ;  /* 0x000000ffff0c7224 */ /* 0x000fe200078e000e */
[----:B------:R-:W-:Y:S01]  /*7d70*/  SEL R10, R7, R4, P0 ;  /* 0x00000004070a7207 */ /* 0x000fe20000000000 */
[----:B------:R-:W-:Y:S01]  /*7d80*/  IMAD.MOV.U32 R4, RZ, RZ, R26 ;  /* 0x000000ffff047224 */ /* 0x000fe200078e001a */
[----:B------:R-:W-:Y:S02]  /*7d90*/  FSEL R7, R9, R3, P4 ;  /* 0x0000000309077208 */ /* 0x000fe40002000000 */
[----:B------:R-:W-:Y:S01]  /*7da0*/  SEL R14, R5, R12, P2 ;  /* 0x0000000c050e7207 */ /* 0x000fe20001000000 */
[----:B------:R-:W-:Y:S01]  /*7db0*/  IMAD.MOV.U32 R12, RZ, RZ, R0 ;  /* 0x000000ffff0c7224 */ /* 0x000fe200078e0000 */
[----:B------:R-:W-:-:S02]  /*7dc0*/  @P5 LOP3.LUT R7, R3, 0x80000, RZ, 0xfc, !PT ;  /* 0x0008000003075812 */ /* 0x000fc400078efcff */
[----:B------:R-:W-:Y:S02]  /*7dd0*/  MOV R5, R2 ;  /* 0x0000000200057202 */ /* 0x000fe40000000f00 */
[----:B------:R-:W-:Y:S01]  /*7de0*/  FSEL R9, R8, R13, P0 ;  /* 0x0000000d08097208 */ /* 0x000fe20000000000 */
[----:B------:R-:W-:Y:S01]  /*7df0*/  IMAD.MOV.U32 R3, RZ, RZ, R7 ;  /* 0x000000ffff037224 */ /* 0x000fe200078e0007 */
[----:B------:R-:W-:Y:S01]  /*7e00*/  SEL R2, R16, R5, P4 ;  /* 0x0000000510027207 */ /* 0x000fe20002000000 */
[----:B------:R-:W-:Y:S01]  /*7e10*/  IMAD.MOV.U32 R8, RZ, RZ, R10 ;  /* 0x000000ffff087224 */ /* 0x000fe200078e000a */
[----:B------:R-:W-:Y:S01]  /*7e20*/  @P1 LOP3.LUT R9, R13, 0x80000, RZ, 0xfc, !PT ;  /* 0x000800000d091812 */ /* 0x000fe200078efcff */
[----:B------:R-:W-:Y:S01]  /*7e30*/  IMAD.MOV.U32 R13, RZ, RZ, R19 ;  /* 0x000000ffff0d7224 */ /* 0x000fe200078e0013 */
[----:B------:R-:W-:Y:S01]  /*7e40*/  @P3 LOP3.LUT R11, R15, 0x80000, RZ, 0xfc, !PT ;  /* 0x000800000f0b3812 */ /* 0x000fe200078efcff */
[----:B------:R-:W-:Y:S02]  /*7e50*/  IMAD.MOV.U32 R5, RZ, RZ, R29 ;  /* 0x000000ffff057224 */ /* 0x000fe400078e001d */
[----:B------:R-:W-:-:S02]  /*7e60*/  IMAD.MOV.U32 R7, RZ, RZ, R25 ;  /* 0x000000ffff077224 */ /* 0x000fc400078e0019 */
[----:B------:R-:W-:-:S07]  /*7e70*/  IMAD.MOV.U32 R10, RZ, RZ, R14 ;  /* 0x000000ffff0a7224 */ /* 0x000fce00078e000e */
.L_x_21:
[----:B------:R-:W-:Y:S05]  /*7e80*/  BSYNC.RECONVERGENT B0 ;  /* 0x0000000000007941 */ /* 0x000fea0003800200 */
.L_x_1:
[----:B------:R-:W3:Y:S02]  /*7e90*/  S2R R0, SR_TID.X ;  /* 0x0000000000007919 */ /* 0x000ee40000002100 */
[----:B---3--:R-:W-:-:S13]  /*7ea0*/  ISETP.NE.AND P0, PT, R0, RZ, PT ;  /* 0x000000ff0000720c */ /* 0x008fda0003f05270 */
[----:B------:R-:W-:Y:S05]  /*7eb0*/  @P0 EXIT ;  /* 0x000000000000094d */ /* 0x000fea0003800000 */
[----:B------:R-:W3:Y:S01]  /*7ec0*/  LDCU.64 UR4, c[0x0][0x398] ;  /* 0x00007300ff0477ac */ /* 0x000ee20008000a00 */
[----:B------:R-:W-:Y:S02]  /*7ed0*/  IMAD.MOV.U32 R0, RZ, RZ, R13 ;  /* 0x000000ffff007224 */ /* 0x000fe400078e000d */
[----:B0-----:R-:W-:Y:S01]  /*7ee0*/  IMAD.MOV.U32 R14, RZ, RZ, R7 ;  /* 0x000000ffff0e7224 */ /* 0x001fe200078e0007 */
[----:B------:R-:W0:Y:S01]  /*7ef0*/  LDCU.128 UR8, c[0x0][0x3a0] ;  /* 0x00007400ff0877ac */ /* 0x000e220008000c00 */
[----:B------:R-:W4:Y:S01]  /*7f00*/  LDCU.128 UR12, c[0x0][0x3b0] ;  /* 0x00007600ff0c77ac */ /* 0x000f220008000c00 */
[----:B---3--:R-:W-:Y:S01]  /*7f10*/  DSETP.MIN.AND P0, P4, R12, UR4, PT ;  /* 0x000000040c007e2a */ /* 0x008fe2000bc00000 */
[----:B------:R-:W-:Y:S01]  /*7f20*/  UMOV UR6, UR5 ;  /* 0x0000000500067c82 */ /* 0x000fe20008000000 */
[----:B-12---:R-:W-:Y:S01]  /*7f30*/  IMAD.MOV.U32 R13, RZ, RZ, R2 ;  /* 0x000000ffff0d7224 */ /* 0x006fe200078e0002 */
[----:B0-----:R-:W-:-:S03]  /*7f40*/  DSETP.MIN.AND P1, P5, R4, UR8, PT ;  /* 0x0000000804007e2a */ /* 0x001fc6000bd20000 */
[----:B------:R-:W-:Y:S01]  /*7f50*/  FSEL R17, R0, UR6, P0 ;  /* 0x0000000600117c08 */ /* 0x000fe20008000000 */
[----:B------:R-:W-:Y:S01]  /*7f60*/  IMAD.U32 R0, RZ, RZ, UR6 ;  /* 0x00000006ff007e24 */ /* 0x000fe2000f8e00ff */
[----:B------:R-:W-:Y:S01]  /*7f70*/  DSETP.MIN.AND P2, P3, R6, UR10, PT ;  /* 0x0000000a06007e2a */ /* 0x000fe2000bb40000 */
[----:B------:R-:W-:Y:S01]  /*7f80*/  UMOV UR6, UR9 ;  /* 0x0000000900067c82 */ /* 0x000fe20008000000 */
[----:B----4-:R-:W-:Y:S01]  /*7f90*/  UMOV UR16, UR13 ;  /* 0x0000000d00107c82 */ /* 0x010fe20008000000 */
[----:B------:R-:W-:Y:S01]  /*7fa0*/  UMOV UR17, UR15 ;  /* 0x0000000f00117c82 */ /* 0x000fe20008000000 */
[----:B------:R-:W-:Y:S01]  /*7fb0*/  SEL R4, R4, UR8, P1 ;  /* 0x0000000804047c07 */ /* 0x000fe20008800000 */
[----:B------:R-:W-:Y:S01]  /*7fc0*/  IMAD.U32 R16, RZ, RZ, UR17 ;  /* 0x00000011ff107e24 */ /* 0x000fe2000f8e00ff */
[----:B------:R-:W-:Y:S01]  /*7fd0*/  @P4 LOP3.LUT R17, R0, 0x80000, RZ, 0xfc, !PT ;  /* 0x0008000000114812 */ /* 0x000fe200078efcff */
[----:B------:R-:W-:Y:S01]  /*7fe0*/  IMAD.MOV.U32 R0, RZ, RZ, R5 ;  /* 0x000000ffff007224 */ /* 0x000fe200078e0005 */
[----:B------:R-:W-:-:S04]  /*7ff0*/  SEL R6, R6, UR10, P2 ;  /* 0x0000000a06067c07 */ /* 0x000fc80009000000 */
[----:B------:R-:W-:Y:S01]  /*8000*/  FSEL R19, R0, UR6, P1 ;  /* 0x0000000600137c08 */ /* 0x000fe20008800000 */
[----:B------:R-:W-:Y:S01]  /*8010*/  IMAD.U32 R0, RZ, RZ, UR6 ;  /* 0x00000006ff007e24 */ /* 0x000fe2000f8e00ff */
[----:B------:R-:W-:Y:S02]  /*8020*/  UMOV UR6, UR11 ;  /* 0x0000000b00067c82 */ /* 0x000fe40008000000 */
[----:B------:R-:W-:Y:S01]  /*8030*/  FSEL R21, R14, UR6, P2 ;  /* 0x000000060e157c08 */ /* 0x000fe20009000000 */
[----:B------:R-:W-:Y:S01]  /*8040*/  IMAD.U32 R14, RZ, RZ, UR6 ;  /* 0x00000006ff0e7e24 */ /* 0x000fe2000f8e00ff */
[----:B------:R-:W0:Y:S01]  /*8050*/  LDCU.64 UR6, c[0x0][0x3c0] ;  /* 0x00007800ff0677ac */ /* 0x000e220008000a00 */
[----:B------:R-:W-:Y:S01]  /*8060*/  @P5 LOP3.LUT R19, R0, 0x80000, RZ, 0xfc, !PT ;  /* 0x0008000000135812 */ /* 0x000fe200078efcff */
[----:B------:R-:W-:Y:S01]  /*8070*/  DSETP.MAX.AND P5, P4, R8, UR12, PT ;  /* 0x0000000c08007e2a */ /* 0x000fe2000bcaf000 */
[----:B------:R-:W-:Y:S01]  /*8080*/  IMAD.MOV.U32 R0, RZ, RZ, R9 ;  /* 0x000000ffff007224 */ /* 0x000fe200078e0009 */
[----:B------:R-:W-:Y:S01]  /*8090*/  @P3 LOP3.LUT R21, R14, 0x80000, RZ, 0xfc, !PT ;  /* 0x000800000e153812 */ /* 0x000fe200078efcff */
[----:B------:R-:W-:Y:S01]  /*80a0*/  DSETP.MAX.AND P3, P6, R10, UR14, PT ;  /* 0x0000000e0a007e2a */ /* 0x000fe2000be6f000 */
[----:B------:R-:W-:-:S02]  /*80b0*/  IMAD.MOV.U32 R14, RZ, RZ, R11 ;  /* 0x000000ffff0e7224 */ /* 0x000fc400078e000b */
[----:B------:R-:W-:Y:S01]  /*80c0*/  FSEL R23, R0, UR16, P5 ;  /* 0x0000001000177c08 */ /* 0x000fe2000a800000 */
[----:B------:R-:W-:Y:S01]  /*80d0*/  IMAD.U32 R0, RZ, RZ, UR16 ;  /* 0x00000010ff007e24 */ /* 0x000fe2000f8e00ff */
[----:B------:R-:W-:Y:S01]  /*80e0*/  SEL R8, R8, UR12, P5 ;  /* 0x0000000c08087c07 */ /* 0x000fe2000a800000 */
[----:B------:R-:W-:Y:S01]  /*80f0*/  IMAD.MOV.U32 R5, RZ, RZ, R19 ;  /* 0x000000ffff057224 */ /* 0x000fe200078e0013 */
[----:B------:R-:W-:Y:S01]  /*8100*/  FSEL R25, R14, UR17, P3 ;  /* 0x000000110e197c08 */ /* 0x000fe20009800000 */
[----:B------:R-:W-:Y:S01]  /*8110*/  IMAD.MOV.U32 R7, RZ, RZ, R21 ;  /* 0x000000ffff077224 */ /* 0x000fe200078e0015 */
[----:B------:R-:W1:Y:S01]  /*8120*/  LDC.64 R14, c[0x0][0x388] ;  /* 0x0000e200ff0e7b82 */ /* 0x000e620000000a00 */
[----:B------:R-:W-:Y:S02]  /*8130*/  SEL R10, R10, UR14, P3 ;  /* 0x0000000e0a0a7c07 */ /* 0x000fe40009800000 */
[----:B------:R-:W-:Y:S01]  /*8140*/  @P4 LOP3.LUT R23, R0, 0x80000, RZ, 0xfc, !PT ;  /* 0x0008000000174812 */ /* 0x000fe200078efcff */
[----:B------:R-:W-:Y:S01]  /*8150*/  IMAD.MOV.U32 R0, RZ, RZ, R3 ;  /* 0x000000ffff007224 */ /* 0x000fe200078e0003 */
[----:B------:R-:W-:Y:S01]  /*8160*/  @P6 LOP3.LUT R25, R16, 0x80000, RZ, 0xfc, !PT ;  /* 0x0008000010196812 */ /* 0x000fe200078efcff */
[----:B0-----:R-:W-:Y:S01]  /*8170*/  DSETP.MAX.AND P4, P6, R2, UR6, PT ;  /* 0x0000000602007e2a */ /* 0x001fe2000be8f000 */
[----:B------:R-:W-:Y:S01]  /*8180*/  UMOV UR16, UR7 ;  /* 0x0000000700107c82 */ /* 0x000fe20008000000 */
[----:B------:R-:W-:Y:S01]  /*8190*/  SEL R2, R12, UR4, P0 ;  /* 0x000000040c027c07 */ /* 0x000fe20008000000 */
[----:B------:R-:W-:-:S02]  /*81a0*/  IMAD.MOV.U32 R3, RZ, RZ, R17 ;  /* 0x000000ffff037224 */ /* 0x000fc400078e0011 */
[----:B------:R-:W-:Y:S01]  /*81b0*/  IMAD.MOV.U32 R9, RZ, RZ, R23 ;  /* 0x000000ffff097224 */ /* 0x000fe200078e0017 */
[----:B------:R-:W-:Y:S01]  /*81c0*/  FSEL R27, R0, UR16, P4 ;  /* 0x00000010001b7c08 */ /* 0x000fe2000a000000 */
[----:B------:R-:W-:Y:S01]  /*81d0*/  IMAD.U32 R0, RZ, RZ, UR16 ;  /* 0x00000010ff007e24 */ /* 0x000fe2000f8e00ff */
[----:B------:R-:W-:Y:S01]  /*81e0*/  SEL R12, R13, UR6, P4 ;  /* 0x000000060d0c7c07 */ /* 0x000fe2000a000000 */
[----:B------:R-:W-:-:S05]  /*81f0*/  IMAD.MOV.U32 R11, RZ, RZ, R25 ;  /* 0x000000ffff0b7224 */ /* 0x000fca00078e0019 */
[----:B------:R-:W-:Y:S01]  /*8200*/  @P6 LOP3.LUT R27, R0, 0x80000, RZ, 0xfc, !PT ;  /* 0x00080000001b6812 */ /* 0x000fe200078efcff */
[----:B-1----:R-:W-:Y:S04]  /*8210*/  STG.E.64 desc[UR18][R14.64], R2 ;  /* 0x000000020e007986 */ /* 0x002fe8000c101b12 */
[----:B------:R-:W-:Y:S01]  /*8220*/  IMAD.MOV.U32 R13, RZ, RZ, R27 ;  /* 0x000000ffff0d7224 */ /* 0x000fe200078e001b */
[----:B------:R-:W-:Y:S04]  /*8230*/  STG.E.64 desc[UR18][R14.64+0x8], R4 ;  /* 0x000008040e007986 */ /* 0x000fe8000c101b12 */
[----:B------:R-:W-:Y:S04]  /*8240*/  STG.E.64 desc[UR18][R14.64+0x10], R6 ;  /* 0x000010060e007986 */ /* 0x000fe8000c101b12 */
[----:B------:R-:W-:Y:S04]  /*8250*/  STG.E.64 desc[UR18][R14.64+0x18], R8 ;  /* 0x000018080e007986 */ /* 0x000fe8000c101b12 */
[----:B------:R-:W-:Y:S04]  /*8260*/  STG.E.64 desc[UR18][R14.64+0x20], R10 ;  /* 0x0000200a0e007986 */ /* 0x000fe8000c101b12 */
[----:B------:R-:W-:Y:S01]  /*8270*/  STG.E.64 desc[UR18][R14.64+0x28], R12 ;  /* 0x0000280c0e007986 */ /* 0x000fe2000c101b12 */
[----:B------:R-:W-:Y:S05]  /*8280*/  EXIT ;  /* 0x000000000000794d */ /* 0x000fea0003800000 */
.L_x_40:
[----:B------:R-:W-:-:S00]  /*8290*/  BRA `(.L_x_40) ;  /* 0xfffffffc00fc7947 */ /* 0x000fc0000383ffff */
[----:B------:R-:W-:-:S00]  /*82a0*/  NOP ;  /* 0x0000000000007918 */ /* 0x000fc00000000000 */
        /* <DEDUP_REMOVED lines=13> */
.L_x_1538:


//--------------------- .text._ZN3cub18CUB_300001_SM_10006detail6reduce18DeviceReduceKernelINS2_10policy_hubI11WrapperAABBy9MergeAABBE10Policy1000EN6thrust24THRUST_300001_SM_1000_NS10device_ptrI11WrapperVec3EEyS6_S5_11PointToAABBEEvT0_PT3_T1_NS0_13GridEvenShareISI_EET2_T4_ --------------------------
	.section	.text._ZN3cub18CUB_300001_SM_10006detail6reduce18DeviceReduceKernelINS2_10policy_hubI11WrapperAABBy9MergeAABBE10Policy1000EN6thrust24THRUST_300001_SM_1000_NS10device_ptrI11WrapperVec3EEyS6_S5_11PointToAABBEEvT0_PT3_T1_NS0_13GridEvenShareISI_EET2_T4_,"ax",@progbits
	.align	128
        .global         _ZN3cub18CUB_300001_SM_10006detail6reduce18DeviceReduceKernelINS2_10policy_hubI11WrapperAABBy9MergeAABBE10Policy1000EN6thrust24THRUST_300001_SM_1000_NS10device_ptrI11WrapperVec3EEyS6_S5_11PointToAABBEEvT0_PT3_T1_NS0_13GridEvenShareISI_EET2_T4_
        .type           _ZN3cub18CUB_300001_SM_10006detail6reduce18DeviceReduceKernelINS2_10policy_hubI11WrapperAABBy9MergeAABBE10Policy1000EN6thrust24THRUST_300001_SM_1000_NS10device_ptrI11WrapperVec3EEyS6_S5_11PointToAABBEEvT0_PT3_T1_NS0_13GridEvenShareISI_EET2_T4_,@function
        .size           _ZN3cub18CUB_300001_SM_10006detail6reduce18DeviceReduceKernelINS2_10policy_hubI11WrapperAABBy9MergeAABBE10Policy1000EN6thrust24THRUST_300001_SM_1000_NS10device_ptrI11WrapperVec3EEyS6_S5_11PointToAABBEEvT0_PT3_T1_NS0_13GridEvenShareISI_EET2_T4_,(.L_x_1539 - _ZN3cub18CUB_300001_SM_10006detail6reduce18DeviceReduceKernelINS2_10policy_hubI11WrapperAABBy9MergeAABBE10Policy1000EN6thrust24THRUST_300001_SM_1000_NS10device_ptrI11WrapperVec3EEyS6_S5_11PointToAABBEEvT0_PT3_T1_NS0_13GridEvenShareISI_EET2_T4_)
        .other          _ZN3cub18CUB_300001_SM_10006detail6reduce18DeviceReduceKernelINS2_10policy_hubI11WrapperAABBy9MergeAABBE10Policy1000EN6thrust24THRUST_300001_SM_1000_NS10device_ptrI11WrapperVec3EEyS6_S5_11PointToAABBEEvT0_PT3_T1_NS0_13GridEvenShareISI_EET2_T4_,@"STO_CUDA_ENTRY STV_DEFAULT"
_ZN3cub18CUB_300001_SM_10006detail6reduce18DeviceReduceKernelINS2_10policy_hubI11WrapperAABBy9MergeAABBE10Policy1000EN6thrust24THRUST_300001_SM_1000_NS10device_ptrI11WrapperVec3EEyS6_S5_11PointToAABBEEvT0_PT3_T1_NS0_13GridEvenShareISI_EET2_T4_:
.text._ZN3cub18CUB_300001_SM_10006detail6reduce18DeviceReduceKernelINS2_10policy_hubI11WrapperAABBy9MergeAABBE10Policy1000EN6thrust24THRUST_300001_SM_1000_NS10device_ptrI11WrapperVec3EEyS6_S5_11PointToAABBEEvT0_PT3_T1_NS0_13GridEvenShareISI_EET2_T4_:
[----:B------:R-:W-:Y:S08]  /*0000*/  LDC R1, c[0x0][0x37c] ;  /* 0x0000df00ff017b82 */ /* 0x000ff00000000800 */
[----:B------:R-:W0:Y:S01]  /*0010*/  S2UR UR11, SR_CTAID.X ;  /* 0x00000000000b79c3 */ /* 0x000e220000002500 */
[----:B------:R-:W1:Y:S01]  /*0020*/  LDCU.64 UR8, c[0x0][0x3b8] ;  /* 0x00007700ff0877ac */ /* 0x000e620008000a00 */
[----:B------:R-:W-:Y:S01]  /*0030*/  BSSY.RECONVERGENT B0, `(.L_x_41) ;  /* 0x0000efa000007945 */ /* 0x000fe20003800200 */
[----:B------:R-:W2:Y:S01]  /*0040*/  LDCU UR6, c[0x0][0x3c0] ;  /* 0x00007800ff0677ac */ /* 0x000ea20008000800 */
[----:B------:R-:W3:Y:S01]  /*0050*/  LDCU.64 UR12, c[0x0][0x358] ;  /* 0x00006b00ff0c77ac */ /* 0x000ee20008000a00 */
[----:B--2---:R-:W-:-:S02]  /*0060*/  USHF.L.U32 UR7, UR6, 0x8, URZ ;  /* 0x0000000806077899 */ /* 0x004fc400080006ff */
[----:B0-----:R-:W-:Y:S02]  /*0070*/  USHF.L.U32 UR10, UR11, 0x8, URZ ;  /* 0x000000080b0a7899 */ /* 0x001fe400080006ff */
[----:B------:R-:W-:Y:S02]  /*0080*/  USHF.R.S32.HI UR4, URZ, 0x1f, UR7 ;  /* 0x0000001fff047899 */ /* 0x000fe40008011407 */
[----:B-1----:R-:W-:-:S04]  /*0090*/  UIADD3 UR5, UP0, UPT, -UR10, UR8, URZ ;  /* 0x000000080a057290 */ /* 0x002fc8000ff1e1ff */
[----:B------:R-:W-:Y:S02]  /*00a0*/  UIADD3.X UR14, UPT, UPT, UR9, -0x1, URZ, UP0, !UPT ;  /* 0xffffffff090e7890 */ /* 0x000fe400087fe4ff */
[----:B------:R-:W-:-:S04]  /*00b0*/  UISETP.GT.U32.AND UP0, UPT, UR5, 0xff, UPT ;  /* 0x000000ff0500788c */ /* 0x000fc8000bf04070 */
[----:B------:R-:W-:-:S09]  /*00c0*/  UISETP.GT.U32.AND.EX UP0, UPT, UR14, URZ, UPT, UP0 ;  /* 0x000000ff0e00728c */ /* 0x000fd2000bf04100 */
[----:B---3--:R-:W-:Y:S05]  /*00d0*/  BRA.U UP0, `(.L_x_42) ;  /* 0x00000089002c7547 */ /* 0x008fea000b800000 */
[----:B------:R-:W0:Y:S01]  /*00e0*/  S2R R2, SR_TID.X ;  /* 0x0000000000027919 */ /* 0x000e220000002100 */
[----:B------:R-:W-:Y:S01]  /*00f0*/  UIADD3 UR6, UPT, UPT, -UR10, UR8, URZ ;  /* 0x000000080a067290 */ /* 0x000fe2000fffe1ff */
[----:B------:R-:W-:Y:S01]  /*0100*/  BSSY.RECONVERGENT B1, `(.L_x_43) ;  /* 0x000000e000017945 */ /* 0x000fe20003800200 */
[----:B------:R-:W-:Y:S02]  /*0110*/  CS2R R34, SRZ ;  /* 0x0000000000227805 */ /* 0x000fe4000001ff00 */
[----:B------:R-:W-:Y:S02]  /*0120*/  CS2R R14, SRZ ;  /* 0x00000000000e7805 */ /* 0x000fe4000001ff00 */
[----:B------:R-:W-:Y:S02]  /*0130*/  CS2R R12, SRZ ;  /* 0x00000000000c7805 */ /* 0x000fe4000001ff00 */
[----:B0-----:R-:W-:Y:S01]  /*0140*/  ISETP.GE.AND P0, PT, R2, UR6, PT ;  /* 0x0000000602007c0c */ /* 0x001fe2000bf06270 */
[----:B------:R-:W-:-:S12]  /*0150*/  IMAD.MOV.U32 R7, RZ, RZ, R2 ;  /* 0x000000ffff077224 */ /* 0x000fd800078e0002 */
[----:B------:R-:W-:Y:S05]  /*0160*/  @P0 BRA `(.L_x_44) ;  /* 0x00000000001c0947 */ /* 0x000fea0003800000 */
[----:B------:R-:W0:Y:S01]  /*0170*/  LDC.64 R4, c[0x0][0x380] ;  /* 0x0000e000ff047b82 */ /* 0x000e220000000a00 */
[----:B------:R-:W-:-:S04]  /*0180*/  VIADD R3, R2, UR10 ;  /* 0x0000000a02037c36 */ /* 0x000fc80008000000 */
[----:B0-----:R-:W-:-:S05]  /*0190*/  IMAD.WIDE.U32 R4, R3, 0x18, R4 ;  /* 0x0000001803047825 */ /* 0x001fca00078e0004 */
[----:B------:R0:W5:Y:S04]  /*01a0*/  LDG.E.64 R34, desc[UR12][R4.64+0x10] ;  /* 0x0000100c04227981 */ /* 0x000168000c1e1b00 */
[----:B------:R0:W5:Y:S04]  /*01b0*/  LDG.E.64 R12, desc[UR12][R4.64] ;  /* 0x0000000c040c7981 */ /* 0x000168000c1e1b00 */
[----:B------:R0:W5:Y:S01]  /*01c0*/  LDG.E.64 R14, desc[UR12][R4.64+0x8] ;  /* 0x0000080c040e7981 */ /* 0x000162000c1e1b00 */
[----:B------:R-:W-:-:S07]  /*01d0*/  VIADD R7, R2, 0x100 ;  /* 0x0000010002077836 */ /* 0x000fce0000000000 */
.L_x_44:
[----:B------:R-:W-:Y:S05]  /*01e0*/  BSYNC.RECONVERGENT B1 ;  /* 0x0000000000017941 */ /* 0x000fea0003800200 */
.L_x_43:
[----:B------:R-:W-:Y:S01]  /*01f0*/  ISETP.GE.AND P0, PT, R7, UR6, PT ;  /* 0x0000000607007c0c */ /* 0x000fe2000bf06270 */
[----:B------:R-:W-:Y:S01]  /*0200*/  BSSY.RECONVERGENT B1, `(.L_x_45) ;  /* 0x000033a000017945 */ /* 0x000fe20003800200 */
[----:B-----5:R-:W-:Y:S02]  /*0210*/  IMAD.MOV.U32 R20, RZ, RZ, R12 ;  /* 0x000000ffff147224 */ /* 0x020fe400078e000c */
[----:B------:R-:W-:Y:S02]  /*0220*/  IMAD.MOV.U32 R21, RZ, RZ, R13 ;  /* 0x000000ffff157224 */ /* 0x000fe400078e000d */
[----:B------:R-:W-:Y:S02]  /*0230*/  IMAD.MOV.U32 R10, RZ, RZ, R34 ;  /* 0x000000ffff0a7224 */ /* 0x000fe400078e0022 */
[----:B------:R-:W-:Y:S02]  /*0240*/  IMAD.MOV.U32 R11, RZ, RZ, R35 ;  /* 0x000000ffff0b7224 */ /* 0x000fe400078e0023 */
[----:B------:R-:W-:-:S02]  /*0250*/  IMAD.MOV.U32 R8, RZ, RZ, R14 ;  /* 0x000000ffff087224 */ /* 0x000fc400078e000e */
[----:B------:R-:W-:Y:S01]  /*0260*/  IMAD.MOV.U32 R9, RZ, RZ, R15 ;  /* 0x000000ffff097224 */ /* 0x000fe200078e000f */
[----:B------:R-:W-:Y:S06]  /*0270*/  @P0 BRA `(.L_x_46) ;  /* 0x0000003000c80947 */ /* 0x000fec0003800000 */
[----:B0-----:R-:W-:Y:S01]  /*0280*/  LOP3.LUT R4, RZ, R7, RZ, 0x33, !PT ;  /* 0x00000007ff047212 */ /* 0x001fe200078e33ff */
[----:B------:R-:W-:Y:S01]  /*0290*/  BSSY.RECONVERGENT B2, `(.L_x_47) ;  /* 0x00001b8000027945 */ /* 0x000fe20003800200 */
[----:B------:R-:W-:Y:S01]  /*02a0*/  MOV R3, UR10 ;  /* 0x0000000a00037c02 */ /* 0x000fe20008000f00 */
[----:B------:R-:W-:Y:S02]  /*02b0*/  IMAD.MOV.U32 R20, RZ, RZ, R12 ;  /* 0x000000ffff147224 */ /* 0x000fe400078e000c */
[----:B------:R-:W-:Y:S01]  /*02c0*/  IMAD.MOV.U32 R21, RZ, RZ, R13 ;  /* 0x000000ffff157224 */ /* 0x000fe200078e000d */
[----:B------:R-:W-:Y:S01]  /*02d0*/  IADD3 R4, PT, PT, -R3, UR8, R4 ;  /* 0x0000000803047c10 */ /* 0x000fe2000fffe104 */
[----:B------:R-:W-:Y:S02]  /*02e0*/  IMAD.MOV.U32 R8, RZ, RZ, R14 ;  /* 0x000000ffff087224 */ /* 0x000fe400078e000e */
[----:B------:R-:W-:Y:S01]  /*02f0*/  IMAD.MOV.U32 R9, RZ, RZ, R15 ;  /* 0x000000ffff097224 */ /* 0x000fe200078e000f */
[C---:B------:R-:W-:Y:S01]  /*0300*/  ISETP.GE.U32.AND P1, PT, R4.reuse, 0x700, PT ;  /* 0x000007000400780c */ /* 0x040fe20003f26070 */
[----:B------:R-:W-:Y:S01]  /*0310*/  IMAD.MOV.U32 R10, RZ, RZ, R34 ;  /* 0x000000ffff0a7224 */ /* 0x000fe200078e0022 */
[----:B------:R-:W-:Y:S01]  /*0320*/  LEA.HI R5, R4, 0x1, RZ, 0x18 ;  /* 0x0000000104057811 */ /* 0x000fe200078fc0ff */
[----:B------:R-:W-:-:S03]  /*0330*/  IMAD.MOV.U32 R11, RZ, RZ, R35 ;  /* 0x000000ffff0b7224 */ /* 0x000fc600078e0023 */
[----:B------:R-:W-:-:S04]  /*0340*/  LOP3.LUT R6, R5, 0x7, RZ, 0xc0, !PT ;  /* 0x0000000705067812 */ /* 0x000fc800078ec0ff */
[----:B------:R-:W-:-:S03]  /*0350*/  ISETP.NE.AND P0, PT, R6, RZ, PT ;  /* 0x000000ff0600720c */ /* 0x000fc60003f05270 */
[----:B------:R-:W-:Y:S10]  /*0360*/  @!P1 BRA `(.L_x_48) ;  /* 0x0000001800a89947 */ /* 0x000ff40003800000 */
[----:B------:R-:W0:Y:S01]  /*0370*/  LDCU.64 UR4, c[0x0][0x380] ;  /* 0x00007000ff0477ac */ /* 0x000e220008000a00 */
[----:B------:R-:W-:-:S04]  /*0380*/  IMAD.WIDE.U32 R8, R7, 0x18, RZ ;  /* 0x0000001807087825 */ /* 0x000fc800078e00ff */
[----:B------:R-:W-:Y:S02]  /*0390*/  IMAD.U32 R3, RZ, RZ, UR11 ;  /* 0x0000000bff037e24 */ /* 0x000fe4000f8e00ff */
[----:B------:R-:W-:Y:S02]  /*03a0*/  IMAD.MOV.U32 R20, RZ, RZ, R12 ;  /* 0x000000ffff147224 */ /* 0x000fe400078e000c */
[----:B------:R-:W-:Y:S01]  /*03b0*/  IMAD.WIDE.U32 R8, R3, 0x1800, R8 ;  /* 0x0000180003087825 */ /* 0x000fe200078e0008 */
[----:B------:R-:W-:-:S03]  /*03c0*/  LOP3.LUT R3, R5, 0x1fffff8, RZ, 0xc0, !PT ;  /* 0x01fffff805037812 */ /* 0x000fc600078ec0ff */
[----:B------:R-:W-:Y:S02]  /*03d0*/  IMAD.MOV.U32 R21, RZ, RZ, R13 ;  /* 0x000000ffff157224 */ /* 0x000fe400078e000d */
[----:B------:R-:W-:Y:S02]  /*03e0*/  IMAD.MOV.U32 R10, RZ, RZ, R34 ;  /* 0x000000ffff0a7224 */ /* 0x000fe400078e0022 */
[----:B------:R-:W-:Y:S01]  /*03f0*/  IMAD.MOV.U32 R11, RZ, RZ, R35 ;  /* 0x000000ffff0b7224 */ /* 0x000fe200078e0023 */
[----:B0-----:R-:W-:Y:S01]  /*0400*/  IADD3 R0, P1, PT, R8, UR4, RZ ;  /* 0x0000000408007c10 */ /* 0x001fe2000ff3e0ff */
[----:B------:R-:W-:Y:S01]  /*0410*/  IMAD.MOV R3, RZ, RZ, -R3 ;  /* 0x000000ffff037224 */ /* 0x000fe200078e0a03 */
[----:B------:R-:W-:Y:S02]  /*0420*/  MOV R8, R14 ;  /* 0x0000000e00087202 */ /* 0x000fe40000000f00 */
[----:B------:R-:W-:-:S04]  /*0430*/  IADD3 R0, P2, PT, R0, 0x6000, RZ ;  /* 0x0000600000007810 */ /* 0x000fc80007f5e0ff */
[----:B------:R-:W-:Y:S01]  /*0440*/  IADD3.X R17, PT, PT, RZ, UR5, R9, P2, P1 ;  /* 0x00000005ff117c10 */ /* 0x000fe200097e2409 */
[----:B------:R-:W-:-:S08]  /*0450*/  IMAD.MOV.U32 R9, RZ, RZ, R15 ;  /* 0x000000ffff097224 */ /* 0x000fd000078e000f */
.L_x_49:
[----:B------:R-:W-:-:S05]  /*0460*/  IMAD.MOV.U32 R16, RZ, RZ, R0 ;  /* 0x000000ffff107224 */ /* 0x000fca00078e0000 */
[----:B------:R-:W2:Y:S04]  /*0470*/  LDG.E.64 R26, desc[UR12][R16.64+-0x6000] ;  /* 0xffa0000c101a7981 */ /* 0x000ea8000c1e1b00 */
[----:B------:R-:W3:Y:S04]  /*0480*/  LDG.E.64 R36, desc[UR12][R16.64+-0x4800] ;  /* 0xffb8000c10247981 */ /* 0x000ee8000c1e1b00 */
[----:B------:R-:W4:Y:S04]  /*0490*/  LDG.E.64 R24, desc[UR12][R16.64+-0x5ff8] ;  /* 0xffa0080c10187981 */ /* 0x000f28000c1e1b00 */
[----:B------:R-:W5:Y:S04]  /*04a0*/  LDG.E.64 R18, desc[UR12][R16.64+-0x5ff0] ;  /* 0xffa0100c10127981 */ /* 0x000f68000c1e1b00 */
[----:B------:R-:W5:Y:S01]  /*04b0*/  LDG.E.64 R22, desc[UR12][R16.64+-0x47f8] ;  /* 0xffb8080c10167981 */ /* 0x000f62000c1e1b00 */
[----:B------:R-:W-:-:S02]  /*04c0*/  IMAD.MOV.U32 R0, RZ, RZ, R21 ;  /* 0x000000ffff007224 */ /* 0x000fc400078e0015 */
[----:B------:R-:W-:Y:S01]  /*04d0*/  IMAD.MOV.U32 R28, RZ, RZ, R12 ;  /* 0x000000ffff1c7224 */ /* 0x000fe200078e000c */
[----:B------:R-:W5:Y:S04]  /*04e0*/  LDG.E.64 R30, desc[UR12][R16.64+-0x47f0] ;  /* 0xffb8100c101e7981 */ /* 0x000f68000c1e1b00 */
[----:B------:R-:W5:Y:S01]  /*04f0*/  LDG.E.64 R32, desc[UR12][R16.64+-0x3000] ;  /* 0xffd0000c10207981 */ /* 0x000f62000c1e1b00 */
[C---:B--2---:R-:W-:Y:S02]  /*0500*/  DSETP.MIN.AND P1, P2, R26.reuse, R20, PT ;  /* 0x000000141a00722a */ /* 0x044fe40003a20000 */
[----:B------:R-:W-:Y:S01]  /*0510*/  DSETP.MAX.AND P3, P4, R26, R12, PT ;  /* 0x0000000c1a00722a */ /* 0x000fe20003c6f000 */
[----:B------:R-:W-:Y:S02]  /*0520*/  IMAD.MOV.U32 R21, RZ, RZ, R27 ;  /* 0x000000ffff157224 */ /* 0x000fe400078e001b */
[----:B------:R-:W-:-:S03]  /*0530*/  IMAD.MOV.U32 R12, RZ, RZ, R26 ;  /* 0x000000ffff0c7224 */ /* 0x000fc600078e001a */
[----:B------:R-:W-:Y:S02]  /*0540*/  FSEL R21, R21, R0, P1 ;  /* 0x0000000015157208 */ /* 0x000fe40000800000 */
[----:B------:R-:W-:Y:S02]  /*0550*/  SEL R12, R12, R20, P1 ;  /* 0x000000140c0c7207 */ /* 0x000fe40000800000 */
[----:B------:R-:W-:Y:S02]  /*0560*/  SEL R28, R26, R28, P3 ;  /* 0x0000001c1a1c7207 */ /* 0x000fe40001800000 */
[----:B------:R-:W-:Y:S01]  /*0570*/  @P2 LOP3.LUT R21, R0, 0x80000, RZ, 0xfc, !PT ;  /* 0x0008000000152812 */ /* 0x000fe200078efcff */
[----:B------:R-:W-:Y:S01]  /*0580*/  IMAD.MOV.U32 R26, RZ, RZ, R12 ;  /* 0x000000ffff1a7224 */ /* 0x000fe200078e000c */
[----:B------:R-:W-:Y:S01]  /*0590*/  MOV R0, R27 ;  /* 0x0000001b00007202 */ /* 0x000fe20000000f00 */
[----:B------:R-:W-:Y:S01]  /*05a0*/  IMAD.MOV.U32 R20, RZ, RZ, R28 ;  /* 0x000000ffff147224 */ /* 0x000fe200078e001c */
[----:B----4-:R-:W-:-:S02]  /*05b0*/  DSETP.MIN.AND P1, P2, R24, R8, PT ;  /* 0x000000081800722a */ /* 0x010fc40003a20000 */
[----:B------:R-:W-:Y:S01]  /*05c0*/  FSEL R29, R0, R13, P3 ;  /* 0x0000000d001d7208 */ /* 0x000fe20001800000 */
[----:B------:R-:W-:Y:S01]  /*05d0*/  IMAD.MOV.U32 R0, RZ, RZ, R9 ;  /* 0x000000ffff007224 */ /* 0x000fe200078e0009 */
[----:B------:R-:W-:Y:S01]  /*05e0*/  @P4 LOP3.LUT R29, R13, 0x80000, RZ, 0xfc, !PT ;  /* 0x000800000d1d4812 */ /* 0x000fe200078efcff */
[----:B------:R-:W-:Y:S01]  /*05f0*/  IMAD.MOV.U32 R13, RZ, RZ, R21 ;  /* 0x000000ffff0d7224 */ /* 0x000fe200078e0015 */
[----:B---3--:R-:W-:Y:S01]  /*0600*/  MOV R21, R36 ;  /* 0x0000002400157202 */ /* 0x008fe20000000f00 */
[----:B------:R-:W-:Y:S02]  /*0610*/  IMAD.MOV.U32 R9, RZ, RZ, R36 ;  /* 0x000000ffff097224 */ /* 0x000fe400078e0024 */
[----:B------:R-:W-:Y:S01]  /*0620*/  IMAD.MOV.U32 R27, RZ, RZ, R13 ;  /* 0x000000ffff1b7224 */ /* 0x000fe200078e000d */
[--C-:B------:R-:W-:Y:S02]  /*0630*/  DSETP.MAX.AND P6, P5, R28, R36.reuse, PT ;  /* 0x000000241c00722a */ /* 0x100fe40003dcf000 */
[----:B------:R-:W-:Y:S01]  /*0640*/  DSETP.MIN.AND P3, P4, R12, R36, PT ;  /* 0x000000240c00722a */ /* 0x000fe20003c60000 */
[----:B------:R-:W-:-:S02]  /*0650*/  IMAD.MOV.U32 R12, RZ, RZ, R29 ;  /* 0x000000ffff0c7224 */ /* 0x000fc400078e001d */
[----:B------:R-:W2:Y:S01]  /*0660*/  LDG.E.64 R28, desc[UR12][R16.64+-0x2ff8] ;  /* 0xffd0080c101c7981 */ /* 0x000ea2000c1e1b00 */
[----:B------:R-:W-:Y:S02]  /*0670*/  IMAD.MOV.U32 R13, RZ, RZ, R8 ;  /* 0x000000ffff0d7224 */ /* 0x000fe400078e0008 */
[----:B------:R-:W-:Y:S01]  /*0680*/  IMAD.MOV.U32 R8, RZ, RZ, R37 ;  /* 0x000000ffff087224 */ /* 0x000fe200078e0025 */
[----:B------:R-:W-:Y:S02]  /*0690*/  SEL R26, R26, R9, P3 ;  /* 0x000000091a1a7207 */ /* 0x000fe40001800000 */
[----:B------:R-:W-:Y:S01]  /*06a0*/  FSEL R9, R12, R37, P6 ;  /* 0x000000250c097208 */ /* 0x000fe20003000000 */
[----:B------:R-:W-:Y:S01]  /*06b0*/  IMAD.MOV.U32 R12, RZ, RZ, R10 ;  /* 0x000000ffff0c7224 */ /* 0x000fe200078e000a */
[----:B------:R-:W-:Y:S02]  /*06c0*/  SEL R20, R20, R21, P6 ;  /* 0x0000001514147207 */ /* 0x000fe40003000000 */
[----:B------:R-:W-:-:S02]  /*06d0*/  FSEL R27, R27, R8, P3 ;  /* 0x000000081b1b7208 */ /* 0x000fc40001800000 */
[----:B------:R-:W-:Y:S01]  /*06e0*/  @P5 LOP3.LUT R9, R37, 0x80000, RZ, 0xfc, !PT ;  /* 0x0008000025095812 */ /* 0x000fe200078efcff */
[----:B-----5:R-:W-:Y:S01]  /*06f0*/  DSETP.MIN.AND P5, P6, R18, R10, PT ;  /* 0x0000000a1200722a */ /* 0x020fe20003ea0000 */
[----:B------:R-:W-:Y:S01]  /*0700*/  @P4 LOP3.LUT R27, R8, 0x80000, RZ, 0xfc, !PT ;  /* 0x00080000081b4812 */ /* 0x000fe200078efcff */
[----:B------:R-:W-:Y:S01]  /*0710*/  DSETP.MAX.AND P3, P4, R24, R14, PT ;  /* 0x0000000e1800722a */ /* 0x000fe20003c6f000 */
[--C-:B------:R-:W-:Y:S02]  /*0720*/  IMAD.MOV.U32 R10, RZ, RZ, R24.reuse ;  /* 0x000000ffff0a7224 */ /* 0x100fe400078e0018 */
[----:B------:R-:W-:Y:S02]  /*0730*/  IMAD.MOV.U32 R21, RZ, RZ, R15 ;  /* 0x000000ffff157224 */ /* 0x000fe400078e000f */
[----:B------:R-:W-:Y:S01]  /*0740*/  IMAD.MOV.U32 R8, RZ, RZ, R11 ;  /* 0x000000ffff087224 */ /* 0x000fe200078e000b */
[----:B------:R-:W-:Y:S01]  /*0750*/  SEL R10, R10, R13, P1 ;  /* 0x0000000d0a0a7207 */ /* 0x000fe20000800000 */
[----:B------:R-:W-:Y:S01]  /*0760*/  IMAD.MOV.U32 R11, RZ, RZ, R25 ;  /* 0x000000ffff0b7224 */ /* 0x000fe200078e0019 */
[----:B------:R-:W-:Y:S01]  /*0770*/  FSEL R13, R25, R21, P3 ;  /* 0x00000015190d7208 */ /* 0x000fe20001800000 */
[----:B------:R-:W-:-:S02]  /*0780*/  IMAD.MOV.U32 R15, RZ, RZ, R24 ;  /* 0x000000ffff0f7224 */ /* 0x000fc400078e0018 */
[----:B------:R-:W3:Y:S01]  /*0790*/  LDG.E.64 R24, desc[UR12][R16.64+-0x2ff0] ;  /* 0xffd0100c10187981 */ /* 0x000ee2000c1e1b00 */
[----:B------:R-:W-:Y:S02]  /*07a0*/  FSEL R11, R11, R0, P1 ;  /* 0x000000000b0b7208 */ /* 0x000fe40000800000 */
[----:B------:R-:W-:Y:S02]  /*07b0*/  @P2 LOP3.LUT R11, R0, 0x80000, RZ, 0xfc, !PT ;  /* 0x00080000000b2812 */ /* 0x000fe400078efcff */
[----:B------:R-:W-:Y:S02]  /*07c0*/  @P4 LOP3.LUT R13, R21, 0x80000, RZ, 0xfc, !PT ;  /* 0x00080000150d4812 */ /* 0x000fe400078efcff */
[----:B------:R-:W-:Y:S02]  /*07d0*/  SEL R14, R15, R14, P3 ;  /* 0x0000000e0f0e7207 */ /* 0x000fe40001800000 */
[----:B------:R-:W-:Y:S01]  /*07e0*/  DSETP.MIN.AND P2, P3, R10, R22, PT ;  /* 0x000000160a00722a */ /* 0x000fe20003b40000 */
[----:B------:R-:W-:-:S02]  /*07f0*/  IMAD.MOV.U32 R0, RZ, RZ, R10 ;  /* 0x000000ffff007224 */ /* 0x000fc400078e000a */
[----:B------:R-:W-:Y:S01]  /*0800*/  IMAD.MOV.U32 R15, RZ, RZ, R13 ;  /* 0x000000ffff0f7224 */ /* 0x000fe200078e000d */
[----:B------:R-:W-:Y:S01]  /*0810*/  MOV R13, R22 ;  /* 0x00000016000d7202 */ /* 0x000fe20000000f00 */
[----:B------:R-:W-:-:S03]  /*0820*/  IMAD.MOV.U32 R36, RZ, RZ, R14 ;  /* 0x000000ffff247224 */ /* 0x000fc600078e000e */
[----:B------:R-:W-:Y:S01]  /*0830*/  SEL R10, R0, R13, P2 ;  /* 0x0000000d000a7207 */ /* 0x000fe20001000000 */
[----:B------:R-:W-:Y:S01]  /*0840*/  IMAD.MOV.U32 R0, RZ, RZ, R23 ;  /* 0x000000ffff007224 */ /* 0x000fe200078e0017 */
[----:B------:R-:W-:Y:S01]  /*0850*/  DSETP.MAX.AND P4, P1, R14, R22, PT ;  /* 0x000000160e00722a */ /* 0x000fe2000398f000 */
[----:B------:R-:W-:-:S03]  /*0860*/  IMAD.MOV.U32 R37, RZ, RZ, R22 ;  /* 0x000000ffff257224 */ /* 0x000fc600078e0016 */
[----:B------:R-:W-:Y:S02]  /*0870*/  FSEL R11, R11, R0, P2 ;  /* 0x000000000b0b7208 */ /* 0x000fe40001000000 */
[----:B------:R-:W-:Y:S01]  /*0880*/  @P3 LOP3.LUT R11, R0, 0x80000, RZ, 0xfc, !PT ;  /* 0x00080000000b3812 */ /* 0x000fe200078efcff */
[----:B------:R-:W-:Y:S01]  /*0890*/  DSETP.MAX.AND P2, P3, R18, R34, PT ;  /* 0x000000221200722a */ /* 0x000fe20003b4f000 */
[----:B------:R-:W-:Y:S02]  /*08a0*/  SEL R36, R36, R37, P4 ;  /* 0x0000002524247207 */ /* 0x000fe40002000000 */
[----:B------:R-:W-:Y:S01]  /*08b0*/  FSEL R37, R15, R23, P4 ;  /* 0x000000170f257208 */ /* 0x000fe20002000000 */
[----:B------:R-:W-:Y:S02]  /*08c0*/  IMAD.MOV.U32 R15, RZ, RZ, R18 ;  /* 0x000000ffff0f7224 */ /* 0x000fe400078e0012 */
[----:B------:R-:W-:-:S03]  /*08d0*/  IMAD.MOV.U32 R0, RZ, RZ, R35 ;  /* 0x000000ffff007224 */ /* 0x000fc600078e0023 */
[----:B------:R-:W-:Y:S01]  /*08e0*/  SEL R12, R15, R12, P5 ;  /* 0x0000000c0f0c7207 */ /* 0x000fe20002800000 */
[--C-:B------:R-:W-:Y:S02]  /*08f0*/  IMAD.MOV.U32 R15, RZ, RZ, R19.reuse ;  /* 0x000000ffff0f7224 */ /* 0x100fe400078e0013 */
[----:B------:R-:W-:Y:S02]  /*0900*/  IMAD.MOV.U32 R38, RZ, RZ, R34 ;  /* 0x000000ffff267224 */ /* 0x000fe400078e0022 */
[----:B------:R-:W-:Y:S01]  /*0910*/  IMAD.MOV.U32 R13, RZ, RZ, R19 ;  /* 0x000000ffff0d7224 */ /* 0x000fe200078e0013 */
[----:B------:R-:W-:Y:S01]  /*0920*/  FSEL R39, R15, R0, P2 ;  /* 0x000000000f277208 */ /* 0x000fe20001000000 */
[----:B------:R-:W-:Y:S01]  /*0930*/  IMAD.MOV.U32 R14, RZ, RZ, R12 ;  /* 0x000000ffff0e7224 */ /* 0x000fe200078e000c */
[----:B------:R-:W-:Y:S01]  /*0940*/  SEL R38, R18, R38, P2 ;  /* 0x0000002612267207 */ /* 0x000fe20001000000 */
[----:B------:R-:W4:Y:S01]  /*0950*/  LDG.E.64 R34, desc[UR12][R16.64+-0x1800] ;  /* 0xffe8000c10227981 */ /* 0x000f22000c1e1b00 */
[----:B------:R-:W-:-:S02]  /*0960*/  FSEL R13, R13, R8, P5 ;  /* 0x000000080d0d7208 */ /* 0x000fc40002800000 */
[----:B------:R-:W-:Y:S02]  /*0970*/  @P3 LOP3.LUT R39, R0, 0x80000, RZ, 0xfc, !PT ;  /* 0x0008000000273812 */ /* 0x000fe400078efcff */
[----:B------:R-:W-:-:S04]  /*0980*/  @P6 LOP3.LUT R13, R8, 0x80000, RZ, 0xfc, !PT ;  /* 0x00080000080d6812 */ /* 0x000fc800078efcff */
[--C-:B------:R-:W-:Y:S02]  /*0990*/  DSETP.MAX.AND P6, P5, R38, R30.reuse, PT ;  /* 0x0000001e2600722a */ /* 0x100fe40003dcf000 */
[----:B------:R-:W-:Y:S01]  /*09a0*/  DSETP.MIN.AND P3, P4, R12, R30, PT ;  /* 0x0000001e0c00722a */ /* 0x000fe20003c60000 */
[----:B------:R-:W-:Y:S01]  /*09b0*/  IMAD.MOV.U32 R21, RZ, RZ, R30 ;  /* 0x000000ffff157224 */ /* 0x000fe200078e001e */
[----:B------:R-:W-:Y:S01]  /*09c0*/  @P1 LOP3.LUT R37, R23, 0x80000, RZ, 0xfc, !PT ;  /* 0x0008000017251812 */ /* 0x000fe200078efcff */
[----:B------:R-:W-:Y:S01]  /*09d0*/  IMAD.MOV.U32 R19, RZ, RZ, R13 ;  /* 0x000000ffff137224 */ /* 0x000fe200078e000d */
[----:B------:R-:W-:Y:S01]  /*09e0*/  DSETP.MIN.AND P1, P2, R26, R32, PT ;  /* 0x000000201a00722a */ /* 0x000fe20003a20000 */
[----:B------:R-:W-:Y:S01]  /*09f0*/  IMAD.MOV.U32 R23, RZ, RZ, R27 ;  /* 0x000000ffff177224 */ /* 0x000fe200078e001b */
[----:B------:R-:W-:Y:S01]  /*0a00*/  MOV R12, R26 ;  /* 0x0000001a000c7202 */ /* 0x000fe20000000f00 */
[----:B------:R-:W-:Y:S01]  /*0a10*/  IMAD.MOV.U32 R27, RZ, RZ, R39 ;  /* 0x000000ffff1b7224 */ /* 0x000fe200078e0027 */
[----:B------:R-:W-:Y:S01]  /*0a20*/  SEL R14, R14, R21, P3 ;  /* 0x000000150e0e7207 */ /* 0x000fe20001800000 */
[----:B------:R-:W-:-:S02]  /*0a30*/  IMAD.MOV.U32 R13, RZ, RZ, R31 ;  /* 0x000000ffff0d7224 */ /* 0x000fc400078e001f */
[----:B------:R-:W-:Y:S02]  /*0a40*/  IMAD.MOV.U32 R26, RZ, RZ, R38 ;  /* 0x000000ffff1a7224 */ /* 0x000fe400078e0026 */
[----:B------:R-:W-:Y:S02]  /*0a50*/  IMAD.MOV.U32 R15, RZ, RZ, R31 ;  /* 0x000000ffff0f7224 */ /* 0x000fe400078e001f */
[----:B------:R-:W-:Y:S02]  /*0a60*/  IMAD.MOV.U32 R0, RZ, RZ, R30 ;  /* 0x000000ffff007224 */ /* 0x000fe400078e001e */
[----:B------:R-:W-:Y:S01]  /*0a70*/  IMAD.MOV.U32 R21, RZ, RZ, R9 ;  /* 0x000000ffff157224 */ /* 0x000fe200078e0009 */
[----:B------:R-:W-:Y:S01]  /*0a80*/  FSEL R27, R27, R13, P6 ;  /* 0x0000000d1b1b7208 */ /* 0x000fe20003000000 */
[----:B------:R-:W5:Y:S01]  /*0a90*/  LDG.E.64 R30, desc[UR12][R16.64+-0x17f8] ;  /* 0xffe8080c101e7981 */ /* 0x000f62000c1e1b00 */
[----:B------:R-:W-:Y:S02]  /*0aa0*/  FSEL R19, R19, R15, P3 ;  /* 0x0000000f13137208 */ /* 0x000fe40001800000 */
[----:B------:R-:W-:-:S02]  /*0ab0*/  SEL R26, R26, R0, P6 ;  /* 0x000000001a1a7207 */ /* 0x000fc40003000000 */
[----:B------:R-:W-:Y:S02]  /*0ac0*/  @P5 LOP3.LUT R27, R13, 0x80000, RZ, 0xfc, !PT ;  /* 0x000800000d1b5812 */ /* 0x000fe400078efcff */
[----:B------:R-:W-:Y:S01]  /*0ad0*/  @P4 LOP3.LUT R19, R15, 0x80000, RZ, 0xfc, !PT ;  /* 0x000800000f134812 */ /* 0x000fe200078efcff */
[----:B------:R-:W-:Y:S01]  /*0ae0*/  DSETP.MAX.AND P3, P4, R20, R32, PT ;  /* 0x000000201400722a */ /* 0x000fe20003c6f000 */
[----:B------:R-:W-:Y:S01]  /*0af0*/  IMAD.MOV.U32 R8, RZ, RZ, R20 ;  /* 0x000000ffff087224 */ /* 0x000fe200078e0014 */
[----:B------:R-:W-:Y:S01]  /*0b00*/  MOV R9, R21 ;  /* 0x0000001500097202 */ /* 0x000fe20000000f00 */
[----:B------:R-:W-:Y:S02]  /*0b10*/  IMAD.MOV.U32 R20, RZ, RZ, R10 ;  /* 0x000000ffff147224 */ /* 0x000fe400078e000a */
[----:B------:R-:W-:Y:S02]  /*0b20*/  IMAD.MOV.U32 R21, RZ, RZ, R11 ;  /* 0x000000ffff157224 */ /* 0x000fe400078e000b */
[----:B------:R-:W-:-:S02]  /*0b30*/  IMAD.MOV.U32 R0, RZ, RZ, R32 ;  /* 0x000000ffff007224 */ /* 0x000fc400078e0020 */
[----:B------:R-:W-:-:S03]  /*0b40*/  IMAD.MOV.U32 R13, RZ, RZ, R33 ;  /* 0x000000ffff0d7224 */ /* 0x000fc600078e0021 */
[----:B------:R-:W-:Y:S02]  /*0b50*/  SEL R8, R8, R0, P3 ;  /* 0x0000000008087207 */ /* 0x000fe40001800000 */
[----:B------:R-:W-:Y:S02]  /*0b60*/  FSEL R9, R9, R13, P3 ;  /* 0x0000000d09097208 */ /* 0x000fe40001800000 */
[----:B------:R-:W-:Y:S01]  /*0b70*/  @P4 LOP3.LUT R9, R13, 0x80000, RZ, 0xfc, !PT ;  /* 0x000800000d094812 */ /* 0x000fe200078efcff */
[----:B--2---:R-:W-:Y:S01]  /*0b80*/  DSETP.MIN.AND P6, P5, R10, R28, PT ;  /* 0x0000001c0a00722a */ /* 0x004fe20003dc0000 */
[----:B------:R-:W-:Y:S02]  /*0b90*/  IMAD.MOV.U32 R10, RZ, RZ, R32 ;  /* 0x000000ffff0a7224 */ /* 0x000fe400078e0020 */
[----:B------:R-:W-:Y:S02]  /*0ba0*/  IMAD.MOV.U32 R11, RZ, RZ, R33 ;  /* 0x000000ffff0b7224 */ /* 0x000fe400078e0021 */
[----:B------:R-:W2:Y:S01]  /*0bb0*/  LDG.E.64 R32, desc[UR12][R16.64+-0x17f0] ;  /* 0xffe8100c10207981 */ /* 0x000ea2000c1e1b00 */
[----:B------:R-:W-:-:S02]  /*0bc0*/  MOV R15, R29 ;  /* 0x0000001d000f7202 */ /* 0x000fc40000000f00 */
[----:B------:R-:W-:Y:S02]  /*0bd0*/  FSEL R23, R23, R11, P1 ;  /* 0x0000000b17177208 */ /* 0x000fe40000800000 */
[----:B------:R-:W-:Y:S01]  /*0be0*/  FSEL R21, R21, R15, P6 ;  /* 0x0000000f15157208 */ /* 0x000fe20003000000 */
[----:B------:R-:W-:Y:S01]  /*0bf0*/  IMAD.MOV.U32 R18, RZ, RZ, R28 ;  /* 0x000000ffff127224 */ /* 0x000fe200078e001c */
[----:B------:R-:W-:Y:S02]  /*0c00*/  SEL R12, R12, R10, P1 ;  /* 0x0000000a0c0c7207 */ /* 0x000fe40000800000 */
[----:B------:R-:W-:Y:S01]  /*0c10*/  @P2 LOP3.LUT R23, R11, 0x80000, RZ, 0xfc, !PT ;  /* 0x000800000b172812 */ /* 0x000fe200078efcff */
[----:B------:R-:W-:Y:S01]  /*0c20*/  DSETP.MAX.AND P1, P2, R36, R28, PT ;  /* 0x0000001c2400722a */ /* 0x000fe20003a2f000 */
[----:B------:R-:W-:Y:S01]  /*0c30*/  @P5 LOP3.LUT R21, R15, 0x80000, RZ, 0xfc, !PT ;  /* 0x000800000f155812 */ /* 0x000fe200078efcff */
[----:B------:R-:W-:Y:S02]  /*0c40*/  IMAD.MOV.U32 R15, RZ, RZ, R19 ;  /* 0x000000ffff0f7224 */ /* 0x000fe400078e0013 */
[----:B------:R-:W-:-:S02]  /*0c50*/  IMAD.MOV.U32 R10, RZ, RZ, R36 ;  /* 0x000000ffff0a7224 */ /* 0x000fc400078e0024 */
[----:B------:R-:W-:Y:S02]  /*0c60*/  IMAD.MOV.U32 R11, RZ, RZ, R37 ;  /* 0x000000ffff0b7224 */ /* 0x000fe400078e0025 */
[----:B------:R-:W-:Y:S02]  /*0c70*/  IMAD.MOV.U32 R0, RZ, RZ, R28 ;  /* 0x000000ffff007224 */ /* 0x000fe400078e001c */
[----:B------:R-:W-:Y:S01]  /*0c80*/  IMAD.MOV.U32 R13, RZ, RZ, R29 ;  /* 0x000000ffff0d7224 */ /* 0x000fe200078e001d */
[----:B------:R-:W-:Y:S01]  /*0c90*/  SEL R20, R20, R18, P6 ;  /* 0x0000001214147207 */ /* 0x000fe20003000000 */
[----:B------:R-:W-:Y:S01]  /*0ca0*/  IMAD.MOV.U32 R18, RZ, RZ, R14 ;  /* 0x000000ffff127224 */ /* 0x000fe200078e000e */
[----:B------:R-:W-:Y:S01]  /*0cb0*/  SEL R10, R10, R0, P1 ;  /* 0x000000000a0a7207 */ /* 0x000fe20000800000 */
[----:B------:R-:W-:Y:S01]  /*0cc0*/  IMAD.MOV.U32 R19, RZ, RZ, R15 ;  /* 0x000000ffff137224 */ /* 0x000fe200078e000f */
[--C-:B---3--:R-:W-:Y:S01]  /*0cd0*/  DSETP.MIN.AND P3, P4, R14, R24.reuse, PT ;  /* 0x000000180e00722a */ /* 0x108fe20003c60000 */
[----:B------:R-:W-:Y:S01]  /*0ce0*/  FSEL R11, R11, R13, P1 ;  /* 0x0000000d0b0b7208 */ /* 0x000fe20000800000 */
[----:B------:R-:W-:Y:S01]  /*0cf0*/  IMAD.MOV.U32 R14, RZ, RZ, R26 ;  /* 0x000000ffff0e7224 */ /* 0x000fe200078e001a */
[----:B------:R-:W-:Y:S01]  /*0d00*/  DSETP.MAX.AND P1, P5, R26, R24, PT ;  /* 0x000000181a00722a */ /* 0x000fe20003d2f000 */
[----:B------:R-:W-:-:S02]  /*0d10*/  IMAD.MOV.U32 R15, RZ, RZ, R27 ;  /* 0x000000ffff0f7224 */ /* 0x000fc400078e001b */
[----:B------:R-:W3:Y:S01]  /*0d20*/  LDG.E.64 R26, desc[UR12][R16.64] ;  /* 0x0000000c101a7981 */ /* 0x000ee2000c1e1b00 */
[----:B------:R-:W-:Y:S01]  /*0d30*/  @P2 LOP3.LUT R11, R13, 0x80000, RZ, 0xfc, !PT ;  /* 0x000800000d0b2812 */ /* 0x000fe200078efcff */
[----:B------:R-:W-:Y:S02]  /*0d40*/  IMAD.MOV.U32 R13, RZ, RZ, R25 ;  /* 0x000000ffff0d7224 */ /* 0x000fe400078e0019 */
[----:B------:R-:W-:-:S03]  /*0d50*/  IMAD.MOV.U32 R22, RZ, RZ, R24 ;  /* 0x000000ffff167224 */ /* 0x000fc600078e0018 */
[----:B------:R-:W-:Y:S02]  /*0d60*/  FSEL R19, R19, R13, P3 ;  /* 0x0000000d13137208 */ /* 0x000fe40001800000 */
[----:B------:R-:W-:Y:S01]  /*0d70*/  @P4 LOP3.LUT R19, R13, 0x80000, RZ, 0xfc, !PT ;  /* 0x000800000d134812 */ /* 0x000fe200078efcff */
[----:B------:R-:W-:Y:S01]  /*0d80*/  IMAD.MOV.U32 R13, RZ, RZ, R23 ;  /* 0x000000ffff0d7224 */ /* 0x000fe200078e0017 */
[----:B------:R-:W-:Y:S02]  /*0d90*/  SEL R18, R18, R22, P3 ;  /* 0x0000001612127207 */ /* 0x000fe40001800000 */
[----:B------:R-:W3:Y:S01]  /*0da0*/  LDG.E.64 R22, desc[UR12][R16.64+0x8] ;  /* 0x0000080c10167981 */ /* 0x000ee2000c1e1b00 */
[----:B------:R-:W-:Y:S02]  /*0db0*/  FSEL R15, R15, R25, P1 ;  /* 0x000000190f0f7208 */ /* 0x000fe40000800000 */
[----:B------:R-:W-:Y:S02]  /*0dc0*/  @P5 LOP3.LUT R15, R25, 0x80000, RZ, 0xfc, !PT ;  /* 0x00080000190f5812 */ /* 0x000fe400078efcff */
[----:B------:R-:W-:Y:S01]  /*0dd0*/  MOV R0, R24 ;  /* 0x0000001800007202 */ /* 0x000fe20000000f00 */
[----:B------:R-:W-:-:S02]  /*0de0*/  IMAD.MOV.U32 R25, RZ, RZ, R9 ;  /* 0x000000ffff197224 */ /* 0x000fc400078e0009 */
[----:B------:R-:W-:Y:S01]  /*0df0*/  IMAD.MOV.U32 R29, RZ, RZ, R13 ;  /* 0x000000ffff1d7224 */ /* 0x000fe200078e000d */
[----:B------:R-:W-:Y:S01]  /*0e00*/  SEL R14, R14, R0, P1 ;  /* 0x000000000e0e7207 */ /* 0x000fe20000800000 */
[----:B------:R-:W-:Y:S01]  /*0e10*/  IMAD.MOV.U32 R28, RZ, RZ, R12 ;  /* 0x000000ffff1c7224 */ /* 0x000fe200078e000c */
[--C-:B----4-:R-:W-:Y:S02]  /*0e20*/  DSETP.MIN.AND P3, P4, R12, R34.reuse, PT ;  /* 0x000000220c00722a */ /* 0x110fe40003c60000 */
[----:B------:R-:W-:Y:S01]  /*0e30*/  DSETP.MAX.AND P6, P5, R8, R34, PT ;  /* 0x000000220800722a */ /* 0x000fe20003dcf000 */
[----:B------:R-:W-:Y:S02]  /*0e40*/  IMAD.MOV.U32 R37, RZ, RZ, R34 ;  /* 0x000000ffff257224 */ /* 0x000fe400078e0022 */
[----:B------:R-:W-:Y:S01]  /*0e50*/  IMAD.MOV.U32 R9, RZ, RZ, R35 ;  /* 0x000000ffff097224 */ /* 0x000fe200078e0023 */
[----:B------:R-:W-:Y:S01]  /*0e60*/  MOV R13, R35 ;  /* 0x00000023000d7202 */ /* 0x000fe20000000f00 */
[----:B------:R-:W-:-:S02]  /*0e70*/  IMAD.MOV.U32 R24, RZ, RZ, R8 ;  /* 0x000000ffff187224 */ /* 0x000fc400078e0008 */
[----:B------:R-:W-:Y:S01]  /*0e80*/  IMAD.MOV.U32 R0, RZ, RZ, R34 ;  /* 0x000000ffff007224 */ /* 0x000fe200078e0022 */
[----:B------:R-:W-:Y:S01]  /*0e90*/  FSEL R29, R29, R9, P3 ;  /* 0x000000091d1d7208 */ /* 0x000fe20001800000 */
[----:B------:R-:W-:Y:S01]  /*0ea0*/  IMAD.MOV.U32 R8, RZ, RZ, R10 ;  /* 0x000000ffff087224 */ /* 0x000fe200078e000a */
[----:B------:R-:W-:Y:S01]  /*0eb0*/  SEL R28, R28, R37, P3 ;  /* 0x000000251c1c7207 */ /* 0x000fe20001800000 */
[----:B------:R-:W4:Y:S01]  /*0ec0*/  LDG.E.64 R34, desc[UR12][R16.64+0x10] ;  /* 0x0000100c10227981 */ /* 0x000f22000c1e1b00 */
[----:B------:R-:W-:Y:S01]  /*0ed0*/  @P4 LOP3.LUT R29, R9, 0x80000, RZ, 0xfc, !PT ;  /* 0x00080000091d4812 */ /* 0x000fe200078efcff */
[----:B------:R-:W-:Y:S01]  /*0ee0*/  IMAD.MOV.U32 R9, RZ, RZ, R11 ;  /* 0x000000ffff097224 */ /* 0x000fe200078e000b */
[----:B------:R-:W-:Y:S02]  /*0ef0*/  FSEL R25, R25, R13, P6 ;  /* 0x0000000d19197208 */ /* 0x000fe40003000000 */
[----:B------:R-:W-:Y:S02]  /*0f00*/  SEL R24, R24, R0, P6 ;  /* 0x0000000018187207 */ /* 0x000fe40003000000 */
[----:B------:R-:W-:Y:S01]  /*0f10*/  @P5 LOP3.LUT R25, R13, 0x80000, RZ, 0xfc, !PT ;  /* 0x000800000d195812 */ /* 0x000fe200078efcff */
[----:B------:R-:W-:Y:S01]  /*0f20*/  IMAD.MOV.U32 R12, RZ, RZ, R20 ;  /* 0x000000ffff0c7224 */ /* 0x000fe200078e0014 */
[----:B-----5:R-:W-:-:S02]  /*0f30*/  DSETP.MIN.AND P1, P2, R20, R30, PT ;  /* 0x0000001e1400722a */ /* 0x020fc40003a20000 */
[----:B------:R-:W-:Y:S01]  /*0f40*/  DSETP.MAX.AND P3, P4, R10, R30, PT ;  /* 0x0000001e0a00722a */ /* 0x000fe20003c6f000 */
[----:B------:R-:W-:Y:S02]  /*0f50*/  IMAD.MOV.U32 R0, RZ, RZ, R30 ;  /* 0x000000ffff007224 */ /* 0x000fe400078e001e */
[----:B------:R-:W-:Y:S02]  /*0f60*/  IMAD.MOV.U32 R10, RZ, RZ, R18 ;  /* 0x000000ffff0a7224 */ /* 0x000fe400078e0012 */
[----:B------:R-:W-:Y:S02]  /*0f70*/  IMAD.MOV.U32 R11, RZ, RZ, R19 ;  /* 0x000000ffff0b7224 */ /* 0x000fe400078e0013 */
[----:B------:R-:W-:Y:S01]  /*0f80*/  IMAD.MOV.U32 R13, RZ, RZ, R31 ;  /* 0x000000ffff0d7224 */ /* 0x000fe200078e001f */
[----:B------:R-:W-:-:S04]  /*0f90*/  SEL R8, R8, R0, P3 ;  /* 0x0000000008087207 */ /* 0x000fc80001800000 */
[----:B------:R-:W-:Y:S02]  /*0fa0*/  FSEL R9, R9, R13, P3 ;  /* 0x0000000d09097208 */ /* 0x000fe40001800000 */
[----:B------:R-:W-:Y:S01]  /*0fb0*/  @P4 LOP3.LUT R9, R13, 0x80000, RZ, 0xfc, !PT ;  /* 0x000800000d094812 */ /* 0x000fe200078efcff */
[----:B------:R-:W-:Y:S02]  /*0fc0*/  IMAD.MOV.U32 R36, RZ, RZ, R24 ;  /* 0x000000ffff247224 */ /* 0x000fe400078e0018 */
[----:B------:R-:W-:Y:S01]  /*0fd0*/  IMAD.MOV.U32 R37, RZ, RZ, R25 ;  /* 0x000000ffff257224 */ /* 0x000fe200078e0019 */
[----:B--2---:R-:W-:Y:S01]  /*0fe0*/  DSETP.MIN.AND P6, P5, R18, R32, PT ;  /* 0x000000201200722a */ /* 0x004fe20003dc0000 */
[----:B------:R-:W-:Y:S02]  /*0ff0*/  IMAD.MOV.U32 R18, RZ, RZ, R30 ;  /* 0x000000ffff127224 */ /* 0x000fe400078e001e */
[----:B------:R-:W-:Y:S02]  /*1000*/  IMAD.MOV.U32 R19, RZ, RZ, R31 ;  /* 0x000000ffff137224 */ /* 0x000fe400078e001f */
[----:B------:R-:W2:Y:S01]  /*1010*/  LDG.E.64 R30, desc[UR12][R16.64+0x1800] ;  /* 0x0018000c101e7981 */ /* 0x000ea2000c1e1b00 */
[----:B------:R-:W-:-:S02]  /*1020*/  SEL R12, R12, R18, P1 ;  /* 0x000000120c0c7207 */ /* 0x000fc40000800000 */
[----:B------:R-:W-:Y:S02]  /*1030*/  FSEL R21, R21, R19, P1 ;  /* 0x0000001315157208 */ /* 0x000fe40000800000 */
[----:B------:R-:W-:Y:S01]  /*1040*/  @P2 LOP3.LUT R21, R19, 0x80000, RZ, 0xfc, !PT ;  /* 0x0008000013152812 */ /* 0x000fe200078efcff */
[----:B------:R-:W-:Y:S01]  /*1050*/  DSETP.MAX.AND P1, P2, R14, R32, PT ;  /* 0x000000200e00722a */ /* 0x000fe20003a2f000 */
[----:B------:R-:W-:Y:S01]  /*1060*/  MOV R19, R15 ;  /* 0x0000000f00137202 */ /* 0x000fe20000000f00 */
[--C-:B------:R-:W-:Y:S02]  /*1070*/  IMAD.MOV.U32 R15, RZ, RZ, R33.reuse ;  /* 0x000000ffff0f7224 */ /* 0x100fe400078e0021 */
[----:B------:R-:W-:Y:S02]  /*1080*/  IMAD.MOV.U32 R18, RZ, RZ, R14 ;  /* 0x000000ffff127224 */ /* 0x000fe400078e000e */
[----:B------:R-:W-:Y:S02]  /*1090*/  IMAD.MOV.U32 R0, RZ, RZ, R32 ;  /* 0x000000ffff007224 */ /* 0x000fe400078e0020 */
[----:B------:R-:W-:Y:S01]  /*10a0*/  IMAD.MOV.U32 R13, RZ, RZ, R33 ;  /* 0x000000ffff0d7224 */ /* 0x000fe200078e0021 */
[----:B------:R-:W-:-:S02]  /*10b0*/  FSEL R11, R11, R15, P6 ;  /* 0x0000000f0b0b7208 */ /* 0x000fc40003000000 */
[----:B------:R-:W-:Y:S02]  /*10c0*/  SEL R18, R18, R0, P1 ;  /* 0x0000000012127207 */ /* 0x000fe40000800000 */
[----:B------:R-:W-:Y:S02]  /*10d0*/  @P5 LOP3.LUT R11, R15, 0x80000, RZ, 0xfc, !PT ;  /* 0x000800000f0b5812 */ /* 0x000fe400078efcff */
[----:B------:R-:W-:Y:S01]  /*10e0*/  FSEL R19, R19, R13, P1 ;  /* 0x0000000d13137208 */ /* 0x000fe20000800000 */
[--C-:B---3--:R-:W-:Y:S02]  /*10f0*/  DSETP.MIN.AND P3, P4, R28, R26.reuse, PT ;  /* 0x0000001a1c00722a */ /* 0x108fe40003c60000 */
[----:B------:R-:W-:Y:S01]  /*1100*/  DSETP.MAX.AND P1, P5, R24, R26, PT ;  /* 0x0000001a1800722a */ /* 0x000fe20003d2f000 */
[----:B------:R-:W3:Y:S01]  /*1110*/  LDG.E.64 R24, desc[UR12][R16.64+0x1808] ;  /* 0x0018080c10187981 */ /* 0x000ee2000c1e1b00 */
[----:B------:R-:W-:Y:S01]  /*1120*/  IMAD.MOV.U32 R15, RZ, RZ, R29 ;  /* 0x000000ffff0f7224 */ /* 0x000fe200078e001d */
[----:B------:R-:W-:Y:S01]  /*1130*/  @P2 LOP3.LUT R19, R13, 0x80000, RZ, 0xfc, !PT ;  /* 0x000800000d132812 */ /* 0x000fe200078efcff */
[----:B------:R-:W-:Y:S01]  /*1140*/  IMAD.MOV.U32 R14, RZ, RZ, R32 ;  /* 0x000000ffff0e7224 */ /* 0x000fe200078e0020 */
[----:B------:R-:W-:Y:S01]  /*1150*/  MOV R13, R27 ;  /* 0x0000001b000d7202 */ /* 0x000fe20000000f00 */
[----:B------:R-:W-:-:S03]  /*1160*/  IMAD.MOV.U32 R20, RZ, RZ, R26 ;  /* 0x000000ffff147224 */ /* 0x000fc600078e001a */
[----:B------:R-:W-:Y:S01]  /*1170*/  FSEL R15, R15, R13, P3 ;  /* 0x0000000d0f0f7208 */ /* 0x000fe20001800000 */
[----:B------:R-:W-:Y:S01]  /*1180*/  IMAD.MOV.U32 R0, RZ, RZ, R26 ;  /* 0x000000ffff007224 */ /* 0x000fe200078e001a */
[----:B------:R-:W-:Y:S01]  /*1190*/  SEL R10, R10, R14, P6 ;  /* 0x0000000e0a0a7207 */ /* 0x000fe20003000000 */
[----:B------:R-:W-:Y:S01]  /*11a0*/  IMAD.MOV.U32 R14, RZ, RZ, R28 ;  /* 0x000000ffff0e7224 */ /* 0x000fe200078e001c */
[----:B------:R-:W-:Y:S01]  /*11b0*/  @P4 LOP3.LUT R15, R13, 0x80000, RZ, 0xfc, !PT ;  /* 0x000800000d0f4812 */ /* 0x000fe200078efcff */
[----:B------:R-:W-:Y:S01]  /*11c0*/  IMAD.MOV.U32 R13, RZ, RZ, R21 ;  /* 0x000000ffff0d7224 */ /* 0x000fe200078e0015 */
[----:B------:R-:W-:Y:S02]  /*11d0*/  FSEL R37, R37, R27, P1 ;  /* 0x0000001b25257208 */ /* 0x000fe40000800000 */
[----:B------:R-:W-:Y:S02]  /*11e0*/  SEL R14, R14, R20, P3 ;  /* 0x000000140e0e7207 */ /* 0x000fe40001800000 */
[----:B------:R-:W-:Y:S01]  /*11f0*/  SEL R36, R36, R0, P1 ;  /* 0x0000000024247207 */ /* 0x000fe20000800000 */
[----:B------:R-:W-:Y:S01]  /*1200*/  DSETP.MIN.AND P1, P3, R12, R22, PT ;  /* 0x000000160c00722a */ /* 0x000fe20003b20000 */
[----:B------:R-:W-:-:S02]  /*1210*/  IMAD.MOV.U32 R20, RZ, RZ, R12 ;  /* 0x000000ffff147224 */ /* 0x000fc400078e000c */
[----:B------:R-:W-:Y:S01]  /*1220*/  IMAD.MOV.U32 R33, RZ, RZ, R22 ;  /* 0x000000ffff217224 */ /* 0x000fe200078e0016 */
[----:B------:R-:W-:Y:S02]  /*1230*/  @P5 LOP3.LUT R37, R27, 0x80000, RZ, 0xfc, !PT ;  /* 0x000800001b255812 */ /* 0x000fe400078efcff */
[----:B------:R-:W5:Y:S02]  /*1240*/  LDG.E.64 R26, desc[UR12][R16.64+0x1810] ;  /* 0x0018100c101a7981 */ /* 0x000f64000c1e1b00 */
[----:B------:R-:W-:Y:S02]  /*1250*/  SEL R20, R20, R33, P1 ;  /* 0x0000002114147207 */ /* 0x000fe40000800000 */
[----:B------:R-:W5:Y:S01]  /*1260*/  LDG.E.64 R32, desc[UR12][R16.64+0x3000] ;  /* 0x0030000c10207981 */ /* 0x000f62000c1e1b00 */
[----:B------:R-:W-:Y:S01]  /*1270*/  DSETP.MAX.AND P6, P2, R8, R22, PT ;  /* 0x000000160800722a */ /* 0x000fe20003acf000 */
[----:B------:R-:W-:Y:S02]  /*1280*/  IMAD.MOV.U32 R29, RZ, RZ, R13 ;  /* 0x000000ffff1d7224 */ /* 0x000fe400078e000d */
[----:B------:R-:W-:-:S02]  /*1290*/  IMAD.MOV.U32 R13, RZ, RZ, R9 ;  /* 0x000000ffff0d7224 */ /* 0x000fc400078e0009 */
[--C-:B------:R-:W-:Y:S02]  /*12a0*/  IMAD.MOV.U32 R21, RZ, RZ, R23.reuse ;  /* 0x000000ffff157224 */ /* 0x100fe400078e0017 */
[----:B------:R-:W-:Y:S01]  /*12b0*/  IMAD.MOV.U32 R9, RZ, RZ, R23 ;  /* 0x000000ffff097224 */ /* 0x000fe200078e0017 */
[----:B------:R-:W-:Y:S01]  /*12c0*/  MOV R0, R22 ;  /* 0x0000001600007202 */ /* 0x000fe20000000f00 */
[----:B------:R-:W-:Y:S01]  /*12d0*/  IMAD.MOV.U32 R12, RZ, RZ, R8 ;  /* 0x000000ffff0c7224 */ /* 0x000fe200078e0008 */
[----:B------:R-:W-:Y:S02]  /*12e0*/  FSEL R29, R29, R21, P1 ;  /* 0x000000151d1d7208 */ /* 0x000fe40000800000 */
[----:B------:R-:W-:Y:S01]  /*12f0*/  FSEL R13, R13, R9, P6 ;  /* 0x000000090d0d7208 */ /* 0x000fe20003000000 */
[--C-:B----4-:R-:W-:Y:S01]  /*1300*/  DSETP.MIN.AND P4, P5, R10, R34.reuse, PT ;  /* 0x000000220a00722a */ /* 0x110fe20003d80000 */
[----:B------:R-:W-:Y:S02]  /*1310*/  @P3 LOP3.LUT R29, R21, 0x80000, RZ, 0xfc, !PT ;  /* 0x00080000151d3812 */ /* 0x000fe400078efcff */
[----:B------:R-:W-:Y:S01]  /*1320*/  @P2 LOP3.LUT R13, R9, 0x80000, RZ, 0xfc, !PT ;  /* 0x00080000090d2812 */ /* 0x000fe200078efcff */
[----:B------:R-:W-:Y:S01]  /*1330*/  IMAD.MOV.U32 R23, RZ, RZ, R19 ;  /* 0x000000ffff177224 */ /* 0x000fe200078e0013 */
[----:B------:R-:W-:Y:S01]  /*1340*/  SEL R12, R12, R0, P6 ;  /* 0x000000000c0c7207 */ /* 0x000fe20003000000 */
[----:B------:R-:W-:Y:S01]  /*1350*/  DSETP.MAX.AND P6, P1, R18, R34, PT ;  /* 0x000000221200722a */ /* 0x000fe200039cf000 */
[----:B------:R-:W-:-:S02]  /*1360*/  IMAD.MOV.U32 R8, RZ, RZ, R10 ;  /* 0x000000ffff087224 */ /* 0x000fc400078e000a */
[----:B------:R-:W-:Y:S02]  /*1370*/  IMAD.MOV.U32 R19, RZ, RZ, R15 ;  /* 0x000000ffff137224 */ /* 0x000fe400078e000f */
[--C-:B------:R-:W-:Y:S02]  /*1380*/  IMAD.MOV.U32 R10, RZ, RZ, R34.reuse ;  /* 0x000000ffff0a7224 */ /* 0x100fe400078e0022 */
[----:B------:R-:W-:Y:S02]  /*1390*/  IMAD.MOV.U32 R0, RZ, RZ, R34 ;  /* 0x000000ffff007224 */ /* 0x000fe400078e0022 */
[----:B------:R-:W-:Y:S01]  /*13a0*/  IMAD.MOV.U32 R9, RZ, RZ, R35 ;  /* 0x000000ffff097224 */ /* 0x000fe200078e0023 */
[----:B------:R-:W-:Y:S01]  /*13b0*/  SEL R8, R8, R10, P4 ;  /* 0x0000000a08087207 */ /* 0x000fe20002000000 */
[----:B------:R-:W-:Y:S02]  /*13c0*/  IMAD.MOV.U32 R22, RZ, RZ, R18 ;  /* 0x000000ffff167224 */ /* 0x000fe400078e0012 */
[----:B------:R-:W-:Y:S01]  /*13d0*/  IMAD.MOV.U32 R18, RZ, RZ, R14 ;  /* 0x000000ffff127224 */ /* 0x000fe200078e000e */
[----:B------:R-:W-:-:S02]  /*13e0*/  FSEL R23, R23, R9, P6 ;  /* 0x0000000917177208 */ /* 0x000fc40003000000 */
[----:B------:R-:W-:Y:S02]  /*13f0*/  SEL R22, R22, R0, P6 ;  /* 0x0000000016167207 */ /* 0x000fe40003000000 */
[----:B------:R-:W-:Y:S01]  /*1400*/  @P1 LOP3.LUT R23, R9, 0x80000, RZ, 0xfc, !PT ;  /* 0x0008000009171812 */ /* 0x000fe200078efcff */
[----:B------:R-:W-:Y:S01]  /*1410*/  IMAD.MOV.U32 R28, RZ, RZ, R12 ;  /* 0x000000ffff1c7224 */ /* 0x000fe200078e000c */
[----:B--2---:R-:W-:Y:S01]  /*1420*/  DSETP.MIN.AND P3, P2, R14, R30, PT ;  /* 0x0000001e0e00722a */ /* 0x004fe20003a60000 */
[----:B------:R-:W-:Y:S02]  /*1430*/  IMAD.MOV.U32 R21, RZ, RZ, R31 ;  /* 0x000000ffff157224 */ /* 0x000fe400078e001f */
[----:B------:R-:W-:Y:S02]  /*1440*/  IMAD.MOV.U32 R15, RZ, RZ, R35 ;  /* 0x000000ffff0f7224 */ /* 0x000fe400078e0023 */
[----:B------:R-:W2:Y:S01]  /*1450*/  LDG.E.64 R34, desc[UR12][R16.64+0x3008] ;  /* 0x0030080c10227981 */ /* 0x000ea2000c1e1b00 */
[----:B------:R-:W-:-:S02]  /*1460*/  FSEL R19, R19, R21, P3 ;  /* 0x0000001513137208 */ /* 0x000fc40001800000 */
[----:B------:R-:W-:Y:S02]  /*1470*/  FSEL R11, R11, R15, P4 ;  /* 0x0000000f0b0b7208 */ /* 0x000fe40002000000 */
[----:B------:R-:W-:Y:S01]  /*1480*/  @P5 LOP3.LUT R11, R15, 0x80000, RZ, 0xfc, !PT ;  /* 0x000800000f0b5812 */ /* 0x000fe200078efcff */
[----:B------:R-:W-:Y:S01]  /*1490*/  DSETP.MAX.AND P5, P4, R36, R30, PT ;  /* 0x0000001e2400722a */ /* 0x000fe20003caf000 */
[----:B------:R-:W-:Y:S02]  /*14a0*/  IMAD.MOV.U32 R10, RZ, RZ, R30 ;  /* 0x000000ffff0a7224 */ /* 0x000fe400078e001e */
[----:B------:R-:W-:Y:S01]  /*14b0*/  @P2 LOP3.LUT R19, R21, 0x80000, RZ, 0xfc, !PT ;  /* 0x0008000015132812 */ /* 0x000fe200078efcff */
[----:B------:R-:W-:Y:S02]  /*14c0*/  IMAD.MOV.U32 R21, RZ, RZ, R29 ;  /* 0x000000ffff157224 */ /* 0x000fe400078e001d */
[----:B------:R-:W-:Y:S01]  /*14d0*/  SEL R18, R18, R10, P3 ;  /* 0x0000000a12127207 */ /* 0x000fe20001800000 */
[----:B------:R-:W-:-:S02]  /*14e0*/  IMAD.MOV.U32 R15, RZ, RZ, R37 ;  /* 0x000000ffff0f7224 */ /* 0x000fc400078e0025 */
[----:B------:R-:W-:Y:S02]  /*14f0*/  IMAD.MOV.U32 R9, RZ, RZ, R31 ;  /* 0x000000ffff097224 */ /* 0x000fe400078e001f */
[----:B------:R-:W-:Y:S02]  /*1500*/  IMAD.MOV.U32 R0, RZ, RZ, R30 ;  /* 0x000000ffff007224 */ /* 0x000fe400078e001e */
[----:B------:R-:W-:Y:S01]  /*1510*/  IMAD.MOV.U32 R30, RZ, RZ, R20 ;  /* 0x000000ffff1e7224 */ /* 0x000fe200078e0014 */
[--C-:B---3--:R-:W-:Y:S01]  /*1520*/  DSETP.MIN.AND P3, P6, R20, R24.reuse, PT ;  /* 0x000000181400722a */ /* 0x108fe20003e60000 */
[----:B------:R-:W-:Y:S01]  /*1530*/  IMAD.MOV.U32 R31, RZ, RZ, R21 ;  /* 0x000000ffff1f7224 */ /* 0x000fe200078e0015 */
[----:B------:R-:W-:Y:S01]  /*1540*/  FSEL R15, R15, R9, P5 ;  /* 0x000000090f0f7208 */ /* 0x000fe20002800000 */
[----:B------:R-:W3:Y:S01]  /*1550*/  LDG.E.64 R20, desc[UR12][R16.64+0x3010] ;  /* 0x0030100c10147981 */ /* 0x000ee2000c1e1b00 */
[----:B------:R-:W-:Y:S01]  /*1560*/  @P4 LOP3.LUT R15, R9, 0x80000, RZ, 0xfc, !PT ;  /* 0x00080000090f4812 */ /* 0x000fe200078efcff */
[----:B------:R-:W-:Y:S01]  /*1570*/  DSETP.MAX.AND P2, P1, R12, R24, PT ;  /* 0x000000180c00722a */ /* 0x000fe2000394f000 */
[----:B------:R-:W-:Y:S01]  /*1580*/  IMAD.MOV.U32 R9, RZ, RZ, R25 ;  /* 0x000000ffff097224 */ /* 0x000fe200078e0019 */
[----:B------:R-:W-:Y:S01]  /*1590*/  MOV R14, R36 ;  /* 0x00000024000e7202 */ /* 0x000fe20000000f00 */
[----:B------:R-:W-:Y:S01]  /*15a0*/  IMAD.MOV.U32 R10, RZ, RZ, R24 ;  /* 0x000000ffff0a7224 */ /* 0x000fe200078e0018 */
[----:B------:R-:W-:-:S02]  /*15b0*/  MOV R29, R13 ;  /* 0x0000000d001d7202 */ /* 0x000fc40000000f00 */
[----:B------:R-:W-:Y:S01]  /*15c0*/  FSEL R31, R31, R9, P3 ;  /* 0x000000091f1f7208 */ /* 0x000fe20001800000 */
[----:B------:R-:W4:Y:S02]  /*15d0*/  LDG.E.64 R12, desc[UR12][R16.64+0x4800] ;  /* 0x0048000c100c7981 */ /* 0x000f24000c1e1b00 */
        /* <DEDUP_REMOVED lines=8> */
[----:B------:R-:W-:-:S02]  /*1660*/  SEL R28, R28, R0, P2 ;  /* 0x000000001c1c7207 */ /* 0x000fc40001000000 */
[----:B------:R-:W-:Y:S01]  /*1670*/  @P1 LOP3.LUT R29, R25, 0x80000, RZ, 0xfc, !PT ;  /* 0x00080000191d1812 */ /* 0x000fe200078efcff */
[--C-:B-----5:R-:W-:Y:S02]  /*1680*/  DSETP.MIN.AND P4, P5, R8, R26.reuse, PT ;  /* 0x0000001a0800722a */ /* 0x120fe40003d80000 */
[----:B------:R-:W-:Y:S01]  /*1690*/  DSETP.MAX.AND P6, P3, R22, R26, PT ;  /* 0x0000001a1600722a */ /* 0x000fe20003bcf000 */
[----:B------:R-:W-:Y:S01]  /*16a0*/  IMAD.MOV.U32 R9, RZ, RZ, R23 ;  /* 0x000000ffff097224 */ /* 0x000fe200078e0017 */
[----:B------:R-:W-:Y:S01]  /*16b0*/  DSETP.MIN.AND P1, P2, R18, R32, PT ;  /* 0x000000201200722a */ /* 0x000fe20003a20000 */
[----:B------:R-:W-:Y:S01]  /*16c0*/  MOV R23, R19 ;  /* 0x0000001300177202 */ /* 0x000fe20000000f00 */
[----:B------:R-:W-:Y:S02]  /*16d0*/  IMAD.MOV.U32 R8, RZ, RZ, R22 ;  /* 0x000000ffff087224 */ /* 0x000fe400078e0016 */
[----:B------:R-:W-:Y:S02]  /*16e0*/  IMAD.MOV.U32 R19, RZ, RZ, R26 ;  /* 0x000000ffff137224 */ /* 0x000fe400078e001a */
[----:B------:R-:W-:-:S03]  /*16f0*/  IMAD.MOV.U32 R22, RZ, RZ, R18 ;  /* 0x000000ffff167224 */ /* 0x000fc600078e0012 */
[----:B------:R-:W-:Y:S02]  /*1700*/  SEL R8, R8, R19, P6 ;  /* 0x0000001308087207 */ /* 0x000fe40003000000 */
[----:B------:R-:W5:Y:S01]  /*1710*/  LDG.E.64 R18, desc[UR12][R16.64+0x4808] ;  /* 0x0048080c10127981 */ /* 0x000f62000c1e1b00 */
[----:B------:R-:W-:Y:S02]  /*1720*/  IMAD.MOV.U32 R25, RZ, RZ, R27 ;  /* 0x000000ffff197224 */ /* 0x000fe400078e001b */
[----:B------:R-:W-:-:S03]  /*1730*/  IMAD.MOV.U32 R37, RZ, RZ, R26 ;  /* 0x000000ffff257224 */ /* 0x000fc600078e001a */
[----:B------:R-:W-:Y:S01]  /*1740*/  FSEL R11, R11, R25, P4 ;  /* 0x000000190b0b7208 */ /* 0x000fe20002000000 */
[----:B------:R-:W-:Y:S01]  /*1750*/  IMAD.MOV.U32 R24, RZ, RZ, R14 ;  /* 0x000000ffff187224 */ /* 0x000fe200078e000e */
[----:B------:R-:W-:Y:S02]  /*1760*/  SEL R10, R10, R37, P4 ;  /* 0x000000250a0a7207 */ /* 0x000fe40002000000 */
[----:B------:R-:W-:Y:S01]  /*1770*/  @P5 LOP3.LUT R11, R25, 0x80000, RZ, 0xfc, !PT ;  /* 0x00080000190b5812 */ /* 0x000fe200078efcff */
[----:B------:R-:W-:Y:S01]  /*1780*/  DSETP.MAX.AND P5, P4, R14, R32, PT ;  /* 0x000000200e00722a */ /* 0x000fe20003caf000 */
[----:B------:R-:W-:Y:S02]  /*1790*/  IMAD.MOV.U32 R25, RZ, RZ, R15 ;  /* 0x000000ffff197224 */ /* 0x000fe400078e000f */
[----:B------:R0:W5:Y:S01]  /*17a0*/  LDG.E.64 R14, desc[UR12][R16.64+0x4810] ;  /* 0x0048100c100e7981 */ /* 0x000162000c1e1b00 */
[----:B------:R-:W-:Y:S01]  /*17b0*/  FSEL R9, R9, R27, P6 ;  /* 0x0000001b09097208 */ /* 0x000fe20003000000 */
[----:B------:R-:W-:Y:S01]  /*17c0*/  IMAD.MOV.U32 R0, RZ, RZ, R30 ;  /* 0x000000ffff007224 */ /* 0x000fe200078e001e */
[----:B------:R-:W-:Y:S01]  /*17d0*/  @P3 LOP3.LUT R9, R27, 0x80000, RZ, 0xfc, !PT ;  /* 0x000800001b093812 */ /* 0x000fe200078efcff */
[----:B------:R-:W-:-:S02]  /*17e0*/  IMAD.MOV.U32 R27, RZ, RZ, R33 ;  /* 0x000000ffff1b7224 */ /* 0x000fc400078e0021 */
[----:B------:R-:W-:Y:S01]  /*17f0*/  IMAD.MOV.U32 R26, RZ, RZ, R32 ;  /* 0x000000ffff1a7224 */ /* 0x000fe200078e0020 */
[----:B------:R-:W-:Y:S02]  /*1800*/  FSEL R25, R25, R33, P5 ;  /* 0x0000002119197208 */ /* 0x000fe40002800000 */
[----:B------:R-:W-:Y:S02]  /*1810*/  FSEL R23, R23, R27, P1 ;  /* 0x0000001b17177208 */ /* 0x000fe40000800000 */
[----:B------:R-:W-:Y:S02]  /*1820*/  SEL R24, R24, R26, P5 ;  /* 0x0000001a18187207 */ /* 0x000fe40002800000 */
[----:B------:R-:W-:Y:S01]  /*1830*/  @P2 LOP3.LUT R23, R27, 0x80000, RZ, 0xfc, !PT ;  /* 0x000800001b172812 */ /* 0x000fe200078efcff */
[----:B------:R-:W-:Y:S01]  /*1840*/  IMAD.MOV.U32 R27, RZ, RZ, R29 ;  /* 0x000000ffff1b7224 */ /* 0x000fe200078e001d */
[----:B------:R-:W-:Y:S02]  /*1850*/  MOV R26, R28 ;  /* 0x0000001c001a7202 */ /* 0x000fe40000000f00 */
[----:B------:R-:W-:Y:S01]  /*1860*/  @P4 LOP3.LUT R25, R33, 0x80000, RZ, 0xfc, !PT ;  /* 0x0008000021194812 */ /* 0x000fe200078efcff */
[----:B------:R-:W-:-:S02]  /*1870*/  VIADD R3, R3, 0x8 ;  /* 0x0000000803037836 */ /* 0x000fc40000000000 */
[----:B------:R-:W-:Y:S01]  /*1880*/  VIADD R7, R7, 0x800 ;  /* 0x0000080007077836 */ /* 0x000fe20000000000 */
[----:B--2---:R-:W-:Y:S01]  /*1890*/  DSETP.MIN.AND P6, P3, R30, R34, PT ;  /* 0x000000221e00722a */ /* 0x004fe20003bc0000 */
[----:B------:R-:W-:Y:S02]  /*18a0*/  IMAD.MOV.U32 R30, RZ, RZ, R32 ;  /* 0x000000ffff1e7224 */ /* 0x000fe400078e0020 */
[----:B------:R-:W-:-:S03]  /*18b0*/  IMAD.MOV.U32 R32, RZ, RZ, R34 ;  /* 0x000000ffff207224 */ /* 0x000fc600078e0022 */
[----:B------:R-:W-:Y:S01]  /*18c0*/  SEL R22, R22, R30, P1 ;  /* 0x0000001e16167207 */ /* 0x000fe20000800000 */
[----:B------:R-:W-:Y:S01]  /*18d0*/  DSETP.MAX.AND P2, P1, R28, R34, PT ;  /* 0x000000221c00722a */ /* 0x000fe2000394f000 */
[----:B------:R-:W-:Y:S01]  /*18e0*/  SEL R32, R0, R32, P6 ;  /* 0x0000002000207207 */ /* 0x000fe20003000000 */
[--C-:B------:R-:W-:Y:S01]  /*18f0*/  IMAD.MOV.U32 R29, RZ, RZ, R35.reuse ;  /* 0x000000ffff1d7224 */ /* 0x100fe200078e0023 */
[----:B------:R-:W-:Y:S01]  /*1900*/  IADD3 R0, P4, PT, R16, 0xc000, RZ ;  /* 0x0000c00010007810 */ /* 0x000fe20007f9e0ff */
[----:B------:R-:W-:Y:S02]  /*1910*/  IMAD.MOV.U32 R28, RZ, RZ, R34 ;  /* 0x000000ffff1c7224 */ /* 0x000fe400078e0022 */
[----:B------:R-:W-:Y:S01]  /*1920*/  IMAD.MOV.U32 R30, RZ, RZ, R35 ;  /* 0x000000ffff1e7224 */ /* 0x000fe200078e0023 */
[----:B------:R-:W-:Y:S01]  /*1930*/  FSEL R31, R31, R29, P6 ;  /* 0x0000001d1f1f7208 */ /* 0x000fe20003000000 */
[----:B0-----:R-:W-:Y:S01]  /*1940*/  IMAD.X R17, RZ, RZ, R17, P4 ;  /* 0x000000ffff117224 */ /* 0x001fe200020e0611 */
[----:B------:R-:W-:-:S02]  /*1950*/  SEL R26, R26, R28, P2 ;  /* 0x0000001c1a1a7207 */ /* 0x000fc40001000000 */
[----:B------:R-:W-:Y:S02]  /*1960*/  FSEL R27, R27, R30, P2 ;  /* 0x0000001e1b1b7208 */ /* 0x000fe40001000000 */
[----:B------:R-:W-:Y:S01]  /*1970*/  @P3 LOP3.LUT R31, R29, 0x80000, RZ, 0xfc, !PT ;  /* 0x000800001d1f3812 */ /* 0x000fe200078efcff */
[----:B------:R-:W-:Y:S01]  /*1980*/  IMAD.MOV.U32 R16, RZ, RZ, R10 ;  /* 0x000000ffff107224 */ /* 0x000fe200078e000a */
[--C-:B---3--:R-:W-:Y:S02]  /*1990*/  DSETP.MAX.AND P2, P5, R8, R20.reuse, PT ;  /* 0x000000140800722a */ /* 0x108fe40003d4f000 */
[----:B------:R-:W-:Y:S01]  /*19a0*/  DSETP.MIN.AND P3, P4, R10, R20, PT ;  /* 0x000000140a00722a */ /* 0x000fe20003c60000 */
[----:B------:R-:W-:Y:S02]  /*19b0*/  IMAD.MOV.U32 R29, RZ, RZ, R20 ;  /* 0x000000ffff1d7224 */ /* 0x000fe400078e0014 */
[----:B------:R-:W-:Y:S01]  /*19c0*/  IMAD.MOV.U32 R10, RZ, RZ, R8 ;  /* 0x000000ffff0a7224 */ /* 0x000fe200078e0008 */
[----:B------:R-:W-:Y:S01]  /*19d0*/  @P1 LOP3.LUT R27, R30, 0x80000, RZ, 0xfc, !PT ;  /* 0x000800001e1b1812 */ /* 0x000fe200078efcff */
[----:B------:R-:W-:Y:S01]  /*19e0*/  IMAD.MOV.U32 R33, RZ, RZ, R20 ;  /* 0x000000ffff217224 */ /* 0x000fe200078e0014 */
[----:B------:R-:W-:-:S02]  /*19f0*/  FSEL R9, R9, R21, P2 ;  /* 0x0000001509097208 */ /* 0x000fc40001000000 */
[----:B------:R-:W-:Y:S01]  /*1a00*/  SEL R10, R10, R29, P2 ;  /* 0x0000001d0a0a7207 */ /* 0x000fe20001000000 */
[--C-:B----4-:R-:W-:Y:S01]  /*1a10*/  DSETP.MIN.AND P1, P2, R22, R12.reuse, PT ;  /* 0x0000000c1600722a */ /* 0x110fe20003a20000 */
[----:B------:R-:W-:Y:S02]  /*1a20*/  MOV R8, R21 ;  /* 0x0000001500087202 */ /* 0x000fe40000000f00 */
[----:B------:R-:W-:Y:S02]  /*1a30*/  SEL R28, R16, R33, P3 ;  /* 0x00000021101c7207 */ /* 0x000fe40001800000 */
[----:B------:R-:W-:Y:S02]  /*1a40*/  FSEL R11, R11, R8, P3 ;  /* 0x000000080b0b7208 */ /* 0x000fe40001800000 */
[----:B------:R-:W-:Y:S01]  /*1a50*/  @P5 LOP3.LUT R9, R21, 0x80000, RZ, 0xfc, !PT ;  /* 0x0008000015095812 */ /* 0x000fe200078efcff */
[----:B------:R-:W-:Y:S01]  /*1a60*/  DSETP.MAX.AND P3, P5, R24, R12, PT ;  /* 0x0000000c1800722a */ /* 0x000fe20003d6f000 */
[----:B------:R-:W-:Y:S01]  /*1a70*/  @P4 LOP3.LUT R11, R8, 0x80000, RZ, 0xfc, !PT ;  /* 0x00080000080b4812 */ /* 0x000fe200078efcff */
[----:B------:R-:W-:Y:S01]  /*1a80*/  IMAD.MOV.U32 R8, RZ, RZ, R23 ;  /* 0x000000ffff087224 */ /* 0x000fe200078e0017 */
[----:B------:R-:W-:Y:S01]  /*1a90*/  MOV R33, R31 ;  /* 0x0000001f00217202 */ /* 0x000fe20000000f00 */
[----:B------:R-:W-:-:S02]  /*1aa0*/  IMAD.MOV.U32 R20, RZ, RZ, R22 ;  /* 0x000000ffff147224 */ /* 0x000fc400078e0016 */
[----:B------:R-:W-:Y:S02]  /*1ab0*/  IMAD.MOV.U32 R16, RZ, RZ, R25 ;  /* 0x000000ffff107224 */ /* 0x000fe400078e0019 */
[----:B------:R-:W-:Y:S02]  /*1ac0*/  IMAD.MOV.U32 R23, RZ, RZ, R12 ;  /* 0x000000ffff177224 */ /* 0x000fe400078e000c */
[----:B------:R-:W-:Y:S02]  /*1ad0*/  IMAD.MOV.U32 R22, RZ, RZ, R24 ;  /* 0x000000ffff167224 */ /* 0x000fe400078e0018 */
[----:B------:R-:W-:Y:S02]  /*1ae0*/  IMAD.MOV.U32 R29, RZ, RZ, R12 ;  /* 0x000000ffff1d7224 */ /* 0x000fe400078e000c */
[--C-:B------:R-:W-:Y:S02]  /*1af0*/  IMAD.MOV.U32 R21, RZ, RZ, R13.reuse ;  /* 0x000000ffff157224 */ /* 0x100fe400078e000d */
[----:B------:R-:W-:Y:S01]  /*1b00*/  IMAD.MOV.U32 R25, RZ, RZ, R13 ;  /* 0x000000ffff197224 */ /* 0x000fe200078e000d */
[----:B------:R-:W-:-:S02]  /*1b10*/  SEL R20, R20, R23, P1 ;  /* 0x0000001714147207 */ /* 0x000fc40000800000 */
[----:B------:R-:W-:Y:S02]  /*1b20*/  SEL R12, R22, R29, P3 ;  /* 0x0000001d160c7207 */ /* 0x000fe40001800000 */
[----:B------:R-:W-:Y:S02]  /*1b30*/  FSEL R13, R8, R21, P1 ;  /* 0x00000015080d7208 */ /* 0x000fe40000800000 */
[----:B------:R-:W-:Y:S01]  /*1b40*/  FSEL R23, R16, R25, P3 ;  /* 0x0000001910177208 */ /* 0x000fe20001800000 */
[--C-:B-----5:R-:W-:Y:S01]  /*1b50*/  DSETP.MIN.AND P3, P4, R32, R18.reuse, PT ;  /* 0x000000122000722a */ /* 0x120fe20003c60000 */
[----:B------:R-:W-:Y:S01]  /*1b60*/  @P2 LOP3.LUT R13, R21, 0x80000, RZ, 0xfc, !PT ;  /* 0x00080000150d2812 */ /* 0x000fe200078efcff */
[----:B------:R-:W-:Y:S01]  /*1b70*/  DSETP.MAX.AND P2, P1, R26, R18, PT ;  /* 0x000000121a00722a */ /* 0x000fe2000394f000 */
[----:B------:R-:W-:Y:S02]  /*1b80*/  IMAD.MOV.U32 R24, RZ, RZ, R26 ;  /* 0x000000ffff187224 */ /* 0x000fe400078e001a */
[--C-:B------:R-:W-:Y:S01]  /*1b90*/  IMAD.MOV.U32 R29, RZ, RZ, R18.reuse ;  /* 0x000000ffff1d7224 */ /* 0x100fe200078e0012 */
[----:B------:R-:W-:Y:S01]  /*1ba0*/  @P5 LOP3.LUT R23, R25, 0x80000, RZ, 0xfc, !PT ;  /* 0x0008000019175812 */ /* 0x000fe200078efcff */
[----:B------:R-:W-:-:S02]  /*1bb0*/  IMAD.MOV.U32 R25, RZ, RZ, R18 ;  /* 0x000000ffff197224 */ /* 0x000fc400078e0012 */
[----:B------:R-:W-:Y:S01]  /*1bc0*/  IMAD.MOV.U32 R21, RZ, RZ, R27 ;  /* 0x000000ffff157224 */ /* 0x000fe200078e001b */
[----:B------:R-:W-:Y:S01]  /*1bd0*/  SEL R18, R24, R29, P2 ;  /* 0x0000001d18127207 */ /* 0x000fe20001000000 */
[----:B------:R-:W-:Y:S02]  /*1be0*/  IMAD.MOV.U32 R16, RZ, RZ, R33 ;  /* 0x000000ffff107224 */ /* 0x000fe400078e0021 */
[----:B------:R-:W-:Y:S02]  /*1bf0*/  IMAD.MOV.U32 R27, RZ, RZ, R19 ;  /* 0x000000ffff1b7224 */ /* 0x000fe400078e0013 */
[----:B------:R-:W-:Y:S01]  /*1c00*/  IMAD.MOV.U32 R29, RZ, RZ, R11 ;  /* 0x000000ffff1d7224 */ /* 0x000fe200078e000b */
[----:B------:R-:W-:Y:S01]  /*1c10*/  MOV R11, R9 ;  /* 0x00000009000b7202 */ /* 0x000fe20000000f00 */
[----:B------:R-:W-:Y:S02]  /*1c20*/  IMAD.MOV.U32 R22, RZ, RZ, R32 ;  /* 0x000000ffff167224 */ /* 0x000fe400078e0020 */
[----:B------:R-:W-:Y:S01]  /*1c30*/  IMAD.MOV.U32 R26, RZ, RZ, R19 ;  /* 0x000000ffff1a7224 */ /* 0x000fe200078e0013 */
[----:B------:R-:W-:-:S02]  /*1c40*/  FSEL R16, R16, R27, P3 ;  /* 0x0000001b10107208 */ /* 0x000fc40001800000 */
[----:B------:R-:W-:Y:S01]  /*1c50*/  @P4 LOP3.LUT R16, R27, 0x80000, RZ, 0xfc, !PT ;  /* 0x000800001b104812 */ /* 0x000fe200078efcff */
[--C-:B------:R-:W-:Y:S01]  /*1c60*/  DSETP.MAX.AND P4, P5, R10, R14.reuse, PT ;  /* 0x0000000e0a00722a */ /* 0x100fe20003d8f000 */
[----:B------:R-:W-:Y:S02]  /*1c70*/  SEL R8, R22, R25, P3 ;  /* 0x0000001916087207 */ /* 0x000fe40001800000 */
[----:B------:R-:W-:Y:S01]  /*1c80*/  FSEL R19, R21, R26, P2 ;  /* 0x0000001a15137208 */ /* 0x000fe20001000000 */
[----:B------:R-:W-:Y:S01]  /*1c90*/  DSETP.MIN.AND P2, P3, R28, R14, PT ;  /* 0x0000000e1c00722a */ /* 0x000fe20003b40000 */
[----:B------:R-:W-:Y:S01]  /*1ca0*/  @P1 LOP3.LUT R19, R26, 0x80000, RZ, 0xfc, !PT ;  /* 0x000800001a131812 */ /* 0x000fe200078efcff */
[----:B------:R-:W-:Y:S01]  /*1cb0*/  IMAD.MOV.U32 R34, RZ, RZ, R10 ;  /* 0x000000ffff227224 */ /* 0x000fe200078e000a */
[----:B------:R-:W-:Y:S01]  /*1cc0*/  ISETP.NE.AND P1, PT, R3, RZ, PT ;  /* 0x000000ff0300720c */ /* 0x000fe20003f25270 */
[----:B------:R-:W-:Y:S02]  /*1cd0*/  IMAD.MOV.U32 R9, RZ, RZ, R28 ;  /* 0x000000ffff097224 */ /* 0x000fe400078e001c */
[----:B------:R-:W-:-:S02]  /*1ce0*/  IMAD.MOV.U32 R10, RZ, RZ, R14 ;  /* 0x000000ffff0a7224 */ /* 0x000fc400078e000e */
[----:B------:R-:W-:Y:S02]  /*1cf0*/  IMAD.MOV.U32 R21, RZ, RZ, R11 ;  /* 0x000000ffff157224 */ /* 0x000fe400078e000b */
[----:B------:R-:W-:Y:S02]  /*1d00*/  IMAD.MOV.U32 R22, RZ, RZ, R29 ;  /* 0x000000ffff167224 */ /* 0x000fe400078e001d */
[----:B------:R-:W-:Y:S01]  /*1d10*/  IMAD.MOV.U32 R11, RZ, RZ, R15 ;  /* 0x000000ffff0b7224 */ /* 0x000fe200078e000f */
[----:B------:R-:W-:Y:S01]  /*1d20*/  SEL R10, R9, R10, P2 ;  /* 0x0000000a090a7207 */ /* 0x000fe20001000000 */
[----:B------:R-:W-:Y:S01]  /*1d30*/  IMAD.MOV.U32 R35, RZ, RZ, R14 ;  /* 0x000000ffff237224 */ /* 0x000fe200078e000e */
[----:B------:R-:W-:Y:S02]  /*1d40*/  FSEL R9, R21, R15, P4 ;  /* 0x0000000f15097208 */ /* 0x000fe40002000000 */
[----:B------:R-:W-:Y:S02]  /*1d50*/  FSEL R25, R22, R11, P2 ;  /* 0x0000000b16197208 */ /* 0x000fe40001000000 */
[----:B------:R-:W-:-:S02]  /*1d60*/  @P5 LOP3.LUT R9, R15, 0x80000, RZ, 0xfc, !PT ;  /* 0x000800000f095812 */ /* 0x000fc400078efcff */
[----:B------:R-:W-:Y:S02]  /*1d70*/  @P3 LOP3.LUT R25, R11, 0x80000, RZ, 0xfc, !PT ;  /* 0x000800000b193812 */ /* 0x000fe400078efcff */
[----:B------:R-:W-:Y:S01]  /*1d80*/  SEL R34, R34, R35, P4 ;  /* 0x0000002322227207 */ /* 0x000fe20002000000 */
[----:B------:R-:W-:Y:S01]  /*1d90*/  IMAD.MOV.U32 R35, RZ, RZ, R9 ;  /* 0x000000ffff237224 */ /* 0x000fe200078e0009 */
[----:B------:R-:W-:Y:S01]  /*1da0*/  MOV R21, R13 ;  /* 0x0000000d00157202 */ /* 0x000fe20000000f00 */
[----:B------:R-:W-:Y:S02]  /*1db0*/  IMAD.MOV.U32 R13, RZ, RZ, R23 ;  /* 0x000000ffff0d7224 */ /* 0x000fe400078e0017 */
[----:B------:R-:W-:Y:S02]  /*1dc0*/  IMAD.MOV.U32 R9, RZ, RZ, R16 ;  /* 0x000000ffff097224 */ /* 0x000fe400078e0010 */
[----:B------:R-:W-:Y:S02]  /*1dd0*/  IMAD.MOV.U32 R14, RZ, RZ, R18 ;  /* 0x000000ffff0e7224 */ /* 0x000fe400078e0012 */
[----:B------:R-:W-:-:S02]  /*1de0*/  IMAD.MOV.U32 R15, RZ, RZ, R19 ;  /* 0x000000ffff0f7224 */ /* 0x000fc400078e0013 */
[----:B------:R-:W-:Y:S01]  /*1df0*/  IMAD.MOV.U32 R11, RZ, RZ, R25 ;  /* 0x000000ffff0b7224 */ /* 0x000fe200078e0019 */
[----:B------:R-:W-:Y:S06]  /*1e00*/  @P1 BRA `(.L_x_49) ;  /* 0xffffffe400941947 */ /* 0x000fec000383ffff */
.L_x_48:
[----:B------:R-:W-:Y:S05]  /*1e10*/  BSYNC.RECONVERGENT B2 ;  /* 0x0000000000027941 */ /* 0x000fea0003800200 */
.L_x_47:
[----:B------:R-:W-:Y:S05]  /*1e20*/  @!P0 BRA `(.L_x_46) ;  /* 0x0000001400dc8947 */ /* 0x000fea0003800000 */
[----:B------:R-:W-:Y:S01]  /*1e30*/  ISETP.GE.U32.AND P1, PT, R6, 0x4, PT ;  /* 0x000000040600780c */ /* 0x000fe20003f26070 */
[----:B------:R-:W-:Y:S01]  /*1e40*/  BSSY.RECONVERGENT B2, `(.L_x_50) ;  /* 0x00000cb000027945 */ /* 0x000fe20003800200 */
[----:B------:R-:W-:-:S11]  /*1e50*/  LOP3.LUT P0, R5, R5, 0x3, RZ, 0xc0, !PT ;  /* 0x0000000305057812 */ /* 0x000fd6000780c0ff */
[----:B------:R-:W-:Y:S05]  /*1e60*/  @!P1 BRA `(.L_x_51) ;  /* 0x0000000c00209947 */ /* 0x000fea0003800000 */
[----:B------:R-:W0:Y:S01]  /*1e70*/  LDC.64 R16, c[0x0][0x380] ;  /* 0x0000e000ff107b82 */ /* 0x000e220000000a00 */
[----:B------:R-:W-:-:S04]  /*1e80*/  IADD3 R3, P1, PT, R7, UR10, RZ ;  /* 0x0000000a07037c10 */ /* 0x000fc8000ff3e0ff */
[----:B------:R-:W-:Y:S01]  /*1e90*/  LEA.HI.X.SX32 R0, R7, RZ, 0x1, P1 ;  /* 0x000000ff07007211 */ /* 0x000fe200008f0eff */
[----:B0-----:R-:W-:-:S04]  /*1ea0*/  IMAD.WIDE.U32 R16, R3, 0x18, R16 ;  /* 0x0000001803107825 */ /* 0x001fc800078e0010 */
[----:B------:R-:W-:-:S04]  /*1eb0*/  IMAD R3, R0, 0x18, RZ ;  /* 0x0000001800037824 */ /* 0x000fc800078e02ff */
[----:B------:R-:W-:-:S05]  /*1ec0*/  IMAD.IADD R17, R17, 0x1, R3 ;  /* 0x0000000111117824 */ /* 0x000fca00078e0203 */
[----:B------:R-:W2:Y:S04]  /*1ed0*/  LDG.E.64 R28, desc[UR12][R16.64] ;  /* 0x0000000c101c7981 */ /* 0x000ea8000c1e1b00 */
[----:B------:R-:W3:Y:S04]  /*1ee0*/  LDG.E.64 R24, desc[UR12][R16.64+0x1800] ;  /* 0x0018000c10187981 */ /* 0x000ee8000c1e1b00 */
[----:B------:R-:W4:Y:S04]  /*1ef0*/  LDG.E.64 R36, desc[UR12][R16.64+0x8] ;  /* 0x0000080c10247981 */ /* 0x000f28000c1e1b00 */
[----:B------:R-:W5:Y:S04]  /*1f00*/  LDG.E.64 R22, desc[UR12][R16.64+0x10] ;  /* 0x0000100c10167981 */ /* 0x000f68000c1e1b00 */
[----:B------:R-:W5:Y:S01]  /*1f10*/  LDG.E.64 R18, desc[UR12][R16.64+0x1808] ;  /* 0x0018080c10127981 */ /* 0x000f62000c1e1b00 */
[----:B------:R-:W-:-:S02]  /*1f20*/  IMAD.MOV.U32 R3, RZ, RZ, R21 ;  /* 0x000000ffff037224 */ /* 0x000fc400078e0015 */
[----:B------:R-:W-:Y:S01]  /*1f30*/  IMAD.MOV.U32 R0, RZ, RZ, R12 ;  /* 0x000000ffff007224 */ /* 0x000fe200078e000c */
[----:B------:R-:W5:Y:S01]  /*1f40*/  LDG.E.64 R26, desc[UR12][R16.64+0x1810] ;  /* 0x0018100c101a7981 */ /* 0x000f62000c1e1b00 */
[----:B------:R-:W-:-:S03]  /*1f50*/  IMAD.MOV.U32 R32, RZ, RZ, R9 ;  /* 0x000000ffff207224 */ /* 0x000fc600078e0009 */
[----:B------:R-:W5:Y:S01]  /*1f60*/  LDG.E.64 R38, desc[UR12][R16.64+0x4810] ;  /* 0x0048100c10267981 */ /* 0x000f62000c1e1b00 */
[--C-:B--2---:R-:W-:Y:S01]  /*1f70*/  DSETP.MIN.AND P1, P2, R20, R28.reuse, PT ;  /* 0x0000001c1400722a */ /* 0x104fe20003a20000 */
[----:B------:R-:W-:Y:S01]  /*1f80*/  IMAD.MOV.U32 R6, RZ, RZ, R29 ;  /* 0x000000ffff067224 */ /* 0x000fe200078e001d */
[----:B------:R-:W-:Y:S01]  /*1f90*/  DSETP.MAX.AND P3, P4, R12, R28, PT ;  /* 0x0000001c0c00722a */ /* 0x000fe20003c6f000 */
[----:B------:R-:W-:-:S03]  /*1fa0*/  MOV R21, R13 ;  /* 0x0000000d00157202 */ /* 0x000fc60000000f00 */
[-C--:B------:R-:W-:Y:S01]  /*1fb0*/  FSEL R13, R3, R6.reuse, P1 ;  /* 0x00000006030d7208 */ /* 0x080fe20000800000 */
[----:B------:R-:W-:Y:S01]  /*1fc0*/  IMAD.MOV.U32 R3, RZ, RZ, R28 ;  /* 0x000000ffff037224 */ /* 0x000fe200078e001c */
[----:B------:R-:W-:-:S04]  /*1fd0*/  FSEL R21, R21, R6, P3 ;  /* 0x0000000615157208 */ /* 0x000fc80001800000 */
[----:B------:R-:W-:Y:S02]  /*1fe0*/  SEL R12, R20, R3, P1 ;  /* 0x00000003140c7207 */ /* 0x000fe40000800000 */
[C---:B------:R-:W-:Y:S02]  /*1ff0*/  @P2 LOP3.LUT R13, R6.reuse, 0x80000, RZ, 0xfc, !PT ;  /* 0x00080000060d2812 */ /* 0x040fe400078efcff */
[----:B------:R-:W-:Y:S02]  /*2000*/  @P4 LOP3.LUT R21, R6, 0x80000, RZ, 0xfc, !PT ;  /* 0x0008000006154812 */ /* 0x000fe400078efcff */
[----:B------:R-:W-:Y:S02]  /*2010*/  SEL R28, R0, R28, P3 ;  /* 0x0000001c001c7207 */ /* 0x000fe40001800000 */
[----:B---3--:R-:W-:Y:S01]  /*2020*/  DSETP.MIN.AND P2, P3, R12, R24, PT ;  /* 0x000000180c00722a */ /* 0x008fe20003b40000 */
[----:B------:R-:W-:Y:S01]  /*2030*/  IMAD.MOV.U32 R29, RZ, RZ, R21 ;  /* 0x000000ffff1d7224 */ /* 0x000fe200078e0015 */
[----:B------:R-:W-:Y:S01]  /*2040*/  MOV R31, R24 ;  /* 0x00000018001f7202 */ /* 0x000fe20000000f00 */
[----:B------:R-:W-:-:S02]  /*2050*/  IMAD.MOV.U32 R3, RZ, RZ, R13 ;  /* 0x000000ffff037224 */ /* 0x000fc400078e000d */
[----:B------:R-:W-:Y:S02]  /*2060*/  IMAD.MOV.U32 R21, RZ, RZ, R29 ;  /* 0x000000ffff157224 */ /* 0x000fe400078e001d */
[----:B------:R-:W-:Y:S01]  /*2070*/  DSETP.MAX.AND P6, P1, R28, R24, PT ;  /* 0x000000181c00722a */ /* 0x000fe200039cf000 */
[--C-:B------:R-:W-:Y:S02]  /*2080*/  IMAD.MOV.U32 R0, RZ, RZ, R25.reuse ;  /* 0x000000ffff007224 */ /* 0x100fe400078e0019 */
[----:B------:R-:W-:Y:S02]  /*2090*/  IMAD.MOV.U32 R29, RZ, RZ, R24 ;  /* 0x000000ffff1d7224 */ /* 0x000fe400078e0018 */
[----:B------:R-:W-:Y:S02]  /*20a0*/  IMAD.MOV.U32 R13, RZ, RZ, R25 ;  /* 0x000000ffff0d7224 */ /* 0x000fe400078e0019 */
[----:B------:R-:W-:Y:S01]  /*20b0*/  IMAD.MOV.U32 R20, RZ, RZ, R12 ;  /* 0x000000ffff147224 */ /* 0x000fe200078e000c */
[----:B------:R-:W2:Y:S01]  /*20c0*/  LDG.E.64 R24, desc[UR12][R16.64+0x3000] ;  /* 0x0030000c10187981 */ /* 0x000ea2000c1e1b00 */
[----:B------:R-:W-:Y:S01]  /*20d0*/  IMAD.MOV.U32 R12, RZ, RZ, R28 ;  /* 0x000000ffff0c7224 */ /* 0x000fe200078e001c */
[----:B------:R-:W-:Y:S01]  /*20e0*/  FSEL R3, R3, R0, P2 ;  /* 0x0000000003037208 */ /* 0x000fe20001000000 */
[----:B----4-:R-:W-:Y:S01]  /*20f0*/  DSETP.MIN.AND P4, P5, R8, R36, PT ;  /* 0x000000240800722a */ /* 0x010fe20003d80000 */
[----:B------:R-:W-:-:S02]  /*2100*/  SEL R20, R20, R29, P2 ;  /* 0x0000001d14147207 */ /* 0x000fc40001000000 */
[----:B------:R-:W-:Y:S01]  /*2110*/  @P3 LOP3.LUT R3, R0, 0x80000, RZ, 0xfc, !PT ;  /* 0x0008000000033812 */ /* 0x000fe200078efcff */
[----:B------:R-:W-:Y:S01]  /*2120*/  DSETP.MAX.AND P3, P2, R14, R36, PT ;  /* 0x000000240e00722a */ /* 0x000fe20003a6f000 */
[----:B------:R-:W-:Y:S02]  /*2130*/  SEL R12, R12, R31, P6 ;  /* 0x0000001f0c0c7207 */ /* 0x000fe40003000000 */
[----:B------:R-:W3:Y:S01]  /*2140*/  LDG.E.64 R30, desc[UR12][R16.64+0x3008] ;  /* 0x0030080c101e7981 */ /* 0x000ee2000c1e1b00 */
[----:B------:R-:W-:Y:S01]  /*2150*/  IMAD.MOV.U32 R0, RZ, RZ, R15 ;  /* 0x000000ffff007224 */ /* 0x000fe200078e000f */
[----:B------:R-:W-:Y:S01]  /*2160*/  FSEL R9, R21, R13, P6 ;  /* 0x0000000d15097208 */ /* 0x000fe20003000000 */
[--C-:B------:R-:W-:Y:S01]  /*2170*/  IMAD.MOV.U32 R15, RZ, RZ, R37.reuse ;  /* 0x000000ffff0f7224 */ /* 0x100fe200078e0025 */
[----:B------:R-:W-:Y:S01]  /*2180*/  @P1 LOP3.LUT R9, R13, 0x80000, RZ, 0xfc, !PT ;  /* 0x000800000d091812 */ /* 0x000fe200078efcff */
[----:B------:R-:W-:Y:S02]  /*2190*/  IMAD.MOV.U32 R6, RZ, RZ, R14 ;  /* 0x000000ffff067224 */ /* 0x000fe400078e000e */
[----:B------:R-:W-:-:S02]  /*21a0*/  IMAD.MOV.U32 R13, RZ, RZ, R37 ;  /* 0x000000ffff0d7224 */ /* 0x000fc400078e0025 */
[----:B------:R-:W-:Y:S01]  /*21b0*/  IMAD.MOV.U32 R14, RZ, RZ, R36 ;  /* 0x000000ffff0e7224 */ /* 0x000fe200078e0024 */
[----:B------:R-:W-:Y:S02]  /*21c0*/  FSEL R29, R32, R15, P4 ;  /* 0x0000000f201d7208 */ /* 0x000fe40002000000 */
[----:B------:R-:W-:Y:S01]  /*21d0*/  @P5 LOP3.LUT R29, R15, 0x80000, RZ, 0xfc, !PT ;  /* 0x000800000f1d5812 */ /* 0x000fe200078efcff */
[----:B------:R-:W-:Y:S01]  /*21e0*/  IMAD.MOV.U32 R28, RZ, RZ, R8 ;  /* 0x000000ffff1c7224 */ /* 0x000fe200078e0008 */
[----:B------:R-:W-:Y:S01]  /*21f0*/  FSEL R15, R0, R13, P3 ;  /* 0x0000000d000f7208 */ /* 0x000fe20001800000 */
[----:B-----5:R-:W-:Y:S01]  /*2200*/  DSETP.MIN.AND P5, P1, R10, R22, PT ;  /* 0x000000160a00722a */ /* 0x020fe200039a0000 */
[----:B------:R-:W-:Y:S01]  /*2210*/  SEL R14, R6, R14, P3 ;  /* 0x0000000e060e7207 */ /* 0x000fe20001800000 */
[----:B------:R-:W-:Y:S01]  /*2220*/  IMAD.MOV.U32 R8, RZ, RZ, R10 ;  /* 0x000000ffff087224 */ /* 0x000fe200078e000a */
[----:B------:R-:W-:Y:S01]  /*2230*/  @P2 LOP3.LUT R15, R13, 0x80000, RZ, 0xfc, !PT ;  /* 0x000800000d0f2812 */ /* 0x000fe200078efcff */
[----:B------:R-:W-:Y:S01]  /*2240*/  IMAD.MOV.U32 R13, RZ, RZ, R22 ;  /* 0x000000ffff0d7224 */ /* 0x000fe200078e0016 */
[----:B------:R-:W-:Y:S01]  /*2250*/  MOV R6, R11 ;  /* 0x0000000b00067202 */ /* 0x000fe20000000f00 */
[----:B------:R-:W-:Y:S01]  /*2260*/  IMAD.MOV.U32 R21, RZ, RZ, R36 ;  /* 0x000000ffff157224 */ /* 0x000fe200078e0024 */
[----:B------:R-:W4:Y:S02]  /*2270*/  LDG.E.64 R10, desc[UR12][R16.64+0x3010] ;  /* 0x0030100c100a7981 */ /* 0x000f24000c1e1b00 */
[----:B------:R-:W-:Y:S01]  /*2280*/  SEL R32, R8, R13, P5 ;  /* 0x0000000d08207207 */ /* 0x000fe20002800000 */
[----:B------:R-:W-:Y:S01]  /*2290*/  IMAD.MOV.U32 R13, RZ, RZ, R23 ;  /* 0x000000ffff0d7224 */ /* 0x000fe200078e0017 */
[----:B------:R-:W-:Y:S01]  /*22a0*/  SEL R28, R28, R21, P4 ;  /* 0x000000151c1c7207 */ /* 0x000fe20002000000 */
[----:B------:R-:W-:-:S03]  /*22b0*/  IMAD.MOV.U32 R21, RZ, RZ, R18 ;  /* 0x000000ffff157224 */ /* 0x000fc600078e0012 */
[----:B------:R-:W-:Y:S01]  /*22c0*/  FSEL R33, R6, R13, P5 ;  /* 0x0000000d06217208 */ /* 0x000fe20002800000 */
[----:B------:R-:W-:Y:S01]  /*22d0*/  IMAD.MOV.U32 R6, RZ, RZ, R28 ;  /* 0x000000ffff067224 */ /* 0x000fe200078e001c */
[--C-:B------:R-:W-:Y:S01]  /*22e0*/  DSETP.MIN.AND P5, P2, R28, R18.reuse, PT ;  /* 0x000000121c00722a */ /* 0x100fe20003aa0000 */
[----:B------:R-:W-:Y:S01]  /*22f0*/  @P1 LOP3.LUT R33, R13, 0x80000, RZ, 0xfc, !PT ;  /* 0x000800000d211812 */ /* 0x000fe200078efcff */
[----:B------:R-:W-:Y:S01]  /*2300*/  IMAD.MOV.U32 R8, RZ, RZ, R14 ;  /* 0x000000ffff087224 */ /* 0x000fe200078e000e */
[----:B------:R-:W-:Y:S01]  /*2310*/  DSETP.MAX.AND P1, P6, R14, R18, PT ;  /* 0x000000120e00722a */ /* 0x000fe20003e2f000 */
[----:B------:R-:W-:Y:S01]  /*2320*/  IMAD.MOV.U32 R13, RZ, RZ, R18 ;  /* 0x000000ffff0d7224 */ /* 0x000fe200078e0012 */
[----:B------:R-:W-:Y:S01]  /*2330*/  MOV R28, R19 ;  /* 0x00000013001c7202 */ /* 0x000fe20000000f00 */
[----:B------:R-:W-:Y:S02]  /*2340*/  IMAD.MOV.U32 R14, RZ, RZ, R19 ;  /* 0x000000ffff0e7224 */ /* 0x000fe400078e0013 */
[----:B------:R-:W5:Y:S01]  /*2350*/  LDG.E.64 R18, desc[UR12][R16.64+0x4800] ;  /* 0x0048000c10127981 */ /* 0x000f62000c1e1b00 */
[----:B------:R-:W-:Y:S01]  /*2360*/  DSETP.MAX.AND P3, P4, R34, R22, PT ;  /* 0x000000162200722a */ /* 0x000fe20003c6f000 */
[----:B------:R-:W-:Y:S01]  /*2370*/  SEL R36, R6, R21, P5 ;  /* 0x0000001506247207 */ /* 0x000fe20002800000 */
[----:B------:R-:W-:-:S02]  /*2380*/  IMAD.MOV.U32 R21, RZ, RZ, R22 ;  /* 0x000000ffff157224 */ /* 0x000fc400078e0016 */
[----:B------:R-:W-:-:S03]  /*2390*/  IMAD.MOV.U32 R0, RZ, RZ, R35 ;  /* 0x000000ffff007224 */ /* 0x000fc600078e0023 */
[----:B------:R-:W-:Y:S02]  /*23a0*/  SEL R22, R34, R21, P3 ;  /* 0x0000001522167207 */ /* 0x000fe40001800000 */
[----:B------:R0:W5:Y:S01]  /*23b0*/  LDG.E.64 R34, desc[UR12][R16.64+0x4808] ;  /* 0x0048080c10227981 */ /* 0x000162000c1e1b00 */
[----:B------:R-:W-:-:S04]  /*23c0*/  FSEL R21, R0, R23, P3 ;  /* 0x0000001700157208 */ /* 0x000fc80001800000 */
[----:B------:R-:W-:Y:S02]  /*23d0*/  @P4 LOP3.LUT R21, R23, 0x80000, RZ, 0xfc, !PT ;  /* 0x0008000017154812 */ /* 0x000fe400078efcff */
[----:B------:R-:W-:Y:S02]  /*23e0*/  FSEL R37, R29, R14, P5 ;  /* 0x0000000e1d257208 */ /* 0x000fe40002800000 */
[----:B------:R-:W-:Y:S01]  /*23f0*/  SEL R8, R8, R13, P1 ;  /* 0x0000000d08087207 */ /* 0x000fe20000800000 */
[----:B------:R-:W-:Y:S01]  /*2400*/  IMAD.MOV.U32 R23, RZ, RZ, R21 ;  /* 0x000000ffff177224 */ /* 0x000fe200078e0015 */
[----:B------:R-:W-:Y:S02]  /*2410*/  FSEL R15, R15, R28, P1 ;  /* 0x0000001c0f0f7208 */ /* 0x000fe40000800000 */
[----:B------:R-:W-:Y:S01]  /*2420*/  @P2 LOP3.LUT R37, R14, 0x80000, RZ, 0xfc, !PT ;  /* 0x000800000e252812 */ /* 0x000fe200078efcff */
[--C-:B------:R-:W-:Y:S01]  /*2430*/  DSETP.MIN.AND P1, P2, R32, R26.reuse, PT ;  /* 0x0000001a2000722a */ /* 0x100fe20003a20000 */
[----:B------:R-:W-:Y:S01]  /*2440*/  IMAD.MOV.U32 R6, RZ, RZ, R22 ;  /* 0x000000ffff067224 */ /* 0x000fe200078e0016 */
[----:B------:R-:W-:Y:S01]  /*2450*/  DSETP.MAX.AND P3, P4, R22, R26, PT ;  /* 0x0000001a1600722a */ /* 0x000fe20003c6f000 */
[----:B------:R-:W-:-:S02]  /*2460*/  IMAD.MOV.U32 R13, RZ, RZ, R26 ;  /* 0x000000ffff0d7224 */ /* 0x000fc400078e001a */
[----:B------:R-:W-:Y:S02]  /*2470*/  IMAD.MOV.U32 R0, RZ, RZ, R32 ;  /* 0x000000ffff007224 */ /* 0x000fe400078e0020 */
[----:B0-----:R-:W-:Y:S02]  /*2480*/  IMAD.MOV.U32 R17, RZ, RZ, R26 ;  /* 0x000000ffff117224 */ /* 0x001fe400078e001a */
[----:B------:R-:W-:Y:S01]  /*2490*/  IMAD.MOV.U32 R14, RZ, RZ, R27 ;  /* 0x000000ffff0e7224 */ /* 0x000fe200078e001b */
[----:B------:R-:W-:Y:S01]  /*24a0*/  SEL R22, R6, R13, P3 ;  /* 0x0000000d06167207 */ /* 0x000fe20001800000 */
[----:B------:R-:W-:Y:S01]  /*24b0*/  IMAD.MOV.U32 R21, RZ, RZ, R3 ;  /* 0x000000ffff157224 */ /* 0x000fe200078e0003 */
[----:B------:R-:W-:Y:S01]  /*24c0*/  SEL R16, R0, R17, P1 ;  /* 0x0000001100107207 */ /* 0x000fe20000800000 */
[----:B------:R-:W-:Y:S01]  /*24d0*/  IMAD.MOV.U32 R13, RZ, RZ, R9 ;  /* 0x000000ffff0d7224 */ /* 0x000fe200078e0009 */
[----:B------:R-:W-:Y:S02]  /*24e0*/  FSEL R17, R33, R14, P1 ;  /* 0x0000000e21117208 */ /* 0x000fe40000800000 */
[----:B------:R-:W-:Y:S01]  /*24f0*/  @P2 LOP3.LUT R17, R14, 0x80000, RZ, 0xfc, !PT ;  /* 0x000800000e112812 */ /* 0x000fe200078efcff */
[----:B------:R-:W-:Y:S01]  /*2500*/  IMAD.MOV.U32 R3, RZ, RZ, R13 ;  /* 0x000000ffff037224 */ /* 0x000fe200078e000d */
[----:B------:R-:W-:Y:S01]  /*2510*/  FSEL R23, R23, R27, P3 ;  /* 0x0000001b17177208 */ /* 0x000fe20001800000 */
[----:B------:R-:W-:Y:S01]  /*2520*/  IMAD.MOV.U32 R6, RZ, RZ, R12 ;  /* 0x000000ffff067224 */ /* 0x000fe200078e000c */
[----:B------:R-:W-:-:S02]  /*2530*/  @P4 LOP3.LUT R23, R27, 0x80000, RZ, 0xfc, !PT ;  /* 0x000800001b174812 */ /* 0x000fc400078efcff */
[----:B------:R-:W-:Y:S02]  /*2540*/  MOV R0, R21 ;  /* 0x0000001500007202 */ /* 0x000fe40000000f00 */
[----:B------:R-:W-:Y:S01]  /*2550*/  @P6 LOP3.LUT R15, R28, 0x80000, RZ, 0xfc, !PT ;  /* 0x000800001c0f6812 */ /* 0x000fe200078efcff */
[----:B------:R-:W-:Y:S02]  /*2560*/  IMAD.MOV.U32 R14, RZ, RZ, R20 ;  /* 0x000000ffff0e7224 */ /* 0x000fe400078e0014 */
[----:B------:R-:W-:Y:S01]  /*2570*/  VIADD R7, R7, 0x400 ;  /* 0x0000040007077836 */ /* 0x000fe20000000000 */
[--C-:B--2---:R-:W-:Y:S02]  /*2580*/  DSETP.MIN.AND P1, P2, R20, R24.reuse, PT ;  /* 0x000000181400722a */ /* 0x104fe40003a20000 */
[----:B------:R-:W-:Y:S01]  /*2590*/  DSETP.MAX.AND P3, P5, R12, R24, PT ;  /* 0x000000180c00722a */ /* 0x000fe20003d6f000 */
[----:B------:R-:W-:Y:S02]  /*25a0*/  IMAD.MOV.U32 R13, RZ, RZ, R24 ;  /* 0x000000ffff0d7224 */ /* 0x000fe400078e0018 */
[----:B------:R-:W-:-:S03]  /*25b0*/  IMAD.MOV.U32 R9, RZ, RZ, R25 ;  /* 0x000000ffff097224 */ /* 0x000fc600078e0019 */
[----:B------:R-:W-:Y:S02]  /*25c0*/  FSEL R3, R3, R25, P3 ;  /* 0x0000001903037208 */ /* 0x000fe40001800000 */
[----:B------:R-:W-:Y:S01]  /*25d0*/  SEL R12, R6, R13, P3 ;  /* 0x0000000d060c7207 */ /* 0x000fe20001800000 */
[----:B---3--:R-:W-:Y:S01]  /*25e0*/  DSETP.MIN.AND P3, P4, R36, R30, PT ;  /* 0x0000001e2400722a */ /* 0x008fe20003c60000 */
[----:B------:R-:W-:Y:S01]  /*25f0*/  IMAD.MOV.U32 R21, RZ, RZ, R24 ;  /* 0x000000ffff157224 */ /* 0x000fe200078e0018 */
[----:B------:R-:W-:Y:S02]  /*2600*/  FSEL R13, R0, R9, P1 ;  /* 0x00000009000d7208 */ /* 0x000fe40000800000 */
[----:B------:R-:W-:Y:S01]  /*2610*/  @P2 LOP3.LUT R13, R9, 0x80000, RZ, 0xfc, !PT ;  /* 0x00080000090d2812 */ /* 0x000fe200078efcff */
[----:B------:R-:W-:Y:S01]  /*2620*/  IMAD.MOV.U32 R9, RZ, RZ, R15 ;  /* 0x000000ffff097224 */ /* 0x000fe200078e000f */
[----:B------:R-:W-:Y:S01]  /*2630*/  SEL R14, R14, R21, P1 ;  /* 0x000000150e0e7207 */ /* 0x000fe20000800000 */
[----:B------:R-:W-:-:S02]  /*2640*/  IMAD.MOV.U32 R20, RZ, RZ, R37 ;  /* 0x000000ffff147224 */ /* 0x000fc400078e0025 */
[----:B------:R-:W-:Y:S02]  /*2650*/  IMAD.MOV.U32 R15, RZ, RZ, R31 ;  /* 0x000000ffff0f7224 */ /* 0x000fe400078e001f */
[----:B------:R-:W-:Y:S02]  /*2660*/  IMAD.MOV.U32 R6, RZ, RZ, R36 ;  /* 0x000000ffff067224 */ /* 0x000fe400078e0024 */
[--C-:B------:R-:W-:Y:S01]  /*2670*/  IMAD.MOV.U32 R21, RZ, RZ, R30.reuse ;  /* 0x000000ffff157224 */ /* 0x100fe200078e001e */
[----:B------:R-:W-:Y:S01]  /*2680*/  @P5 LOP3.LUT R3, R25, 0x80000, RZ, 0xfc, !PT ;  /* 0x0008000019035812 */ /* 0x000fe200078efcff */
[----:B------:R-:W-:Y:S01]  /*2690*/  IMAD.MOV.U32 R0, RZ, RZ, R9 ;  /* 0x000000ffff007224 */ /* 0x000fe200078e0009 */
[----:B------:R-:W-:Y:S01]  /*26a0*/  DSETP.MAX.AND P2, P1, R8, R30, PT ;  /* 0x0000001e0800722a */ /* 0x000fe2000394f000 */
[----:B------:R-:W-:Y:S01]  /*26b0*/  MOV R24, R8 ;  /* 0x0000000800187202 */ /* 0x000fe20000000f00 */
[----:B------:R-:W-:Y:S01]  /*26c0*/  IMAD.MOV.U32 R25, RZ, RZ, R30 ;  /* 0x000000ffff197224 */ /* 0x000fe200078e001e */
[----:B------:R-:W-:Y:S01]  /*26d0*/  FSEL R9, R20, R15, P3 ;  /* 0x0000000f14097208 */ /* 0x000fe20001800000 */
[----:B----4-:R-:W-:Y:S01]  /*26e0*/  DSETP.MAX.AND P5, P6, R22, R10, PT ;  /* 0x0000000a1600722a */ /* 0x010fe20003eaf000 */
[----:B------:R-:W-:-:S02]  /*26f0*/  SEL R8, R6, R21, P3 ;  /* 0x0000001506087207 */ /* 0x000fc40001800000 */
[----:B------:R-:W-:Y:S01]  /*2700*/  @P4 LOP3.LUT R9, R15, 0x80000, RZ, 0xfc, !PT ;  /* 0x000800000f094812 */ /* 0x000fe200078efcff */
[----:B------:R-:W-:Y:S01]  /*2710*/  DSETP.MIN.AND P3, P4, R16, R10, PT ;  /* 0x0000000a1000722a */ /* 0x000fe20003c60000 */
[----:B------:R-:W-:Y:S02]  /*2720*/  IMAD.MOV.U32 R6, RZ, RZ, R16 ;  /* 0x000000ffff067224 */ /* 0x000fe400078e0010 */
[--C-:B------:R-:W-:Y:S01]  /*2730*/  IMAD.MOV.U32 R15, RZ, RZ, R10.reuse ;  /* 0x000000ffff0f7224 */ /* 0x100fe200078e000a */
[----:B------:R-:W-:Y:S01]  /*2740*/  SEL R24, R24, R25, P2 ;  /* 0x0000001918187207 */ /* 0x000fe20001000000 */
[----:B------:R-:W-:Y:S01]  /*2750*/  IMAD.MOV.U32 R21, RZ, RZ, R10 ;  /* 0x000000ffff157224 */ /* 0x000fe200078e000a */
[----:B------:R-:W-:Y:S01]  /*2760*/  FSEL R25, R0, R31, P2 ;  /* 0x0000001f00197208 */ /* 0x000fe20001000000 */
[----:B------:R-:W-:Y:S01]  /*2770*/  IMAD.MOV.U32 R0, RZ, RZ, R11 ;  /* 0x000000ffff007224 */ /* 0x000fe200078e000b */
[----:B------:R-:W-:Y:S01]  /*2780*/  SEL R10, R6, R15, P3 ;  /* 0x0000000f060a7207 */ /* 0x000fe20001800000 */
[----:B------:R-:W-:Y:S01]  /*2790*/  IMAD.MOV.U32 R15, RZ, RZ, R13 ;  /* 0x000000ffff0f7224 */ /* 0x000fe200078e000d */
[----:B------:R-:W-:Y:S01]  /*27a0*/  MOV R20, R11 ;  /* 0x0000000b00147202 */ /* 0x000fe20000000f00 */
[----:B------:R-:W-:-:S02]  /*27b0*/  IMAD.MOV.U32 R16, RZ, RZ, R22 ;  /* 0x000000ffff107224 */ /* 0x000fc400078e0016 */
[----:B------:R-:W-:Y:S01]  /*27c0*/  IMAD.MOV.U32 R13, RZ, RZ, R3 ;  /* 0x000000ffff0d7224 */ /* 0x000fe200078e0003 */
[----:B------:R-:W-:Y:S02]  /*27d0*/  FSEL R11, R17, R0, P3 ;  /* 0x00000000110b7208 */ /* 0x000fe40001800000 */
[----:B------:R-:W-:Y:S02]  /*27e0*/  FSEL R17, R23, R20, P5 ;  /* 0x0000001417117208 */ /* 0x000fe40002800000 */
[----:B------:R-:W-:Y:S01]  /*27f0*/  @P1 LOP3.LUT R25, R31, 0x80000, RZ, 0xfc, !PT ;  /* 0x000800001f191812 */ /* 0x000fe200078efcff */
[--C-:B-----5:R-:W-:Y:S01]  /*2800*/  DSETP.MIN.AND P1, P2, R14, R18.reuse, PT ;  /* 0x000000120e00722a */ /* 0x120fe20003a20000 */
[----:B------:R-:W-:Y:S01]  /*2810*/  @P6 LOP3.LUT R17, R20, 0x80000, RZ, 0xfc, !PT ;  /* 0x0008000014116812 */ /* 0x000fe200078efcff */
[----:B------:R-:W-:Y:S01]  /*2820*/  IMAD.MOV.U32 R20, RZ, RZ, R14 ;  /* 0x000000ffff147224 */ /* 0x000fe200078e000e */
[----:B------:R-:W-:Y:S01]  /*2830*/  SEL R16, R16, R21, P5 ;  /* 0x0000001510107207 */ /* 0x000fe20002800000 */
[----:B------:R-:W-:Y:S01]  /*2840*/  IMAD.MOV.U32 R14, RZ, RZ, R13 ;  /* 0x000000ffff0e7224 */ /* 0x000fe200078e000d */
[----:B------:R-:W-:Y:S01]  /*2850*/  DSETP.MAX.AND P3, P5, R12, R18, PT ;  /* 0x000000120c00722a */ /* 0x000fe20003d6f000 */
[----:B------:R-:W-:-:S02]  /*2860*/  IMAD.MOV.U32 R6, RZ, RZ, R12 ;  /* 0x000000ffff067224 */ /* 0x000fc400078e000c */
[----:B------:R-:W-:Y:S01]  /*2870*/  IMAD.MOV.U32 R13, RZ, RZ, R18 ;  /* 0x000000ffff0d7224 */ /* 0x000fe200078e0012 */
[----:B------:R-:W-:-:S04]  /*2880*/  @P4 LOP3.LUT R11, R0, 0x80000, RZ, 0xfc, !PT ;  /* 0x00080000000b4812 */ /* 0x000fc800078efcff */
[----:B------:R-:W-:Y:S02]  /*2890*/  SEL R12, R6, R13, P3 ;  /* 0x0000000d060c7207 */ /* 0x000fe40001800000 */
[----:B------:R-:W-:Y:S01]  /*28a0*/  FSEL R13, R14, R19, P3 ;  /* 0x000000130e0d7208 */ /* 0x000fe20001800000 */
[----:B------:R-:W-:Y:S01]  /*28b0*/  DSETP.MIN.AND P3, P4, R8, R34, PT ;  /* 0x000000220800722a */ /* 0x000fe20003c60000 */
[----:B------:R-:W-:Y:S02]  /*28c0*/  IMAD.MOV.U32 R21, RZ, RZ, R15 ;  /* 0x000000ffff157224 */ /* 0x000fe400078e000f */
[----:B------:R-:W-:Y:S02]  /*28d0*/  IMAD.MOV.U32 R3, RZ, RZ, R18 ;  /* 0x000000ffff037224 */ /* 0x000fe400078e0012 */
[----:B------:R-:W-:Y:S01]  /*28e0*/  IMAD.MOV.U32 R0, RZ, RZ, R19 ;  /* 0x000000ffff007224 */ /* 0x000fe200078e0013 */
[----:B------:R-:W-:Y:S01]  /*28f0*/  @P5 LOP3.LUT R13, R19, 0x80000, RZ, 0xfc, !PT ;  /* 0x00080000130d5812 */ /* 0x000fe200078efcff */
[----:B------:R-:W-:Y:S01]  /*2900*/  IMAD.MOV.U32 R6, RZ, RZ, R9 ;  /* 0x000000ffff067224 */ /* 0x000fe200078e0009 */
[----:B------:R-:W-:Y:S01]  /*2910*/  SEL R20, R20, R3, P1 ;  /* 0x0000000314147207 */ /* 0x000fe20000800000 */
[----:B------:R-:W-:Y:S01]  /*2920*/  IMAD.MOV.U32 R15, RZ, RZ, R35 ;  /* 0x000000ffff0f7224 */ /* 0x000fe200078e0023 */
[----:B------:R-:W-:-:S02]  /*2930*/  FSEL R21, R21, R0, P1 ;  /* 0x0000000015157208 */ /* 0x000fc40000800000 */
[----:B------:R-:W-:Y:S01]  /*2940*/  MOV R3, R8 ;  /* 0x0000000800037202 */ /* 0x000fe20000000f00 */
[--C-:B------:R-:W-:Y:S01]  /*2950*/  IMAD.MOV.U32 R8, RZ, RZ, R34.reuse ;  /* 0x000000ffff087224 */ /* 0x100fe200078e0022 */
[----:B------:R-:W-:Y:S01]  /*2960*/  @P2 LOP3.LUT R21, R0, 0x80000, RZ, 0xfc, !PT ;  /* 0x0008000000152812 */ /* 0x000fe200078efcff */
[----:B------:R-:W-:Y:S02]  /*2970*/  DSETP.MAX.AND P2, P1, R24, R34, PT ;  /* 0x000000221800722a */ /* 0x000fe4000394f000 */
[--C-:B------:R-:W-:Y:S01]  /*2980*/  DSETP.MAX.AND P5, P6, R16, R38.reuse, PT ;  /* 0x000000261000722a */ /* 0x100fe20003eaf000 */
[----:B------:R-:W-:Y:S02]  /*2990*/  FSEL R9, R6, R15, P3 ;  /* 0x0000000f06097208 */ /* 0x000fe40001800000 */
[----:B------:R-:W-:Y:S02]  /*29a0*/  SEL R8, R3, R8, P3 ;  /* 0x0000000803087207 */ /* 0x000fe40001800000 */
[----:B------:R-:W-:Y:S01]  /*29b0*/  @P4 LOP3.LUT R9, R15, 0x80000, RZ, 0xfc, !PT ;  /* 0x000800000f094812 */ /* 0x000fe200078efcff */
[----:B------:R-:W-:Y:S01]  /*29c0*/  DSETP.MIN.AND P3, P4, R10, R38, PT ;  /* 0x000000260a00722a */ /* 0x000fe20003c60000 */
[----:B------:R-:W-:Y:S01]  /*29d0*/  IMAD.MOV.U32 R18, RZ, RZ, R25 ;  /* 0x000000ffff127224 */ /* 0x000fe200078e0019 */
[----:B------:R-:W-:Y:S01]  /*29e0*/  FSEL R17, R17, R39, P5 ;  /* 0x0000002711117208 */ /* 0x000fe20002800000 */
[----:B------:R-:W-:-:S02]  /*29f0*/  IMAD.MOV.U32 R19, RZ, RZ, R34 ;  /* 0x000000ffff137224 */ /* 0x000fc400078e0022 */
[----:B------:R-:W-:Y:S01]  /*2a00*/  IMAD.MOV.U32 R34, RZ, RZ, R16 ;  /* 0x000000ffff227224 */ /* 0x000fe200078e0010 */
[----:B------:R-:W-:Y:S01]  /*2a10*/  FSEL R15, R18, R35, P2 ;  /* 0x00000023120f7208 */ /* 0x000fe20001000000 */
[----:B------:R-:W-:Y:S01]  /*2a20*/  IMAD.MOV.U32 R6, RZ, RZ, R39 ;  /* 0x000000ffff067224 */ /* 0x000fe200078e0027 */
[----:B------:R-:W-:Y:S01]  /*2a30*/  @P1 LOP3.LUT R15, R35, 0x80000, RZ, 0xfc, !PT ;  /* 0x00080000230f1812 */ /* 0x000fe200078efcff */
[----:B------:R-:W-:Y:S01]  /*2a40*/  IMAD.MOV.U32 R14, RZ, RZ, R24 ;  /* 0x000000ffff0e7224 */ /* 0x000fe200078e0018 */
[----:B------:R-:W-:Y:S01]  /*2a50*/  MOV R35, R38 ;  /* 0x0000002600237202 */ /* 0x000fe20000000f00 */
[----:B------:R-:W-:Y:S01]  /*2a60*/  IMAD.MOV.U32 R0, RZ, RZ, R10 ;  /* 0x000000ffff007224 */ /* 0x000fe200078e000a */
[----:B------:R-:W-:Y:S01]  /*2a70*/  @P6 LOP3.LUT R17, R39, 0x80000, RZ, 0xfc, !PT ;  /* 0x0008000027116812 */ /* 0x000fe200078efcff */
[----:B------:R-:W-:Y:S01]  /*2a80*/  IMAD.MOV.U32 R3, RZ, RZ, R38 ;  /* 0x000000ffff037224 */ /* 0x000fe200078e0026 */
[----:B------:R-:W-:Y:S02]  /*2a90*/  FSEL R11, R11, R6, P3 ;  /* 0x000000060b0b7208 */ /* 0x000fe40001800000 */
[----:B------:R-:W-:Y:S01]  /*2aa0*/  SEL R34, R34, R35, P5 ;  /* 0x0000002322227207 */ /* 0x000fe20002800000 */
[----:B------:R-:W-:Y:S01]  /*2ab0*/  IMAD.MOV.U32 R35, RZ, RZ, R17 ;  /* 0x000000ffff237224 */ /* 0x000fe200078e0011 */
[----:B------:R-:W-:-:S02]  /*2ac0*/  SEL R14, R14, R19, P2 ;  /* 0x000000130e0e7207 */ /* 0x000fc40001000000 */
[----:B------:R-:W-:Y:S02]  /*2ad0*/  SEL R10, R0, R3, P3 ;  /* 0x00000003000a7207 */ /* 0x000fe40001800000 */
[----:B------:R-:W-:-:S07]  /*2ae0*/  @P4 LOP3.LUT R11, R6, 0x80000, RZ, 0xfc, !PT ;  /* 0x00080000060b4812 */ /* 0x000fce00078efcff */
.L_x_51:
[----:B------:R-:W-:Y:S05]  /*2af0*/  BSYNC.RECONVERGENT B2 ;  /* 0x0000000000027941 */ /* 0x000fea0003800200 */
.L_x_50:
[----:B------:R-:W-:Y:S05]  /*2b00*/  @!P0 BRA `(.L_x_46) ;  /* 0x0000000800a48947 */ /* 0x000fea0003800000 */
[----:B------:R-:W-:Y:S01]  /*2b10*/  ISETP.NE.AND P1, PT, R5, 0x1, PT ;  /* 0x000000010500780c */ /* 0x000fe20003f25270 */
[----:B------:R-:W-:Y:S01]  /*2b20*/  BSSY.RECONVERGENT B2, `(.L_x_52) ;  /* 0x0000070000027945 */ /* 0x000fe20003800200 */
[----:B------:R-:W-:-:S11]  /*2b30*/  LOP3.LUT P0, RZ, R4, 0x100, RZ, 0xc0, !PT ;  /* 0x0000010004ff7812 */ /* 0x000fd6000780c0ff */
[----:B------:R-:W-:Y:S05]  /*2b40*/  @!P1 BRA `(.L_x_53) ;  /* 0x0000000400b49947 */ /* 0x000fea0003800000 */
[----:B------:R-:W0:Y:S01]  /*2b50*/  LDC.64 R4, c[0x0][0x380] ;  /* 0x0000e000ff047b82 */ /* 0x000e220000000a00 */
[----:B------:R-:W-:-:S04]  /*2b60*/  IADD3 R3, P1, PT, R7, UR10, RZ ;  /* 0x0000000a07037c10 */ /* 0x000fc8000ff3e0ff */
[----:B------:R-:W-:-:S05]  /*2b70*/  LEA.HI.X.SX32 R0, R7, RZ, 0x1, P1 ;  /* 0x000000ff07007211 */ /* 0x000fca00008f0eff */
[----:B------:R-:W-:Y:S02]  /*2b80*/  IMAD R29, R0, 0x18, RZ ;  /* 0x00000018001d7824 */ /* 0x000fe400078e02ff */
[----:B0-----:R-:W-:-:S04]  /*2b90*/  IMAD.WIDE.U32 R4, R3, 0x18, R4 ;  /* 0x0000001803047825 */ /* 0x001fc800078e0004 */
[----:B------:R-:W-:Y:S02]  /*2ba0*/  IMAD.IADD R29, R5, 0x1, R29 ;  /* 0x00000001051d7824 */ /* 0x000fe400078e021d */
[----:B------:R-:W-:-:S05]  /*2bb0*/  IMAD.MOV.U32 R28, RZ, RZ, R4 ;  /* 0x000000ffff1c7224 */ /* 0x000fca00078e0004 */
[----:B------:R-:W2:Y:S04]  /*2bc0*/  LDG.E.64 R26, desc[UR12][R28.64] ;  /* 0x0000000c1c1a7981 */ /* 0x000ea8000c1e1b00 */
[----:B------:R-:W3:Y:S04]  /*2bd0*/  LDG.E.64 R24, desc[UR12][R28.64+0x1800] ;  /* 0x0018000c1c187981 */ /* 0x000ee8000c1e1b00 */
[----:B------:R-:W4:Y:S04]  /*2be0*/  LDG.E.64 R22, desc[UR12][R28.64+0x8] ;  /* 0x0000080c1c167981 */ /* 0x000f28000c1e1b00 */
[----:B------:R-:W5:Y:S04]  /*2bf0*/  LDG.E.64 R4, desc[UR12][R28.64+0x1808] ;  /* 0x0018080c1c047981 */ /* 0x000f68000c1e1b00 */
[----:B------:R-:W5:Y:S04]  /*2c00*/  LDG.E.64 R16, desc[UR12][R28.64+0x10] ;  /* 0x0000100c1c107981 */ /* 0x000f68000c1e1b00 */
[----:B------:R0:W5:Y:S01]  /*2c10*/  LDG.E.64 R18, desc[UR12][R28.64+0x1810] ;  /* 0x0018100c1c127981 */ /* 0x000162000c1e1b00 */
[----:B------:R-:W-:-:S02]  /*2c20*/  IMAD.MOV.U32 R0, RZ, RZ, R21 ;  /* 0x000000ffff007224 */ /* 0x000fc400078e0015 */
[----:B------:R-:W-:Y:S01]  /*2c30*/  VIADD R7, R7, 0x200 ;  /* 0x0000020007077836 */ /* 0x000fe20000000000 */
[--C-:B--2---:R-:W-:Y:S01]  /*2c40*/  DSETP.MIN.AND P1, P2, R20, R26.reuse, PT ;  /* 0x0000001a1400722a */ /* 0x104fe20003a20000 */
[----:B------:R-:W-:Y:S01]  /*2c50*/  IMAD.MOV.U32 R31, RZ, RZ, R27 ;  /* 0x000000ffff1f7224 */ /* 0x000fe200078e001b */
[----:B------:R-:W-:Y:S01]  /*2c60*/  DSETP.MAX.AND P3, P4, R12, R26, PT ;  /* 0x0000001a0c00722a */ /* 0x000fe20003c6f000 */
[----:B------:R-:W-:Y:S02]  /*2c70*/  IMAD.MOV.U32 R21, RZ, RZ, R26 ;  /* 0x000000ffff157224 */ /* 0x000fe400078e001a */
[----:B---3--:R-:W-:Y:S01]  /*2c80*/  IMAD.MOV.U32 R6, RZ, RZ, R25 ;  /* 0x000000ffff067224 */ /* 0x008fe200078e0019 */
[----:B------:R-:W-:Y:S01]  /*2c90*/  FSEL R3, R0, R31, P1 ;  /* 0x0000001f00037208 */ /* 0x000fe20000800000 */
[----:B------:R-:W-:Y:S01]  /*2ca0*/  IMAD.MOV.U32 R0, RZ, RZ, R13 ;  /* 0x000000ffff007224 */ /* 0x000fe200078e000d */
[----:B------:R-:W-:Y:S01]  /*2cb0*/  SEL R20, R20, R21, P1 ;  /* 0x0000001514147207 */ /* 0x000fe20000800000 */
[----:B----4-:R-:W-:Y:S01]  /*2cc0*/  DSETP.MAX.AND P5, P6, R14, R22, PT ;  /* 0x000000160e00722a */ /* 0x010fe20003eaf000 */
[----:B------:R-:W-:-:S02]  /*2cd0*/  MOV R21, R27 ;  /* 0x0000001b00157202 */ /* 0x000fc40000000f00 */
[----:B------:R-:W-:Y:S02]  /*2ce0*/  SEL R12, R12, R26, P3 ;  /* 0x0000001a0c0c7207 */ /* 0x000fe40001800000 */
[----:B------:R-:W-:Y:S02]  /*2cf0*/  @P2 LOP3.LUT R3, R31, 0x80000, RZ, 0xfc, !PT ;  /* 0x000800001f032812 */ /* 0x000fe400078efcff */
[----:B0-----:R-:W-:Y:S01]  /*2d00*/  FSEL R29, R0, R21, P3 ;  /* 0x00000015001d7208 */ /* 0x001fe20001800000 */
[----:B------:R-:W-:Y:S01]  /*2d10*/  IMAD.MOV.U32 R0, RZ, RZ, R20 ;  /* 0x000000ffff007224 */ /* 0x000fe200078e0014 */
[----:B------:R-:W-:Y:S01]  /*2d20*/  @P4 LOP3.LUT R29, R21, 0x80000, RZ, 0xfc, !PT ;  /* 0x00080000151d4812 */ /* 0x000fe200078efcff */
[----:B------:R-:W-:Y:S02]  /*2d30*/  IMAD.MOV.U32 R21, RZ, RZ, R3 ;  /* 0x000000ffff157224 */ /* 0x000fe400078e0003 */
[----:B------:R-:W-:Y:S02]  /*2d40*/  IMAD.MOV.U32 R3, RZ, RZ, R24 ;  /* 0x000000ffff037224 */ /* 0x000fe400078e0018 */
[----:B------:R-:W-:-:S02]  /*2d50*/  IMAD.MOV.U32 R13, RZ, RZ, R29 ;  /* 0x000000ffff0d7224 */ /* 0x000fc400078e001d */
[--C-:B------:R-:W-:Y:S01]  /*2d60*/  DSETP.MIN.AND P3, P4, R20, R24.reuse, PT ;  /* 0x000000181400722a */ /* 0x100fe20003c60000 */
[----:B------:R-:W-:Y:S02]  /*2d70*/  IMAD.MOV.U32 R26, RZ, RZ, R12 ;  /* 0x000000ffff1a7224 */ /* 0x000fe400078e000c */
[----:B------:R-:W-:Y:S01]  /*2d80*/  IMAD.MOV.U32 R27, RZ, RZ, R13 ;  /* 0x000000ffff1b7224 */ /* 0x000fe200078e000d */
[----:B------:R-:W-:Y:S02]  /*2d90*/  DSETP.MAX.AND P1, P2, R12, R24, PT ;  /* 0x000000180c00722a */ /* 0x000fe40003a2f000 */
[----:B------:R-:W-:Y:S01]  /*2da0*/  FSEL R21, R21, R6, P3 ;  /* 0x0000000615157208 */ /* 0x000fe20001800000 */
[----:B------:R-:W-:Y:S01]  /*2db0*/  IMAD.MOV.U32 R13, RZ, RZ, R24 ;  /* 0x000000ffff0d7224 */ /* 0x000fe200078e0018 */
[----:B------:R-:W-:Y:S02]  /*2dc0*/  SEL R20, R0, R3, P3 ;  /* 0x0000000300147207 */ /* 0x000fe40001800000 */
[----:B------:R-:W-:-:S02]  /*2dd0*/  MOV R24, R15 ;  /* 0x0000000f00187202 */ /* 0x000fc40000000f00 */
[----:B------:R-:W-:Y:S01]  /*2de0*/  SEL R3, R26, R13, P1 ;  /* 0x0000000d1a037207 */ /* 0x000fe20000800000 */
[----:B------:R-:W-:Y:S01]  /*2df0*/  IMAD.MOV.U32 R13, RZ, RZ, R23 ;  /* 0x000000ffff0d7224 */ /* 0x000fe200078e0017 */
[----:B------:R-:W-:Y:S01]  /*2e00*/  @P4 LOP3.LUT R21, R6, 0x80000, RZ, 0xfc, !PT ;  /* 0x0008000006154812 */ /* 0x000fe200078efcff */
[----:B------:R-:W-:Y:S01]  /*2e10*/  DSETP.MIN.AND P3, P4, R8, R22, PT ;  /* 0x000000160800722a */ /* 0x000fe20003c60000 */
        /* <DEDUP_REMOVED lines=8> */
[----:B-----5:R-:W-:Y:S01]  /*2ea0*/  DSETP.MIN.AND P3, P2, R10, R16, PT ;  /* 0x000000100a00722a */ /* 0x020fe20003a60000 */
[----:B------:R-:W-:Y:S01]  /*2eb0*/  FSEL R9, R24, R25, P5 ;  /* 0x0000001918097208 */ /* 0x000fe20002800000 */
[----:B------:R-:W-:Y:S01]  /*2ec0*/  IMAD.MOV.U32 R24, RZ, RZ, R17 ;  /* 0x000000ffff187224 */ /* 0x000fe200078e0011 */
[----:B------:R-:W-:Y:S01]  /*2ed0*/  @P6 LOP3.LUT R9, R25, 0x80000, RZ, 0xfc, !PT ;  /* 0x0008000019096812 */ /* 0x000fe200078efcff */
[----:B------:R-:W-:Y:S01]  /*2ee0*/  IMAD.MOV.U32 R6, RZ, RZ, R12 ;  /* 0x000000ffff067224 */ /* 0x000fe200078e000c */
[----:B------:R-:W-:-:S02]  /*2ef0*/  @P4 LOP3.LUT R15, R13, 0x80000, RZ, 0xfc, !PT ;  /* 0x000800000d0f4812 */ /* 0x000fc400078efcff */
[----:B------:R-:W-:Y:S01]  /*2f00*/  SEL R8, R14, R22, P5 ;  /* 0x000000160e087207 */ /* 0x000fe20002800000 */
[----:B------:R-:W-:Y:S01]  /*2f10*/  DSETP.MAX.AND P5, P4, R34, R16, PT ;  /* 0x000000102200722a */ /* 0x000fe20003caf000 */
[----:B------:R-:W-:Y:S02]  /*2f20*/  IMAD.MOV.U32 R14, RZ, RZ, R34 ;  /* 0x000000ffff0e7224 */ /* 0x000fe400078e0022 */
[----:B------:R-:W-:Y:S02]  /*2f30*/  IMAD.MOV.U32 R13, RZ, RZ, R15 ;  /* 0x000000ffff0d7224 */ /* 0x000fe400078e000f */
[----:B------:R-:W-:Y:S01]  /*2f40*/  IMAD.MOV.U32 R22, RZ, RZ, R11 ;  /* 0x000000ffff167224 */ /* 0x000fe200078e000b */
[----:B------:R-:W-:Y:S01]  /*2f50*/  FSEL R23, R23, R24, P5 ;  /* 0x0000001817177208 */ /* 0x000fe20002800000 */
[----:B------:R-:W-:Y:S02]  /*2f60*/  IMAD.MOV.U32 R26, RZ, RZ, R13 ;  /* 0x000000ffff1a7224 */ /* 0x000fe400078e000d */
[----:B------:R-:W-:Y:S01]  /*2f70*/  DSETP.MIN.AND P6, P1, R12, R4, PT ;  /* 0x000000040c00722a */ /* 0x000fe200039c0000 */
[----:B------:R-:W-:-:S02]  /*2f80*/  IMAD.MOV.U32 R11, RZ, RZ, R9 ;  /* 0x000000ffff0b7224 */ /* 0x000fc400078e0009 */
[----:B------:R-:W-:Y:S02]  /*2f90*/  IMAD.MOV.U32 R13, RZ, RZ, R4 ;  /* 0x000000ffff0d7224 */ /* 0x000fe400078e0004 */
[----:B------:R-:W-:Y:S01]  /*2fa0*/  @P4 LOP3.LUT R23, R24, 0x80000, RZ, 0xfc, !PT ;  /* 0x0008000018174812 */ /* 0x000fe200078efcff */
[----:B------:R-:W-:Y:S02]  /*2fb0*/  IMAD.MOV.U32 R35, RZ, RZ, R18 ;  /* 0x000000ffff237224 */ /* 0x000fe400078e0012 */
[----:B------:R-:W-:Y:S02]  /*2fc0*/  SEL R6, R6, R13, P6 ;  /* 0x0000000d06067207 */ /* 0x000fe40003000000 */
[----:B------:R-:W-:-:S04]  /*2fd0*/  MOV R13, R16 ;  /* 0x00000010000d7202 */ /* 0x000fc80000000f00 */
[----:B------:R-:W-:Y:S01]  /*2fe0*/  SEL R12, R14, R13, P5 ;  /* 0x0000000d0e0c7207 */ /* 0x000fe20002800000 */
[--C-:B------:R-:W-:Y:S02]  /*2ff0*/  IMAD.MOV.U32 R13, RZ, RZ, R5.reuse ;  /* 0x000000ffff0d7224 */ /* 0x100fe400078e0005 */
[----:B------:R-:W-:Y:S02]  /*3000*/  IMAD.MOV.U32 R14, RZ, RZ, R8 ;  /* 0x000000ffff0e7224 */ /* 0x000fe400078e0008 */
[----:B------:R-:W-:Y:S01]  /*3010*/  IMAD.MOV.U32 R34, RZ, RZ, R12 ;  /* 0x000000ffff227224 */ /* 0x000fe200078e000c */
[----:B------:R-:W-:Y:S01]  /*3020*/  FSEL R15, R26, R13, P6 ;  /* 0x0000000d1a0f7208 */ /* 0x000fe20003000000 */
[----:B------:R-:W-:Y:S01]  /*3030*/  DSETP.MAX.AND P5, P6, R8, R4, PT ;  /* 0x000000040800722a */ /* 0x000fe20003eaf000 */
[----:B------:R-:W-:Y:S01]  /*3040*/  @P1 LOP3.LUT R15, R13, 0x80000, RZ, 0xfc, !PT ;  /* 0x000800000d0f1812 */ /* 0x000fe200078efcff */
[----:B------:R-:W-:Y:S02]  /*3050*/  IMAD.MOV.U32 R9, RZ, RZ, R4 ;  /* 0x000000ffff097224 */ /* 0x000fe400078e0004 */
[----:B------:R-:W-:-:S02]  /*3060*/  IMAD.MOV.U32 R8, RZ, RZ, R5 ;  /* 0x000000ffff087224 */ /* 0x000fc400078e0005 */
[----:B------:R-:W-:Y:S01]  /*3070*/  IMAD.MOV.U32 R5, RZ, RZ, R16 ;  /* 0x000000ffff057224 */ /* 0x000fe200078e0010 */
[----:B------:R-:W-:Y:S01]  /*3080*/  SEL R14, R14, R9, P5 ;  /* 0x000000090e0e7207 */ /* 0x000fe20002800000 */
[----:B------:R-:W-:Y:S01]  /*3090*/  IMAD.MOV.U32 R13, RZ, RZ, R23 ;  /* 0x000000ffff0d7224 */ /* 0x000fe200078e0017 */
[----:B------:R-:W-:Y:S02]  /*30a0*/  FSEL R9, R22, R17, P3 ;  /* 0x0000001116097208 */ /* 0x000fe40001800000 */
[----:B------:R-:W-:Y:S02]  /*30b0*/  @P2 LOP3.LUT R9, R17, 0x80000, RZ, 0xfc, !PT ;  /* 0x0008000011092812 */ /* 0x000fe400078efcff */
[----:B------:R-:W-:Y:S01]  /*30c0*/  SEL R4, R10, R5, P3 ;  /* 0x000000050a047207 */ /* 0x000fe20001800000 */
[--C-:B------:R-:W-:Y:S01]  /*30d0*/  DSETP.MAX.AND P3, P4, R12, R18.reuse, PT ;  /* 0x000000120c00722a */ /* 0x100fe20003c6f000 */
[----:B------:R-:W-:Y:S01]  /*30e0*/  MOV R5, R9 ;  /* 0x0000000900057202 */ /* 0x000fe20000000f00 */
[----:B------:R-:W-:Y:S01]  /*30f0*/  IMAD.MOV.U32 R9, RZ, RZ, R18 ;  /* 0x000000ffff097224 */ /* 0x000fe200078e0012 */
[----:B------:R-:W-:Y:S01]  /*3100*/  FSEL R11, R11, R8, P5 ;  /* 0x000000080b0b7208 */ /* 0x000fe20002800000 */
[----:B------:R-:W-:Y:S01]  /*3110*/  IMAD.MOV.U32 R12, RZ, RZ, R3 ;  /* 0x000000ffff0c7224 */ /* 0x000fe200078e0003 */
[----:B------:R-:W-:Y:S01]  /*3120*/  @P6 LOP3.LUT R11, R8, 0x80000, RZ, 0xfc, !PT ;  /* 0x00080000080b6812 */ /* 0x000fe200078efcff */
[----:B------:R-:W-:Y:S01]  /*3130*/  IMAD.MOV.U32 R8, RZ, RZ, R4 ;  /* 0x000000ffff087224 */ /* 0x000fe200078e0004 */
[----:B------:R-:W-:Y:S01]  /*3140*/  DSETP.MIN.AND P1, P2, R4, R18, PT ;  /* 0x000000120400722a */ /* 0x000fe20003a20000 */
[----:B------:R-:W-:Y:S01]  /*3150*/  FSEL R13, R13, R19, P3 ;  /* 0x000000130d0d7208 */ /* 0x000fe20001800000 */
[----:B------:R-:W-:Y:S01]  /*3160*/  IMAD.MOV.U32 R4, RZ, RZ, R19 ;  /* 0x000000ffff047224 */ /* 0x000fe200078e0013 */
[----:B------:R-:W-:-:S03]  /*3170*/  SEL R34, R34, R35, P3 ;  /* 0x0000002322227207 */ /* 0x000fc60001800000 */
[----:B------:R-:W-:Y:S01]  /*3180*/  SEL R10, R8, R9, P1 ;  /* 0x00000009080a7207 */ /* 0x000fe20000800000 */
[----:B------:R-:W-:Y:S01]  /*3190*/  IMAD.MOV.U32 R9, RZ, RZ, R15 ;  /* 0x000000ffff097224 */ /* 0x000fe200078e000f */
[----:B------:R-:W-:Y:S01]  /*31a0*/  FSEL R5, R5, R4, P1 ;  /* 0x0000000405057208 */ /* 0x000fe20000800000 */
[----:B------:R-:W-:Y:S01]  /*31b0*/  IMAD.MOV.U32 R15, RZ, RZ, R11 ;  /* 0x000000ffff0f7224 */ /* 0x000fe200078e000b */
[----:B------:R-:W-:Y:S02]  /*31c0*/  @P4 LOP3.LUT R13, R19, 0x80000, RZ, 0xfc, !PT ;  /* 0x00080000130d4812 */ /* 0x000fe400078efcff */
[----:B------:R-:W-:Y:S02]  /*31d0*/  MOV R8, R6 ;  /* 0x0000000600087202 */ /* 0x000fe40000000f00 */
[----:B------:R-:W-:Y:S01]  /*31e0*/  @P2 LOP3.LUT R5, R4, 0x80000, RZ, 0xfc, !PT ;  /* 0x0008000004052812 */ /* 0x000fe200078efcff */
[----:B------:R-:W-:Y:S02]  /*31f0*/  IMAD.MOV.U32 R35, RZ, RZ, R13 ;  /* 0x000000ffff237224 */ /* 0x000fe400078e000d */
[----:B------:R-:W-:-:S02]  /*3200*/  IMAD.MOV.U32 R13, RZ, RZ, R0 ;  /* 0x000000ffff0d7224 */ /* 0x000fc400078e0000 */
[----:B------:R-:W-:-:S07]  /*3210*/  IMAD.MOV.U32 R11, RZ, RZ, R5 ;  /* 0x000000ffff0b7224 */ /* 0x000fce00078e0005 */
.L_x_53:
[----:B------:R-:W-:Y:S05]  /*3220*/  BSYNC.RECONVERGENT B2 ;  /* 0x0000000000027941 */ /* 0x000fea0003800200 */
.L_x_52:
[----:B------:R-:W-:Y:S05]  /*3230*/  @P0 BRA `(.L_x_46) ;  /* 0x0000000000d80947 */ /* 0x000fea0003800000 */
        /* <DEDUP_REMOVED lines=8> */
[----:B------:R0:W4:Y:S01]  /*32c0*/  LDG.E.64 R6, desc[UR12][R16.64+0x10] ;  /* 0x0000100c10067981 */ /* 0x000122000c1e1b00 */
[----:B------:R-:W-:Y:S02]  /*32d0*/  IMAD.MOV.U32 R0, RZ, RZ, R21 ;  /* 0x000000ffff007224 */ /* 0x000fe400078e0015 */
[----:B------:R-:W-:-:S02]  /*32e0*/  IMAD.MOV.U32 R22, RZ, RZ, R12 ;  /* 0x000000ffff167224 */ /* 0x000fc400078e000c */
[----:B0-----:R-:W-:Y:S02]  /*32f0*/  IMAD.MOV.U32 R17, RZ, RZ, R15 ;  /* 0x000000ffff117224 */ /* 0x001fe400078e000f */
[----:B------:R-:W-:Y:S01]  /*3300*/  IMAD.MOV.U32 R16, RZ, RZ, R14 ;  /* 0x000000ffff107224 */ /* 0x000fe200078e000e */
[--C-:B--2---:R-:W-:Y:S01]  /*3310*/  DSETP.MIN.AND P0, P1, R20, R18.reuse, PT ;  /* 0x000000121400722a */ /* 0x104fe20003900000 */
[--C-:B------:R-:W-:Y:S01]  /*3320*/  IMAD.MOV.U32 R3, RZ, RZ, R18.reuse ;  /* 0x000000ffff037224 */ /* 0x100fe200078e0012 */
[----:B------:R-:W-:Y:S01]  /*3330*/  DSETP.MAX.AND P2, P3, R12, R18, PT ;  /* 0x000000120c00722a */ /* 0x000fe20003b4f000 */
[----:B------:R-:W-:Y:S01]  /*3340*/  IMAD.MOV.U32 R23, RZ, RZ, R19 ;  /* 0x000000ffff177224 */ /* 0x000fe200078e0013 */
[----:B---3--:R-:W-:Y:S01]  /*3350*/  DSETP.MIN.AND P5, P4, R8, R4, PT ;  /* 0x000000040800722a */ /* 0x008fe20003ca0000 */
[----:B------:R-:W-:Y:S01]  /*3360*/  IMAD.MOV.U32 R25, RZ, RZ, R18 ;  /* 0x000000ffff197224 */ /* 0x000fe200078e0012 */
[----:B------:R-:W-:Y:S02]  /*3370*/  SEL R20, R20, R3, P0 ;  /* 0x0000000314147207 */ /* 0x000fe40000000000 */
[----:B------:R-:W-:Y:S01]  /*3380*/  FSEL R21, R0, R23, P0 ;  /* 0x0000001700157208 */ /* 0x000fe20000000000 */
[----:B------:R-:W-:Y:S01]  /*3390*/  IMAD.MOV.U32 R0, RZ, RZ, R8 ;  /* 0x000000ffff007224 */ /* 0x000fe200078e0008 */
[----:B------:R-:W-:Y:S01]  /*33a0*/  MOV R3, R9 ;  /* 0x0000000900037202 */ /* 0x000fe20000000f00 */
[----:B------:R-:W-:Y:S01]  /*33b0*/  IMAD.MOV.U32 R9, RZ, RZ, R4 ;  /* 0x000000ffff097224 */ /* 0x000fe200078e0004 */
[----:B------:R-:W-:Y:S01]  /*33c0*/  FSEL R13, R13, R19, P2 ;  /* 0x000000130d0d7208 */ /* 0x000fe20001000000 */
[----:B------:R-:W-:Y:S01]  /*33d0*/  IMAD.MOV.U32 R8, RZ, RZ, R5 ;  /* 0x000000ffff087224 */ /* 0x000fe200078e0005 */
[----:B------:R-:W-:-:S02]  /*33e0*/  SEL R12, R22, R25, P2 ;  /* 0x00000019160c7207 */ /* 0x000fc40001000000 */
[----:B------:R-:W-:Y:S02]  /*33f0*/  SEL R0, R0, R9, P5 ;  /* 0x0000000900007207 */ /* 0x000fe40002800000 */
[----:B------:R-:W-:Y:S01]  /*3400*/  @P1 LOP3.LUT R21, R23, 0x80000, RZ, 0xfc, !PT ;  /* 0x0008000017151812 */ /* 0x000fe200078efcff */
[----:B----4-:R-:W-:Y:S01]  /*3410*/  DSETP.MAX.AND P2, P1, R34, R6, PT ;  /* 0x000000062200722a */ /* 0x010fe2000394f000 */
[----:B------:R-:W-:Y:S01]  /*3420*/  @P3 LOP3.LUT R13, R19, 0x80000, RZ, 0xfc, !PT ;  /* 0x00080000130d3812 */ /* 0x000fe200078efcff */
[----:B------:R-:W-:Y:S01]  /*3430*/  DSETP.MAX.AND P0, P3, R14, R4, PT ;  /* 0x000000040e00722a */ /* 0x000fe20003b0f000 */
[----:B------:R-:W-:Y:S01]  /*3440*/  FSEL R9, R3, R8, P5 ;  /* 0x0000000803097208 */ /* 0x000fe20002800000 */
[----:B------:R-:W-:Y:S01]  /*3450*/  DSETP.MIN.AND P5, P6, R10, R6, PT ;  /* 0x000000060a00722a */ /* 0x000fe20003ea0000 */
[----:B------:R-:W-:Y:S01]  /*3460*/  IMAD.MOV.U32 R15, RZ, RZ, R4 ;  /* 0x000000ffff0f7224 */ /* 0x000fe200078e0004 */
[----:B------:R-:W-:Y:S01]  /*3470*/  @P4 LOP3.LUT R9, R8, 0x80000, RZ, 0xfc, !PT ;  /* 0x0008000008094812 */ /* 0x000fe200078efcff */
[----:B------:R-:W-:Y:S01]  /*3480*/  IMAD.MOV.U32 R14, RZ, RZ, R5 ;  /* 0x000000ffff0e7224 */ /* 0x000fe200078e0005 */
[----:B------:R-:W-:Y:S01]  /*3490*/  MOV R3, R35 ;  /* 0x0000002300037202 */ /* 0x000fe20000000f00 */
[----:B------:R-:W-:Y:S01]  /*34a0*/  IMAD.MOV.U32 R5, RZ, RZ, R11 ;  /* 0x000000ffff057224 */ /* 0x000fe200078e000b */
[----:B------:R-:W-:Y:S01]  /*34b0*/  SEL R16, R16, R15, P0 ;  /* 0x0000000f10107207 */ /* 0x000fe20000000000 */
[----:B------:R-:W-:Y:S01]  /*34c0*/  IMAD.MOV.U32 R4, RZ, RZ, R10 ;  /* 0x000000ffff047224 */ /* 0x000fe200078e000a */
[----:B------:R-:W-:Y:S01]  /*34d0*/  FSEL R15, R17, R14, P0 ;  /* 0x0000000e110f7208 */ /* 0x000fe20000000000 */
[----:B------:R-:W-:-:S02]  /*34e0*/  IMAD.MOV.U32 R11, RZ, RZ, R6 ;  /* 0x000000ffff0b7224 */ /* 0x000fc400078e0006 */
[--C-:B------:R-:W-:Y:S01]  /*34f0*/  IMAD.MOV.U32 R10, RZ, RZ, R7.reuse ;  /* 0x000000ffff0a7224 */ /* 0x100fe200078e0007 */
[----:B------:R-:W-:Y:S01]  /*3500*/  @P3 LOP3.LUT R15, R14, 0x80000, RZ, 0xfc, !PT ;  /* 0x000800000e0f3812 */ /* 0x000fe200078efcff */
[----:B------:R-:W-:Y:S01]  /*3510*/  IMAD.MOV.U32 R8, RZ, RZ, R7 ;  /* 0x000000ffff087224 */ /* 0x000fe200078e0007 */
[----:B------:R-:W-:Y:S01]  /*3520*/  SEL R34, R34, R11, P2 ;  /* 0x0000000b22227207 */ /* 0x000fe20001000000 */
[----:B------:R-:W-:Y:S01]  /*3530*/  IMAD.MOV.U32 R14, RZ, RZ, R16 ;  /* 0x000000ffff0e7224 */ /* 0x000fe200078e0010 */
[----:B------:R-:W-:Y:S02]  /*3540*/  FSEL R35, R3, R10, P2 ;  /* 0x0000000a03237208 */ /* 0x000fe40001000000 */
[----:B------:R-:W-:Y:S02]  /*3550*/  FSEL R11, R5, R8, P5 ;  /* 0x00000008050b7208 */ /* 0x000fe40002800000 */
[----:B------:R-:W-:Y:S02]  /*3560*/  @P1 LOP3.LUT R35, R10, 0x80000, RZ, 0xfc, !PT ;  /* 0x000800000a231812 */ /* 0x000fe400078efcff */
[----:B------:R-:W-:Y:S01]  /*3570*/  @P6 LOP3.LUT R11, R8, 0x80000, RZ, 0xfc, !PT ;  /* 0x00080000080b6812 */ /* 0x000fe200078efcff */
[----:B------:R-:W-:Y:S01]  /*3580*/  IMAD.MOV.U32 R8, RZ, RZ, R0 ;  /* 0x000000ffff087224 */ /* 0x000fe200078e0000 */
[----:B------:R-:W-:-:S07]  /*3590*/  SEL R10, R4, R6, P5 ;  /* 0x00000006040a7207 */ /* 0x000fce0002800000 */
.L_x_46:
[----:B------:R-:W-:Y:S05]  /*35a0*/  BSYNC.RECONVERGENT B1 ;  /* 0x0000000000017941 */ /* 0x000fea0003800200 */
.L_x_45:
[----:B------:R-:W-:-:S09]  /*35b0*/  UISETP.GE.AND UP0, UPT, UR6, 0x100, UPT ;  /* 0x000001000600788c */ /* 0x000fd2000bf06270 */
[----:B------:R-:W-:Y:S05]  /*35c0*/  BRA.U !UP0, `(.L_x_54) ;  /* 0x0000002908d87547 */ /* 0x000fea000b800000 */
[----:B------:R-:W1:Y:S01]  /*35d0*/  S2R R0, SR_LANEID ;  /* 0x0000000000007919 */ /* 0x000e620000000000 */
[----:B------:R-:W-:Y:S01]  /*35e0*/  BSSY.RECONVERGENT B1, `(.L_x_55) ;  /* 0x000003c000017945 */ /* 0x000fe20003800200 */
[----:B------:R2:W3:Y:S04]  /*35f0*/  SHFL.DOWN PT, R24, R20, 0x1, 0x1f ;  /* 0x08201f0014187f89 */ /* 0x0004e800000e0000 */
[----:B------:R2:W4:Y:S04]  /*3600*/  SHFL.DOWN PT, R25, R21, 0x1, 0x1f ;  /* 0x08201f0015197f89 */ /* 0x00052800000e0000 */
[----:B------:R2:W0:Y:S04]  /*3610*/  SHFL.DOWN PT, R22, R8, 0x1, 0x1f ;  /* 0x08201f0008167f89 */ /* 0x00042800000e0000 */
[----:B------:R2:W0:Y:S04]  /*3620*/  SHFL.DOWN PT, R23, R9, 0x1, 0x1f ;  /* 0x08201f0009177f89 */ /* 0x00042800000e0000 */
[----:B------:R2:W0:Y:S04]  /*3630*/  SHFL.DOWN PT, R6, R10, 0x1, 0x1f ;  /* 0x08201f000a067f89 */ /* 0x00042800000e0000 */
[----:B------:R2:W0:Y:S04]  /*3640*/  SHFL.DOWN PT, R7, R11, 0x1, 0x1f ;  /* 0x08201f000b077f89 */ /* 0x00042800000e0000 */
[----:B------:R2:W2:Y:S01]  /*3650*/  SHFL.DOWN PT, R18, R12, 0x1, 0x1f ;  /* 0x08201f000c127f89 */ /* 0x0004a200000e0000 */
[----:B-1----:R-:W-:-:S03]  /*3660*/  ISETP.GT.AND P2, PT, R0, 0x1e, PT ;  /* 0x0000001e0000780c */ /* 0x002fc60003f44270 */
[----:B------:R1:W1:Y:S01]  /*3670*/  SHFL.DOWN PT, R19, R13, 0x1, 0x1f ;  /* 0x08201f000d137f89 */ /* 0x00026200000e0000 */
[C---:B------:R-:W-:Y:S02]  /*3680*/  ISETP.GT.AND P1, PT, R0.reuse, 0x1d, PT ;  /* 0x0000001d0000780c */ /* 0x040fe40003f24270 */
[----:B------:R-:W-:Y:S01]  /*3690*/  ISETP.GT.AND P0, PT, R0, 0x1b, PT ;  /* 0x0000001b0000780c */ /* 0x000fe20003f04270 */
[----:B------:R0:W1:Y:S04]  /*36a0*/  SHFL.DOWN PT, R16, R14, 0x1, 0x1f ;  /* 0x08201f000e107f89 */ /* 0x00006800000e0000 */
[----:B------:R1:W1:Y:S04]  /*36b0*/  SHFL.DOWN PT, R17, R15, 0x1, 0x1f ;  /* 0x08201f000f117f89 */ /* 0x00026800000e0000 */
[----:B0-----:R0:W0:Y:S04]  /*36c0*/  SHFL.DOWN PT, R4, R34, 0x1, 0x1f ;  /* 0x08201f0022047f89 */ /* 0x00102800000e0000 */
[----:B------:R0:W0:Y:S01]  /*36d0*/  SHFL.DOWN PT, R5, R35, 0x1, 0x1f ;  /* 0x08201f0023057f89 */ /* 0x00002200000e0000 */
[----:B--234-:R-:W-:Y:S05]  /*36e0*/  @P2 BRA `(.L_x_56) ;  /* 0x0000000000ac2947 */ /* 0x01cfea0003800000 */
[----:B------:R-:W-:Y:S01]  /*36f0*/  DSETP.MIN.AND P3, P5, R20, R24, PT ;  /* 0x000000181400722a */ /* 0x000fe20003d60000 */
[----:B------:R-:W-:Y:S01]  /*3700*/  IMAD.MOV.U32 R27, RZ, RZ, R21 ;  /* 0x000000ffff1b7224 */ /* 0x000fe200078e0015 */
[----:B------:R-:W-:Y:S01]  /*3710*/  DSETP.MIN.AND P6, P2, R8, R22, PT ;  /* 0x000000160800722a */ /* 0x000fe20003ac0000 */
[----:B------:R-:W-:Y:S02]  /*3720*/  IMAD.MOV.U32 R26, RZ, RZ, R20 ;  /* 0x000000ffff1a7224 */ /* 0x000fe400078e0014 */
[----:B------:R-:W-:Y:S01]  /*3730*/  IMAD.MOV.U32 R3, RZ, RZ, R9 ;  /* 0x000000ffff037224 */ /* 0x000fe200078e0009 */
[----:B------:R-:W-:Y:S01]  /*3740*/  MOV R9, R24 ;  /* 0x0000001800097202 */ /* 0x000fe20000000f00 */
[----:B------:R-:W-:Y:S01]  /*3750*/  IMAD.MOV.U32 R28, RZ, RZ, R8 ;  /* 0x000000ffff1c7224 */ /* 0x000fe200078e0008 */
[----:B------:R-:W-:Y:S01]  /*3760*/  FSEL R21, R27, R25, P3 ;  /* 0x000000191b157208 */ /* 0x000fe20001800000 */
[----:B------:R-:W-:Y:S01]  /*3770*/  IMAD.MOV.U32 R24, RZ, RZ, R10 ;  /* 0x000000ffff187224 */ /* 0x000fe200078e000a */
[----:B------:R-:W-:Y:S01]  /*3780*/  SEL R20, R26, R9, P3 ;  /* 0x000000091a147207 */ /* 0x000fe20001800000 */
[----:B------:R-:W-:Y:S01]  /*3790*/  IMAD.MOV.U32 R9, RZ, RZ, R11 ;  /* 0x000000ffff097224 */ /* 0x000fe200078e000b */
[----:B------:R-:W-:Y:S01]  /*37a0*/  DSETP.MIN.AND P3, P4, R10, R6, PT ;  /* 0x000000060a00722a */ /* 0x000fe20003c60000 */
        /* <DEDUP_REMOVED lines=8> */
[----:B-1----:R-:W-:Y:S01]  /*3830*/  DSETP.MAX.AND P6, P5, R12, R18, PT ;  /* 0x000000120c00722a */ /* 0x002fe20003dcf000 */
[----:B------:R-:W-:-:S02]  /*3840*/  IMAD.MOV.U32 R23, RZ, RZ, R15 ;  /* 0x000000ffff177224 */ /* 0x000fc400078e000f */
[----:B------:R-:W-:Y:S01]  /*3850*/  IMAD.MOV.U32 R13, RZ, RZ, R14 ;  /* 0x000000ffff0d7224 */ /* 0x000fe200078e000e */
[----:B------:R-:W-:Y:S02]  /*3860*/  SEL R6, R24, R11, P3 ;  /* 0x0000000b18067207 */ /* 0x000fe40001800000 */
[----:B------:R-:W-:Y:S01]  /*3870*/  FSEL R11, R9, R7, P3 ;  /* 0x00000007090b7208 */ /* 0x000fe20001800000 */
[----:B------:R-:W-:Y:S01]  /*3880*/  DSETP.MAX.AND P3, P2, R14, R16, PT ;  /* 0x000000100e00722a */ /* 0x000fe20003a6f000 */
[----:B------:R-:W-:Y:S01]  /*3890*/  IMAD.MOV.U32 R9, RZ, RZ, R18 ;  /* 0x000000ffff097224 */ /* 0x000fe200078e0012 */
[----:B------:R-:W-:Y:S02]  /*38a0*/  MOV R14, R16 ;  /* 0x00000010000e7202 */ /* 0x000fe40000000f00 */
[----:B------:R-:W-:Y:S02]  /*38b0*/  @P4 LOP3.LUT R11, R7, 0x80000, RZ, 0xfc, !PT ;  /* 0x00080000070b4812 */ /* 0x000fe400078efcff */
[----:B------:R-:W-:-:S02]  /*38c0*/  SEL R14, R13, R14, P3 ;  /* 0x0000000e0d0e7207 */ /* 0x000fc40001800000 */
[----:B------:R-:W-:Y:S01]  /*38d0*/  SEL R12, R22, R9, P6 ;  /* 0x00000009160c7207 */ /* 0x000fe20003000000 */
[----:B------:R-:W-:Y:S01]  /*38e0*/  IMAD.MOV.U32 R9, RZ, RZ, R35 ;  /* 0x000000ffff097224 */ /* 0x000fe200078e0023 */
[----:B------:R-:W-:Y:S01]  /*38f0*/  FSEL R13, R10, R19, P6 ;  /* 0x000000130a0d7208 */ /* 0x000fe20003000000 */
[----:B------:R-:W-:Y:S01]  /*3900*/  IMAD.MOV.U32 R10, RZ, RZ, R6 ;  /* 0x000000ffff0a7224 */ /* 0x000fe200078e0006 */
[----:B------:R-:W-:Y:S01]  /*3910*/  FSEL R15, R23, R17, P3 ;  /* 0x00000011170f7208 */ /* 0x000fe20001800000 */
[----:B0-----:R-:W-:Y:S01]  /*3920*/  DSETP.MAX.AND P3, P6, R34, R4, PT ;  /* 0x000000042200722a */ /* 0x001fe20003e6f000 */
[----:B------:R-:W-:Y:S01]  /*3930*/  IMAD.MOV.U32 R23, RZ, RZ, R4 ;  /* 0x000000ffff177224 */ /* 0x000fe200078e0004 */
[----:B------:R-:W-:Y:S02]  /*3940*/  @P5 LOP3.LUT R13, R19, 0x80000, RZ, 0xfc, !PT ;  /* 0x00080000130d5812 */ /* 0x000fe400078efcff */
[----:B------:R-:W-:Y:S02]  /*3950*/  @P2 LOP3.LUT R15, R17, 0x80000, RZ, 0xfc, !PT ;  /* 0x00080000110f2812 */ /* 0x000fe400078efcff */
[----:B------:R-:W-:Y:S01]  /*3960*/  FSEL R35, R9, R5, P3 ;  /* 0x0000000509237208 */ /* 0x000fe20001800000 */
[----:B------:R-:W-:Y:S01]  /*3970*/  IMAD.MOV.U32 R9, RZ, RZ, R3 ;  /* 0x000000ffff097224 */ /* 0x000fe200078e0003 */
[----:B------:R-:W-:-:S06]  /*3980*/  SEL R34, R34, R23, P3 ;  /* 0x0000001722227207 */ /* 0x000fcc0001800000 */
[----:B------:R-:W-:-:S07]  /*3990*/  @P6 LOP3.LUT R35, R5, 0x80000, RZ, 0xfc, !PT ;  /* 0x0008000005236812 */ /* 0x000fce00078efcff */
.L_x_56:
[----:B------:R-:W-:Y:S05]  /*39a0*/  BSYNC.RECONVERGENT B1 ;  /* 0x0000000000017941 */ /* 0x000fea0003800200 */
.L_x_55:
[----:B------:R2:W3:Y:S01]  /*39b0*/  SHFL.DOWN PT, R24, R20, 0x2, 0x1f ;  /* 0x08401f0014187f89 */ /* 0x0004e200000e0000 */
[----:B------:R-:W-:Y:S01]  /*39c0*/  BSSY.RECONVERGENT B1, `(.L_x_57) ;  /* 0x0000039000017945 */ /* 0x000fe20003800200 */
[----:B------:R-:W-:Y:S02]  /*39d0*/  ISETP.GT.AND P2, PT, R0, 0x17, PT ;  /* 0x000000170000780c */ /* 0x000fe40003f44270 */
[----:B------:R2:W4:Y:S04]  /*39e0*/  SHFL.DOWN PT, R25, R21, 0x2, 0x1f ;  /* 0x08401f0015197f89 */ /* 0x00052800000e0000 */
[----:B------:R2:W0:Y:S04]  /*39f0*/  SHFL.DOWN PT, R22, R8, 0x2, 0x1f ;  /* 0x08401f0008167f89 */ /* 0x00042800000e0000 */
[----:B------:R2:W0:Y:S04]  /*3a00*/  SHFL.DOWN PT, R23, R9, 0x2, 0x1f ;  /* 0x08401f0009177f89 */ /* 0x00042800000e0000 */
[----:B------:R2:W0:Y:S04]  /*3a10*/  SHFL.DOWN PT, R6, R10, 0x2, 0x1f ;  /* 0x08401f000a067f89 */ /* 0x00042800000e0000 */
[----:B------:R2:W2:Y:S04]  /*3a20*/  SHFL.DOWN PT, R7, R11, 0x2, 0x1f ;  /* 0x08401f000b077f89 */ /* 0x0004a800000e0000 */
[----:B------:R0:W2:Y:S04]  /*3a30*/  SHFL.DOWN PT, R18, R12, 0x2, 0x1f ;  /* 0x08401f000c127f89 */ /* 0x0000a800000e0000 */
[----:B-1----:R1:W1:Y:S04]  /*3a40*/  SHFL.DOWN PT, R19, R13, 0x2, 0x1f ;  /* 0x08401f000d137f89 */ /* 0x00226800000e0000 */
[----:B------:R0:W1:Y:S04]  /*3a50*/  SHFL.DOWN PT, R16, R14, 0x2, 0x1f ;  /* 0x08401f000e107f89 */ /* 0x00006800000e0000 */
[----:B------:R1:W1:Y:S04]  /*3a60*/  SHFL.DOWN PT, R17, R15, 0x2, 0x1f ;  /* 0x08401f000f117f89 */ /* 0x00026800000e0000 */
[----:B0-----:R0:W0:Y:S04]  /*3a70*/  SHFL.DOWN PT, R4, R34, 0x2, 0x1f ;  /* 0x08401f0022047f89 */ /* 0x00102800000e0000 */
[----:B------:R0:W0:Y:S01]  /*3a80*/  SHFL.DOWN PT, R5, R35, 0x2, 0x1f ;  /* 0x08401f0023057f89 */ /* 0x00002200000e0000 */
[----:B---34-:R-:W-:Y:S05]  /*3a90*/  @P1 BRA `(.L_x_58) ;  /* 0x0000000000ac1947 */ /* 0x018fea0003800000 */
[----:B------:R-:W-:Y:S01]  /*3aa0*/  DSETP.MIN.AND P3, P5, R20, R24, PT ;  /* 0x000000181400722a */ /* 0x000fe20003d60000 */
[----:B------:R-:W-:Y:S01]  /*3ab0*/  IMAD.MOV.U32 R3, RZ, RZ, R9 ;  /* 0x000000ffff037224 */ /* 0x000fe200078e0009 */
[----:B------:R-:W-:Y:S01]  /*3ac0*/  DSETP.MIN.AND P6, P1, R8, R22, PT ;  /* 0x000000160800722a */ /* 0x000fe200039c0000 */
[----:B------:R-:W-:Y:S02]  /*3ad0*/  IMAD.MOV.U32 R27, RZ, RZ, R21 ;  /* 0x000000ffff1b7224 */ /* 0x000fe400078e0015 */
[----:B------:R-:W-:Y:S02]  /*3ae0*/  IMAD.MOV.U32 R26, RZ, RZ, R20 ;  /* 0x000000ffff1a7224 */ /* 0x000fe400078e0014 */
[----:B--2---:R-:W-:Y:S01]  /*3af0*/  IMAD.MOV.U32 R9, RZ, RZ, R24 ;  /* 0x000000ffff097224 */ /* 0x004fe200078e0018 */
[----:B------:R-:W-:Y:S01]  /*3b00*/  FSEL R21, R27, R25, P3 ;  /* 0x000000191b157208 */ /* 0x000fe20001800000 */
[----:B------:R-:W-:Y:S01]  /*3b10*/  IMAD.MOV.U32 R28, RZ, RZ, R8 ;  /* 0x000000ffff1c7224 */ /* 0x000fe200078e0008 */
[----:B------:R-:W-:Y:S01]  /*3b20*/  FSEL R3, R3, R23, P6 ;  /* 0x0000001703037208 */ /* 0x000fe20003000000 */
[----:B------:R-:W-:Y:S01]  /*3b30*/  IMAD.MOV.U32 R24, RZ, RZ, R10 ;  /* 0x000000ffff187224 */ /* 0x000fe200078e000a */
[----:B------:R-:W-:Y:S01]  /*3b40*/  SEL R20, R26, R9, P3 ;  /* 0x000000091a147207 */ /* 0x000fe20001800000 */
[----:B------:R-:W-:Y:S01]  /*3b50*/  DSETP.MIN.AND P3, P4, R10, R6, PT ;  /* 0x000000060a00722a */ /* 0x000fe20003c60000 */
[----:B------:R-:W-:Y:S01]  /*3b60*/  MOV R9, R11 ;  /* 0x0000000b00097202 */ /* 0x000fe20000000f00 */
        /* <DEDUP_REMOVED lines=14> */
[----:B------:R-:W-:Y:S01]  /*3c50*/  @P4 LOP3.LUT R11, R7, 0x80000, RZ, 0xfc, !PT ;  /* 0x00080000070b4812 */ /* 0x000fe200078efcff */
[----:B------:R-:W-:-:S03]  /*3c60*/  IMAD.MOV.U32 R14, RZ, RZ, R16 ;  /* 0x000000ffff0e7224 */ /* 0x000fc600078e0010 */
[----:B------:R-:W-:Y:S02]  /*3c70*/  SEL R12, R22, R9, P6 ;  /* 0x00000009160c7207 */ /* 0x000fe40003000000 */
[----:B------:R-:W-:Y:S02]  /*3c80*/  SEL R14, R13, R14, P3 ;  /* 0x0000000e0d0e7207 */ /* 0x000fe40001800000 */
[----:B------:R-:W-:Y:S01]  /*3c90*/  FSEL R13, R10, R19, P6 ;  /* 0x000000130a0d7208 */ /* 0x000fe20003000000 */
[----:B------:R-:W-:Y:S01]  /*3ca0*/  IMAD.MOV.U32 R10, RZ, RZ, R6 ;  /* 0x000000ffff0a7224 */ /* 0x000fe200078e0006 */
[----:B------:R-:W-:Y:S01]  /*3cb0*/  FSEL R15, R23, R17, P3 ;  /* 0x00000011170f7208 */ /* 0x000fe20001800000 */
[----:B0-----:R-:W-:Y:S01]  /*3cc0*/  DSETP.MAX.AND P3, P6, R34, R4, PT ;  /* 0x000000042200722a */ /* 0x001fe20003e6f000 */
[----:B------:R-:W-:Y:S01]  /*3cd0*/  MOV R9, R35 ;  /* 0x0000002300097202 */ /* 0x000fe20000000f00 */
[----:B------:R-:W-:Y:S01]  /*3ce0*/  IMAD.MOV.U32 R23, RZ, RZ, R4 ;  /* 0x000000ffff177224 */ /* 0x000fe200078e0004 */
[----:B------:R-:W-:-:S02]  /*3cf0*/  @P5 LOP3.LUT R13, R19, 0x80000, RZ, 0xfc, !PT ;  /* 0x00080000130d5812 */ /* 0x000fc400078efcff */
[----:B------:R-:W-:Y:S02]  /*3d00*/  @P1 LOP3.LUT R15, R17, 0x80000, RZ, 0xfc, !PT ;  /* 0x00080000110f1812 */ /* 0x000fe400078efcff */
[----:B------:R-:W-:Y:S01]  /*3d10*/  FSEL R35, R9, R5, P3 ;  /* 0x0000000509237208 */ /* 0x000fe20001800000 */
[----:B------:R-:W-:Y:S01]  /*3d20*/  IMAD.MOV.U32 R9, RZ, RZ, R3 ;  /* 0x000000ffff097224 */ /* 0x000fe200078e0003 */
[----:B------:R-:W-:-:S05]  /*3d30*/  SEL R34, R34, R23, P3 ;  /* 0x0000001722227207 */ /* 0x000fca0001800000 */
[----:B------:R-:W-:-:S07]  /*3d40*/  @P6 LOP3.LUT R35, R5, 0x80000, RZ, 0xfc, !PT ;  /* 0x0008000005236812 */ /* 0x000fce00078efcff */
.L_x_58:
[----:B------:R-:W-:Y:S05]  /*3d50*/  BSYNC.RECONVERGENT B1 ;  /* 0x0000000000017941 */ /* 0x000fea0003800200 */
.L_x_57:
[----:B------:R3:W4:Y:S01]  /*3d60*/  SHFL.DOWN PT, R24, R20, 0x4, 0x1f ;  /* 0x08801f0014187f89 */ /* 0x00072200000e0000 */
[----:B------:R-:W-:Y:S01]  /*3d70*/  BSSY.RECONVERGENT B1, `(.L_x_59) ;  /* 0x0000039000017945 */ /* 0x000fe20003800200 */
[----:B------:R-:W-:Y:S02]  /*3d80*/  ISETP.GT.AND P1, PT, R0, 0xf, PT ;  /* 0x0000000f0000780c */ /* 0x000fe40003f24270 */
[----:B------:R3:W0:Y:S04]  /*3d90*/  SHFL.DOWN PT, R25, R21, 0x4, 0x1f ;  /* 0x08801f0015197f89 */ /* 0x00062800000e0000 */
[----:B------:R3:W0:Y:S04]  /*3da0*/  SHFL.DOWN PT, R22, R8, 0x4, 0x1f ;  /* 0x08801f0008167f89 */ /* 0x00062800000e0000 */
[----:B------:R3:W0:Y:S04]  /*3db0*/  SHFL.DOWN PT, R23, R9, 0x4, 0x1f ;  /* 0x08801f0009177f89 */ /* 0x00062800000e0000 */
[----:B------:R3:W0:Y:S04]  /*3dc0*/  SHFL.DOWN PT, R6, R10, 0x4, 0x1f ;  /* 0x08801f000a067f89 */ /* 0x00062800000e0000 */
[----:B--2---:R3:W2:Y:S04]  /*3dd0*/  SHFL.DOWN PT, R7, R11, 0x4, 0x1f ;  /* 0x08801f000b077f89 */ /* 0x0046a800000e0000 */
[----:B------:R3:W2:Y:S04]  /*3de0*/  SHFL.DOWN PT, R18, R12, 0x4, 0x1f ;  /* 0x08801f000c127f89 */ /* 0x0006a800000e0000 */
[----:B-1----:R3:W1:Y:S04]  /*3df0*/  SHFL.DOWN PT, R19, R13, 0x4, 0x1f ;  /* 0x08801f000d137f89 */ /* 0x00266800000e0000 */
[----:B------:R3:W1:Y:S04]  /*3e00*/  SHFL.DOWN PT, R16, R14, 0x4, 0x1f ;  /* 0x08801f000e107f89 */ /* 0x00066800000e0000 */
[----:B------:R3:W1:Y:S04]  /*3e10*/  SHFL.DOWN PT, R17, R15, 0x4, 0x1f ;  /* 0x08801f000f117f89 */ /* 0x00066800000e0000 */
[----:B0-----:R3:W0:Y:S04]  /*3e20*/  SHFL.DOWN PT, R4, R34, 0x4, 0x1f ;  /* 0x08801f0022047f89 */ /* 0x00162800000e0000 */
[----:B------:R3:W0:Y:S01]  /*3e30*/  SHFL.DOWN PT, R5, R35, 0x4, 0x1f ;  /* 0x08801f0023057f89 */ /* 0x00062200000e0000 */
[----:B----4-:R-:W-:Y:S05]  /*3e40*/  @P0 BRA `(.L_x_60) ;  /* 0x0000000000ac0947 */ /* 0x010fea0003800000 */
[----:B------:R-:W-:Y:S01]  /*3e50*/  DSETP.MIN.AND P3, P5, R20, R24, PT ;  /* 0x000000181400722a */ /* 0x000fe20003d60000 */
[----:B------:R-:W-:Y:S01]  /*3e60*/  IMAD.MOV.U32 R3, RZ, RZ, R9 ;  /* 0x000000ffff037224 */ /* 0x000fe200078e0009 */
[----:B------:R-:W-:Y:S01]  /*3e70*/  DSETP.MIN.AND P6, P0, R8, R22, PT ;  /* 0x000000160800722a */ /* 0x000fe200038c0000 */
[----:B------:R-:W-:Y:S02]  /*3e80*/  IMAD.MOV.U32 R27, RZ, RZ, R21 ;  /* 0x000000ffff1b7224 */ /* 0x000fe400078e0015 */
[----:B------:R-:W-:Y:S02]  /*3e90*/  IMAD.MOV.U32 R26, RZ, RZ, R20 ;  /* 0x000000ffff1a7224 */ /* 0x000fe400078e0014 */
[----:B---3--:R-:W-:Y:S01]  /*3ea0*/  IMAD.MOV.U32 R9, RZ, RZ, R24 ;  /* 0x000000ffff097224 */ /* 0x008fe200078e0018 */
[----:B------:R-:W-:Y:S01]  /*3eb0*/  FSEL R21, R27, R25, P3 ;  /* 0x000000191b157208 */ /* 0x000fe20001800000 */
[----:B------:R-:W-:Y:S01]  /*3ec0*/  IMAD.MOV.U32 R28, RZ, RZ, R8 ;  /* 0x000000ffff1c7224 */ /* 0x000fe200078e0008 */
[----:B------:R-:W-:-:S02]  /*3ed0*/  MOV R24, R10 ;  /* 0x0000000a00187202 */ /* 0x000fc40000000f00 */
[----:B------:R-:W-:Y:S01]  /*3ee0*/  SEL R20, R26, R9, P3 ;  /* 0x000000091a147207 */ /* 0x000fe20001800000 */
[----:B------:R-:W-:Y:S01]  /*3ef0*/  IMAD.MOV.U32 R9, RZ, RZ, R11 ;  /* 0x000000ffff097224 */ /* 0x000fe200078e000b */
[----:B--2---:R-:W-:Y:S01]  /*3f00*/  DSETP.MIN.AND P3, P4, R10, R6, PT ;  /* 0x000000060a00722a */ /* 0x004fe20003c60000 */
[----:B------:R-:W-:Y:S01]  /*3f10*/  @P5 LOP3.LUT R21, R25, 0x80000, RZ, 0xfc, !PT ;  /* 0x0008000019155812 */ /* 0x000fe200078efcff */
[----:B------:R-:W-:Y:S01]  /*3f20*/  IMAD.MOV.U32 R11, RZ, RZ, R22 ;  /* 0x000000ffff0b7224 */ /* 0x000fe200078e0016 */
[----:B------:R-:W-:Y:S01]  /*3f30*/  FSEL R3, R3, R23, P6 ;  /* 0x0000001703037208 */ /* 0x000fe20003000000 */
        /* <DEDUP_REMOVED lines=14> */
[----:B------:R-:W-:Y:S01]  /*4020*/  SEL R12, R22, R9, P6 ;  /* 0x00000009160c7207 */ /* 0x000fe20003000000 */
[----:B------:R-:W-:Y:S01]  /*4030*/  IMAD.MOV.U32 R9, RZ, RZ, R35 ;  /* 0x000000ffff097224 */ /* 0x000fe200078e0023 */
[----:B------:R-:W-:Y:S02]  /*4040*/  SEL R14, R13, R14, P3 ;  /* 0x0000000e0d0e7207 */ /* 0x000fe40001800000 */
[----:B------:R-:W-:Y:S01]  /*4050*/  FSEL R13, R10, R19, P6 ;  /* 0x000000130a0d7208 */ /* 0x000fe20003000000 */
[----:B------:R-:W-:Y:S01]  /*4060*/  IMAD.MOV.U32 R10, RZ, RZ, R6 ;  /* 0x000000ffff0a7224 */ /* 0x000fe200078e0006 */
[----:B------:R-:W-:Y:S01]  /*4070*/  FSEL R15, R23, R17, P3 ;  /* 0x00000011170f7208 */ /* 0x000fe20001800000 */
[----:B0-----:R-:W-:Y:S01]  /*4080*/  DSETP.MAX.AND P3, P6, R34, R4, PT ;  /* 0x000000042200722a */ /* 0x001fe20003e6f000 */
[----:B------:R-:W-:Y:S02]  /*4090*/  MOV R23, R4 ;  /* 0x0000000400177202 */ /* 0x000fe40000000f00 */
[----:B------:R-:W-:-:S02]  /*40a0*/  @P5 LOP3.LUT R13, R19, 0x80000, RZ, 0xfc, !PT ;  /* 0x00080000130d5812 */ /* 0x000fc400078efcff */
[----:B------:R-:W-:Y:S02]  /*40b0*/  @P0 LOP3.LUT R15, R17, 0x80000, RZ, 0xfc, !PT ;  /* 0x00080000110f0812 */ /* 0x000fe400078efcff */
[----:B------:R-:W-:Y:S01]  /*40c0*/  FSEL R35, R9, R5, P3 ;  /* 0x0000000509237208 */ /* 0x000fe20001800000 */
[----:B------:R-:W-:Y:S01]  /*40d0*/  IMAD.MOV.U32 R9, RZ, RZ, R3 ;  /* 0x000000ffff097224 */ /* 0x000fe200078e0003 */
[----:B------:R-:W-:-:S05]  /*40e0*/  SEL R34, R34, R23, P3 ;  /* 0x0000001722227207 */ /* 0x000fca0001800000 */
[----:B------:R-:W-:-:S07]  /*40f0*/  @P6 LOP3.LUT R35, R5, 0x80000, RZ, 0xfc, !PT ;  /* 0x0008000005236812 */ /* 0x000fce00078efcff */
.L_x_60:
[----:B------:R-:W-:Y:S05]  /*4100*/  BSYNC.RECONVERGENT B1 ;  /* 0x0000000000017941 */ /* 0x000fea0003800200 */
.L_x_59:
[----:B------:R4:W0:Y:S01]  /*4110*/  SHFL.DOWN PT, R24, R20, 0x8, 0x1f ;  /* 0x09001f0014187f89 */ /* 0x00082200000e0000 */
[----:B------:R-:W-:Y:S03]  /*4120*/  BSSY.RECONVERGENT B1, `(.L_x_61) ;  /* 0x000003b000017945 */ /* 0x000fe60003800200 */
[----:B------:R4:W1:Y:S04]  /*4130*/  SHFL.DOWN PT, R25, R21, 0x8, 0x1f ;  /* 0x09001f0015197f89 */ /* 0x00086800000e0000 */
[----:B------:R4:W1:Y:S04]  /*4140*/  SHFL.DOWN PT, R6, R8, 0x8, 0x1f ;  /* 0x09001f0008067f89 */ /* 0x00086800000e0000 */
[----:B--2---:R4:W2:Y:S04]  /*4150*/  SHFL.DOWN PT, R7, R9, 0x8, 0x1f ;  /* 0x09001f0009077f89 */ /* 0x0048a800000e0000 */
[----:B------:R4:W2:Y:S04]  /*4160*/  SHFL.DOWN PT, R22, R10, 0x8, 0x1f ;  /* 0x09001f000a167f89 */ /* 0x0008a800000e0000 */
[----:B------:R4:W2:Y:S04]  /*4170*/  SHFL.DOWN PT, R23, R11, 0x8, 0x1f ;  /* 0x09001f000b177f89 */ /* 0x0008a800000e0000 */
[----:B0-----:R4:W0:Y:S04]  /*4180*/  SHFL.DOWN PT, R4, R12, 0x8, 0x1f ;  /* 0x09001f000c047f89 */ /* 0x00182800000e0000 */
[----:B------:R4:W0:Y:S04]  /*4190*/  SHFL.DOWN PT, R5, R13, 0x8, 0x1f ;  /* 0x09001f000d057f89 */ /* 0x00082800000e0000 */
[----:B-1----:R4:W1:Y:S04]  /*41a0*/  SHFL.DOWN PT, R16, R14, 0x8, 0x1f ;  /* 0x09001f000e107f89 */ /* 0x00286800000e0000 */
[----:B------:R4:W0:Y:S04]  /*41b0*/  SHFL.DOWN PT, R17, R15, 0x8, 0x1f ;  /* 0x09001f000f117f89 */ /* 0x00082800000e0000 */
[----:B------:R4:W0:Y:S04]  /*41c0*/  SHFL.DOWN PT, R18, R34, 0x8, 0x1f ;  /* 0x09001f0022127f89 */ /* 0x00082800000e0000 */
[----:B------:R4:W0:Y:S01]  /*41d0*/  SHFL.DOWN PT, R19, R35, 0x8, 0x1f ;  /* 0x09001f0023137f89 */ /* 0x00082200000e0000 */
[----:B--2---:R-:W-:Y:S05]  /*41e0*/  @P2 BRA `(.L_x_62) ;  /* 0x0000000000b82947 */ /* 0x004fea0003800000 */
[----:B------:R-:W-:Y:S01]  /*41f0*/  DSETP.MIN.AND P0, P2, R20, R24, PT ;  /* 0x000000181400722a */ /* 0x000fe20003a00000 */
[----:B------:R-:W-:Y:S01]  /*4200*/  IMAD.MOV.U32 R3, RZ, RZ, R9 ;  /* 0x000000ffff037224 */ /* 0x000fe200078e0009 */
[----:B------:R-:W-:Y:S01]  /*4210*/  DSETP.MIN.AND P5, P6, R8, R6, PT ;  /* 0x000000060800722a */ /* 0x000fe20003ea0000 */
[----:B------:R-:W-:Y:S02]  /*4220*/  IMAD.MOV.U32 R27, RZ, RZ, R21 ;  /* 0x000000ffff1b7224 */ /* 0x000fe400078e0015 */
[----:B------:R-:W-:Y:S02]  /*4230*/  IMAD.MOV.U32 R26, RZ, RZ, R20 ;  /* 0x000000ffff1a7224 */ /* 0x000fe400078e0014 */
[----:B---34-:R-:W-:Y:S01]  /*4240*/  IMAD.MOV.U32 R9, RZ, RZ, R24 ;  /* 0x000000ffff097224 */ /* 0x018fe200078e0018 */
[----:B------:R-:W-:Y:S01]  /*4250*/  FSEL R21, R27, R25, P0 ;  /* 0x000000191b157208 */ /* 0x000fe20000000000 */
[----:B------:R-:W-:Y:S02]  /*4260*/  IMAD.MOV.U32 R20, RZ, RZ, R8 ;  /* 0x000000ffff147224 */ /* 0x000fe400078e0008 */
[----:B------:R-:W-:Y:S01]  /*4270*/  IMAD.MOV.U32 R24, RZ, RZ, R7 ;  /* 0x000000ffff187224 */ /* 0x000fe200078e0007 */
[----:B------:R-:W-:Y:S01]  /*4280*/  SEL R8, R26, R9, P0 ;  /* 0x000000091a087207 */ /* 0x000fe20000000000 */
[----:B------:R-:W-:Y:S01]  /*4290*/  IMAD.MOV.U32 R26, RZ, RZ, R10 ;  /* 0x000000ffff1a7224 */ /* 0x000fe200078e000a */
[----:B------:R-:W-:Y:S01]  /*42a0*/  DSETP.MIN.AND P0, P3, R10, R22, PT ;  /* 0x000000160a00722a */ /* 0x000fe20003b00000 */
[----:B------:R-:W-:Y:S01]  /*42b0*/  @P2 LOP3.LUT R21, R25, 0x80000, RZ, 0xfc, !PT ;  /* 0x0008000019152812 */ /* 0x000fe200078efcff */
[----:B------:R-:W-:Y:S01]  /*42c0*/  IMAD.MOV.U32 R9, RZ, RZ, R11 ;  /* 0x000000ffff097224 */ /* 0x000fe200078e000b */
[----:B------:R-:W-:Y:S01]  /*42d0*/  MOV R10, R13 ;  /* 0x0000000d000a7202 */ /* 0x000fe20000000f00 */
[----:B0-----:R-:W-:Y:S01]  /*42e0*/  DSETP.MAX.AND P4, P2, R12, R4, PT ;  /* 0x000000040c00722a */ /* 0x001fe20003a8f000 */
[----:B------:R-:W-:Y:S01]  /*42f0*/  IMAD.MOV.U32 R25, RZ, RZ, R12 ;  /* 0x000000ffff197224 */ /* 0x000fe200078e000c */
[----:B------:R-:W-:Y:S01]  /*4300*/  FSEL R7, R3, R24, P5 ;  /* 0x0000001803077208 */ /* 0x000fe20002800000 */
[----:B------:R-:W-:Y:S01]  /*4310*/  IMAD.MOV.U32 R11, RZ, RZ, R6 ;  /* 0x000000ffff0b7224 */ /* 0x000fe200078e0006 */
[----:B------:R-:W-:Y:S01]  /*4320*/  @P6 LOP3.LUT R7, R24, 0x80000, RZ, 0xfc, !PT ;  /* 0x0008000018076812 */ /* 0x000fe200078efcff */
[----:B------:R-:W-:-:S02]  /*4330*/  IMAD.MOV.U32 R13, RZ, RZ, R22 ;  /* 0x000000ffff0d7224 */ /* 0x000fc400078e0016 */
[----:B------:R-:W-:Y:S01]  /*4340*/  IMAD.MOV.U32 R12, RZ, RZ, R4 ;  /* 0x000000ffff0c7224 */ /* 0x000fe200078e0004 */
[----:B------:R-:W-:Y:S01]  /*4350*/  SEL R6, R20, R11, P5 ;  /* 0x0000000b14067207 */ /* 0x000fe20002800000 */
[----:B------:R-:W-:Y:S01]  /*4360*/  DSETP.MAX.AND P6, P5, R34, R18, PT ;  /* 0x000000122200722a */ /* 0x000fe20003dcf000 */
[----:B------:R-:W-:Y:S01]  /*4370*/  SEL R3, R26, R13, P0 ;  /* 0x0000000d1a037207 */ /* 0x000fe20000000000 */
[----:B------:R-:W-:Y:S01]  /*4380*/  IMAD.MOV.U32 R20, RZ, RZ, R15 ;  /* 0x000000ffff147224 */ /* 0x000fe200078e000f */
[----:B------:R-:W-:Y:S01]  /*4390*/  SEL R12, R25, R12, P4 ;  /* 0x0000000c190c7207 */ /* 0x000fe20002000000 */
[----:B------:R-:W-:Y:S01]  /*43a0*/  IMAD.MOV.U32 R4, RZ, RZ, R14 ;  /* 0x000000ffff047224 */ /* 0x000fe200078e000e */
[----:B------:R-:W-:Y:S01]  /*43b0*/  FSEL R11, R9, R23, P0 ;  /* 0x00000017090b7208 */ /* 0x000fe20000000000 */
[----:B-1----:R-:W-:Y:S01]  /*43c0*/  IMAD.MOV.U32 R9, RZ, RZ, R16 ;  /* 0x000000ffff097224 */ /* 0x002fe200078e0010 */
[----:B------:R-:W-:Y:S01]  /*43d0*/  FSEL R13, R10, R5, P4 ;  /* 0x000000050a0d7208 */ /* 0x000fe20002000000 */
[----:B------:R-:W-:Y:S01]  /*43e0*/  DSETP.MAX.AND P0, P4, R14, R16, PT ;  /* 0x000000100e00722a */ /* 0x000fe20003c0f000 */
[----:B------:R-:W-:Y:S01]  /*43f0*/  IMAD.MOV.U32 R10, RZ, RZ, R35 ;  /* 0x000000ffff0a7224 */ /* 0x000fe200078e0023 */
[----:B------:R-:W-:-:S02]  /*4400*/  MOV R15, R18 ;  /* 0x00000012000f7202 */ /* 0x000fc40000000f00 */
[----:B------:R-:W-:Y:S02]  /*4410*/  @P3 LOP3.LUT R11, R23, 0x80000, RZ, 0xfc, !PT ;  /* 0x00080000170b3812 */ /* 0x000fe400078efcff */
[----:B------:R-:W-:Y:S02]  /*4420*/  SEL R34, R34, R15, P6 ;  /* 0x0000000f22227207 */ /* 0x000fe40003000000 */
[----:B------:R-:W-:Y:S01]  /*4430*/  FSEL R15, R20, R17, P0 ;  /* 0x00000011140f7208 */ /* 0x000fe20000000000 */
[----:B------:R-:W-:Y:S01]  /*4440*/  IMAD.MOV.U32 R20, RZ, RZ, R8 ;  /* 0x000000ffff147224 */ /* 0x000fe200078e0008 */
[----:B------:R-:W-:Y:S01]  /*4450*/  FSEL R35, R10, R19, P6 ;  /* 0x000000130a237208 */ /* 0x000fe20003000000 */
[----:B------:R-:W-:Y:S01]  /*4460*/  IMAD.MOV.U32 R8, RZ, RZ, R6 ;  /* 0x000000ffff087224 */ /* 0x000fe200078e0006 */
[----:B------:R-:W-:Y:S01]  /*4470*/  SEL R14, R4, R9, P0 ;  /* 0x00000009040e7207 */ /* 0x000fe20000000000 */
[----:B------:R-:W-:Y:S01]  /*4480*/  IMAD.MOV.U32 R9, RZ, RZ, R7 ;  /* 0x000000ffff097224 */ /* 0x000fe200078e0007 */
[----:B------:R-:W-:Y:S01]  /*4490*/  @P5 LOP3.LUT R35, R19, 0x80000, RZ, 0xfc, !PT ;  /* 0x0008000013235812 */ /* 0x000fe200078efcff */
[----:B------:R-:W-:Y:S01]  /*44a0*/  IMAD.MOV.U32 R10, RZ, RZ, R3 ;  /* 0x000000ffff0a7224 */ /* 0x000fe200078e0003 */
[----:B------:R-:W-:-:S02]  /*44b0*/  @P2 LOP3.LUT R13, R5, 0x80000, RZ, 0xfc, !PT ;  /* 0x00080000050d2812 */ /* 0x000fc400078efcff */
[----:B------:R-:W-:-:S07]  /*44c0*/  @P4 LOP3.LUT R15, R17, 0x80000, RZ, 0xfc, !PT ;  /* 0x00080000110f4812 */ /* 0x000fce00078efcff */
.L_x_62:
[----:B------:R-:W-:Y:S05]  /*44d0*/  BSYNC.RECONVERGENT B1 ;  /* 0x0000000000017941 */ /* 0x000fea0003800200 */
.L_x_61:
[----:B------:R2:W2:Y:S01]  /*44e0*/  SHFL.DOWN PT, R24, R20, 0x10, 0x1f ;  /* 0x0a001f0014187f89 */ /* 0x0004a200000e0000 */
[----:B------:R-:W-:Y:S03]  /*44f0*/  BSSY.RECONVERGENT B1, `(.L_x_63) ;  /* 0x000004f000017945 */ /* 0x000fe60003800200 */
[----:B------:R0:W2:Y:S04]  /*4500*/  SHFL.DOWN PT, R25, R21, 0x10, 0x1f ;  /* 0x0a001f0015197f89 */ /* 0x0000a800000e0000 */
[----:B-1----:R1:W1:Y:S04]  /*4510*/  SHFL.DOWN PT, R16, R8, 0x10, 0x1f ;  /* 0x0a001f0008107f89 */ /* 0x00226800000e0000 */
[----:B0-----:R0:W0:Y:S04]  /*4520*/  SHFL.DOWN PT, R17, R9, 0x10, 0x1f ;  /* 0x0a001f0009117f89 */ /* 0x00102800000e0000 */
[----:B------:R0:W0:Y:S04]  /*4530*/  SHFL.DOWN PT, R22, R10, 0x10, 0x1f ;  /* 0x0a001f000a167f89 */ /* 0x00002800000e0000 */
[----:B------:R0:W0:Y:S04]  /*4540*/  SHFL.DOWN PT, R23, R11, 0x10, 0x1f ;  /* 0x0a001f000b177f89 */ /* 0x00002800000e0000 */
[----:B------:R0:W0:Y:S04]  /*4550*/  SHFL.DOWN PT, R18, R12, 0x10, 0x1f ;  /* 0x0a001f000c127f89 */ /* 0x00002800000e0000 */
[----:B------:R0:W0:Y:S04]  /*4560*/  SHFL.DOWN PT, R19, R13, 0x10, 0x1f ;  /* 0x0a001f000d137f89 */ /* 0x00002800000e0000 */
[----:B------:R0:W0:Y:S04]  /*4570*/  SHFL.DOWN PT, R6, R14, 0x10, 0x1f ;  /* 0x0a001f000e067f89 */ /* 0x00002800000e0000 */
[----:B------:R0:W0:Y:S04]  /*4580*/  SHFL.DOWN PT, R7, R15, 0x10, 0x1f ;  /* 0x0a001f000f077f89 */ /* 0x00002800000e0000 */
[----:B------:R0:W0:Y:S04]  /*4590*/  SHFL.DOWN PT, R4, R34, 0x10, 0x1f ;  /* 0x0a001f0022047f89 */ /* 0x00002800000e0000 */
[----:B------:R0:W0:Y:S01]  /*45a0*/  SHFL.DOWN PT, R5, R35, 0x10, 0x1f ;  /* 0x0a001f0023057f89 */ /* 0x00002200000e0000 */
[----:B-12---:R-:W-:Y:S05]  /*45b0*/  @P1 BRA `(.L_x_64) ;  /* 0x0000000400081947 */ /* 0x006fea0003800000 */
[----:B------:R-:W-:Y:S01]  /*45c0*/  IMAD.MOV.U32 R26, RZ, RZ, R20 ;  /* 0x000000ffff1a7224 */ /* 0x000fe200078e0014 */
[----:B------:R-:W-:Y:S01]  /*45d0*/  DSETP.MIN.AND P0, P1, R20, R24, PT ;  /* 0x000000181400722a */ /* 0x000fe20003900000 */
[----:B------:R-:W-:Y:S01]  /*45e0*/  IMAD.MOV.U32 R27, RZ, RZ, R21 ;  /* 0x000000ffff1b7224 */ /* 0x000fe200078e0015 */
[----:B0-----:R-:W-:Y:S01]  /*45f0*/  DSETP.MIN.AND P4, P5, R8, R16, PT ;  /* 0x000000100800722a */ /* 0x001fe20003d80000 */
[----:B---34-:R-:W-:Y:S01]  /*4600*/  IMAD.MOV.U32 R20, RZ, RZ, R9 ;  /* 0x000000ffff147224 */ /* 0x018fe200078e0009 */
[----:B------:R-:W-:Y:S01]  /*4610*/  DSETP.MIN.AND P6, P3, R10, R22, PT ;  /* 0x000000160a00722a */ /* 0x000fe20003bc0000 */
[----:B------:R-:W-:Y:S02]  /*4620*/  IMAD.MOV.U32 R9, RZ, RZ, R24 ;  /* 0x000000ffff097224 */ /* 0x000fe400078e0018 */
[----:B------:R-:W-:Y:S02]  /*4630*/  IMAD.MOV.U32 R28, RZ, RZ, R25 ;  /* 0x000000ffff1c7224 */ /* 0x000fe400078e0019 */
[----:B------:R-:W-:Y:S01]  /*4640*/  IMAD.MOV.U32 R21, RZ, RZ, R8 ;  /* 0x000000ffff157224 */ /* 0x000fe200078e0008 */
[----:B------:R-:W-:Y:S01]  /*4650*/  MOV R8, R10 ;  /* 0x0000000a00087202 */ /* 0x000fe20000000f00 */
[----:B------:R-:W-:Y:S01]  /*4660*/  IMAD.MOV.U32 R3, RZ, RZ, R11 ;  /* 0x000000ffff037224 */ /* 0x000fe200078e000b */
[----:B------:R-:W-:Y:S01]  /*4670*/  SEL R10, R26, R9, P0 ;  /* 0x000000091a0a7207 */ /* 0x000fe20000000000 */
[----:B------:R-:W-:Y:S01]  /*4680*/  IMAD.MOV.U32 R11, RZ, RZ, R12 ;  /* 0x000000ffff0b7224 */ /* 0x000fe200078e000c */
[----:B------:R-:W-:Y:S01]  /*4690*/  FSEL R25, R27, R28, P0 ;  /* 0x0000001c1b197208 */ /* 0x000fe20000000000 */
[----:B------:R-:W-:Y:S01]  /*46a0*/  DSETP.MAX.AND P0, P2, R12, R18, PT ;  /* 0x000000120c00722a */ /* 0x000fe20003a0f000 */
[----:B------:R-:W-:Y:S01]  /*46b0*/  IMAD.MOV.U32 R27, RZ, RZ, R17 ;  /* 0x000000ffff1b7224 */ /* 0x000fe200078e0011 */
[----:B------:R-:W-:Y:S01]  /*46c0*/  @P1 LOP3.LUT R25, R28, 0x80000, RZ, 0xfc, !PT ;  /* 0x000800001c191812 */ /* 0x000fe200078efcff */
[----:B------:R-:W-:-:S02]  /*46d0*/  IMAD.MOV.U32 R12, RZ, RZ, R16 ;  /* 0x000000ffff0c7224 */ /* 0x000fc400078e0010 */
[----:B------:R-:W-:Y:S01]  /*46e0*/  IMAD.MOV.U32 R9, RZ, RZ, R13 ;  /* 0x000000ffff097224 */ /* 0x000fe200078e000d */
[----:B------:R-:W-:Y:S01]  /*46f0*/  FSEL R13, R20, R27, P4 ;  /* 0x0000001b140d7208 */ /* 0x000fe20002000000 */
[----:B------:R-:W-:Y:S01]  /*4700*/  IMAD.MOV.U32 R16, RZ, RZ, R15 ;  /* 0x000000ffff107224 */ /* 0x000fe200078e000f */
[----:B------:R-:W-:Y:S01]  /*4710*/  SEL R12, R21, R12, P4 ;  /* 0x0000000c150c7207 */ /* 0x000fe20002000000 */
[----:B------:R-:W-:Y:S01]  /*4720*/  DSETP.MAX.AND P4, P1, R14, R6, PT ;  /* 0x000000060e00722a */ /* 0x000fe2000398f000 */
[----:B------:R-:W-:Y:S01]  /*4730*/  IMAD.MOV.U32 R17, RZ, RZ, R14 ;  /* 0x000000ffff117224 */ /* 0x000fe200078e000e */
[----:B------:R-:W-:Y:S01]  /*4740*/  @P5 LOP3.LUT R13, R27, 0x80000, RZ, 0xfc, !PT ;  /* 0x000800001b0d5812 */ /* 0x000fe200078efcff */
[----:B------:R-:W-:Y:S01]  /*4750*/  IMAD.MOV.U32 R15, RZ, RZ, R22 ;  /* 0x000000ffff0f7224 */ /* 0x000fe200078e0016 */
[----:B------:R-:W-:Y:S01]  /*4760*/  MOV R21, R35 ;  /* 0x0000002300157202 */ /* 0x000fe20000000f00 */
[----:B------:R-:W-:-:S03]  /*4770*/  IMAD.MOV.U32 R20, RZ, RZ, R34 ;  /* 0x000000ffff147224 */ /* 0x000fc600078e0022 */
[----:B------:R-:W-:Y:S01]  /*4780*/  SEL R14, R8, R15, P6 ;  /* 0x0000000f080e7207 */ /* 0x000fe20003000000 */
[----:B------:R-:W-:Y:S01]  /*4790*/  IMAD.MOV.U32 R8, RZ, RZ, R18 ;  /* 0x000000ffff087224 */ /* 0x000fe200078e0012 */
[----:B------:R-:W-:Y:S01]  /*47a0*/  FSEL R15, R3, R23, P6 ;  /* 0x00000017030f7208 */ /* 0x000fe20003000000 */
[----:B------:R-:W-:Y:S01]  /*47b0*/  DSETP.MAX.AND P6, P5, R34, R4, PT ;  /* 0x000000042200722a */ /* 0x000fe20003dcf000 */
[----:B------:R-:W-:Y:S01]  /*47c0*/  FSEL R18, R9, R19, P0 ;  /* 0x0000001309127208 */ /* 0x000fe20000000000 */
[----:B------:R-:W-:Y:S01]  /*47d0*/  IMAD.MOV.U32 R9, RZ, RZ, R4 ;  /* 0x000000ffff097224 */ /* 0x000fe200078e0004 */
[----:B------:R-:W-:Y:S01]  /*47e0*/  SEL R3, R11, R8, P0 ;  /* 0x000000080b037207 */ /* 0x000fe20000000000 */
[----:B------:R-:W-:Y:S01]  /*47f0*/  IMAD.MOV.U32 R8, RZ, RZ, R5 ;  /* 0x000000ffff087224 */ /* 0x000fe200078e0005 */
[----:B------:R-:W-:Y:S01]  /*4800*/  ISETP.NE.AND P0, PT, R0, RZ, PT ;  /* 0x000000ff0000720c */ /* 0x000fe20003f05270 */
[----:B------:R-:W-:Y:S01]  /*4810*/  IMAD.MOV.U32 R0, RZ, RZ, R6 ;  /* 0x000000ffff007224 */ /* 0x000fe200078e0006 */
[----:B------:R-:W-:-:S02]  /*4820*/  FSEL R5, R16, R7, P4 ;  /* 0x0000000710057208 */ /* 0x000fc40002000000 */
[----:B------:R-:W-:Y:S02]  /*4830*/  @P3 LOP3.LUT R15, R23, 0x80000, RZ, 0xfc, !PT ;  /* 0x00080000170f3812 */ /* 0x000fe400078efcff */
[----:B------:R-:W-:Y:S02]  /*4840*/  SEL R0, R17, R0, P4 ;  /* 0x0000000011007207 */ /* 0x000fe40002000000 */
[----:B------:R-:W-:Y:S01]  /*4850*/  @P2 LOP3.LUT R18, R19, 0x80000, RZ, 0xfc, !PT ;  /* 0x0008000013122812 */ /* 0x000fe200078efcff */
[----:B------:R-:W-:Y:S01]  /*4860*/  IMAD.MOV.U32 R11, RZ, RZ, R15 ;  /* 0x000000ffff0b7224 */ /* 0x000fe200078e000f */
        /* <DEDUP_REMOVED lines=10> */
[----:B------:R-:W-:Y:S02]  /*4910*/  IMAD.MOV.U32 R13, RZ, RZ, R18 ;  /* 0x000000ffff0d7224 */ /* 0x000fe400078e0012 */
[----:B------:R-:W-:Y:S02]  /*4920*/  IMAD.MOV.U32 R14, RZ, RZ, R0 ;  /* 0x000000ffff0e7224 */ /* 0x000fe400078e0000 */
[----:B------:R-:W-:Y:S01]  /*4930*/  IMAD.MOV.U32 R15, RZ, RZ, R5 ;  /* 0x000000ffff0f7224 */ /* 0x000fe200078e0005 */
        /* <DEDUP_REMOVED lines=10> */
.L_x_64:
[----:B------:R-:W-:Y:S05]  /*49e0*/  BSYNC.RECONVERGENT B1 ;  /* 0x0000000000017941 */ /* 0x000fea0003800200 */
.L_x_63:
[----:B------:R-:W-:Y:S01]  /*49f0*/  BAR.SYNC.DEFER_BLOCKING 0x0 ;  /* 0x0000000000007b1d */ /* 0x000fe20000010000 */
[----:B------:R-:W-:-:S13]  /*4a00*/  ISETP.NE.AND P0, PT, R2, RZ, PT ;  /* 0x000000ff0200720c */ /* 0x000fda0003f05270 */
[----:B------:R-:W-:Y:S05]  /*4a10*/  @P0 BRA `(.L_x_65) ;  /* 0x000000a4006c0947 */ /* 0x000fea0003800000 */
[----:B------:R-:W2:Y:S01]  /*4a20*/  S2UR UR5, SR_CgaCtaId ;  /* 0x00000000000579c3 */ /* 0x000ea20000008800 */
[----:B------:R-:W-:Y:S01]  /*4a30*/  UMOV UR4, 0x400 ;  /* 0x0000040000047882 */ /* 0x000fe20000000000 */
[----:B------:R-:W-:Y:S01]  /*4a40*/  IMAD.MOV.U32 R0, RZ, RZ, R21 ;  /* 0x000000ffff007224 */ /* 0x000fe200078e0015 */
[----:B--2---:R-:W-:-:S09]  /*4a50*/  ULEA UR4, UR5, UR4, 0x18 ;  /* 0x0000000405047291 */ /* 0x004fd2000f8ec0ff */
[----:B-1----:R-:W1:Y:S04]  /*4a60*/  LDS.64 R2, [UR4+0x38] ;  /* 0x00003804ff027984 */ /* 0x002e680008000a00 */
[----:B------:R-:W2:Y:S04]  /*4a70*/  LDS.128 R24, [UR4+0x60] ;  /* 0x00006004ff187984 */ /* 0x000ea80008000c00 */
[----:B0-----:R-:W0:Y:S04]  /*4a80*/  LDS.128 R4, [UR4+0x40] ;  /* 0x00004004ff047984 */ /* 0x001e280008000c00 */
[----:B------:R-:W5:Y:S01]  /*4a90*/  LDS.128 R16, [UR4+0x70] ;  /* 0x00007004ff107984 */ /* 0x000f620008000c00 */
[----:B-1----:R-:W-:Y:S01]  /*4aa0*/  DSETP.MIN.AND P0, P1, R20, R2, PT ;  /* 0x000000021400722a */ /* 0x002fe20003900000 */
[----:B------:R-:W-:-:S02]  /*4ab0*/  IMAD.MOV.U32 R23, RZ, RZ, R3 ;  /* 0x000000ffff177224 */ /* 0x000fc400078e0003 */
[----:B------:R-:W-:Y:S01]  /*4ac0*/  IMAD.MOV.U32 R3, RZ, RZ, R35 ;  /* 0x000000ffff037224 */ /* 0x000fe200078e0023 */
[----:B--2---:R-:W-:Y:S01]  /*4ad0*/  MOV R33, R24 ;  /* 0x0000001800217202 */ /* 0x004fe20000000f00 */
[----:B------:R-:W-:Y:S01]  /*4ae0*/  IMAD.MOV.U32 R30, RZ, RZ, R25 ;  /* 0x000000ffff1e7224 */ /* 0x000fe200078e0019 */
[----:B------:R-:W-:Y:S01]  /*4af0*/  FSEL R29, R0, R23, P0 ;  /* 0x00000017001d7208 */ /* 0x000fe20000000000 */
[----:B------:R-:W-:Y:S01]  /*4b00*/  IMAD.MOV.U32 R0, RZ, RZ, R10 ;  /* 0x000000ffff007224 */ /* 0x000fe200078e000a */
[----:B------:R-:W-:Y:S01]  /*4b10*/  SEL R28, R20, R2, P0 ;  /* 0x00000002141c7207 */ /* 0x000fe20000000000 */
[----:B------:R-:W-:Y:S01]  /*4b20*/  DSETP.MAX.AND P5, P0, R34, R24, PT ;  /* 0x000000182200722a */ /* 0x000fe200038af000 */
[----:B------:R-:W-:Y:S01]  /*4b30*/  IMAD.MOV.U32 R2, RZ, RZ, R34 ;  /* 0x000000ffff027224 */ /* 0x000fe200078e0022 */
[----:B0-----:R-:W-:Y:S01]  /*4b40*/  DSETP.MIN.AND P3, P4, R8, R4, PT ;  /* 0x000000040800722a */ /* 0x001fe20003c60000 */
[----:B------:R-:W-:Y:S02]  /*4b50*/  IMAD.MOV.U32 R25, RZ, RZ, R11 ;  /* 0x000000ffff197224 */ /* 0x000fe400078e000b */
[----:B------:R-:W-:Y:S01]  /*4b60*/  @P1 LOP3.LUT R29, R23, 0x80000, RZ, 0xfc, !PT ;  /* 0x00080000171d1812 */ /* 0x000fe200078efcff */
[----:B------:R-:W-:Y:S01]  /*4b70*/  IMAD.MOV.U32 R24, RZ, RZ, R9 ;  /* 0x000000ffff187224 */ /* 0x000fe200078e0009 */
[----:B---34-:R-:W0:Y:S01]  /*4b80*/  LDS.128 R20, [UR4+0x50] ;  /* 0x00005004ff147984 */ /* 0x018e220008000c00 */
[----:B------:R-:W-:Y:S01]  /*4b90*/  SEL R2, R2, R33, P5 ;  /* 0x0000002102027207 */ /* 0x000fe20002800000 */
[----:B------:R-:W-:Y:S01]  /*4ba0*/  IMAD.MOV.U32 R31, RZ, RZ, R28 ;  /* 0x000000ffff1f7224 */ /* 0x000fe200078e001c */
[----:B------:R-:W-:Y:S01]  /*4bb0*/  FSEL R3, R3, R30, P5 ;  /* 0x0000001e03037208 */ /* 0x000fe20002800000 */
[----:B------:R-:W-:Y:S01]  /*4bc0*/  DSETP.MIN.AND P1, P2, R28, R26, PT ;  /* 0x0000001a1c00722a */ /* 0x000fe20003a20000 */
[----:B------:R-:W-:Y:S01]  /*4bd0*/  IMAD.MOV.U32 R32, RZ, RZ, R29 ;  /* 0x000000ffff207224 */ /* 0x000fe200078e001d */
[----:B------:R-:W-:Y:S01]  /*4be0*/  DSETP.MIN.AND P5, P6, R10, R6, PT ;  /* 0x000000060a00722a */ /* 0x000fe20003ea0000 */
[----:B------:R-:W-:Y:S01]  /*4bf0*/  IMAD.MOV.U32 R28, RZ, RZ, R8 ;  /* 0x000000ffff1c7224 */ /* 0x000fe200078e0008 */
[----:B------:R-:W-:Y:S01]  /*4c00*/  @P0 LOP3.LUT R3, R30, 0x80000, RZ, 0xfc, !PT ;  /* 0x000800001e030812 */ /* 0x000fe200078efcff */
[----:B------:R-:W-:Y:S01]  /*4c10*/  IMAD.MOV.U32 R11, RZ, RZ, R27 ;  /* 0x000000ffff0b7224 */ /* 0x000fe200078e001b */
[----:B------:R-:W-:Y:S01]  /*4c20*/  SEL R8, R31, R26, P1 ;  /* 0x0000001a1f087207 */ /* 0x000fe20000800000 */
[----:B------:R-:W-:Y:S01]  /*4c30*/  IMAD.MOV.U32 R29, RZ, RZ, R4 ;  /* 0x000000ffff1d7224 */ /* 0x000fe200078e0004 */
[----:B------:R-:W-:Y:S01]  /*4c40*/  FSEL R27, R25, R7, P5 ;  /* 0x00000007191b7208 */ /* 0x000fe20002800000 */
[----:B-----5:R-:W-:Y:S01]  /*4c50*/  IMAD.MOV.U32 R10, RZ, RZ, R16 ;  /* 0x000000ffff0a7224 */ /* 0x020fe200078e0010 */
[----:B------:R-:W-:Y:S01]  /*4c60*/  FSEL R9, R32, R11, P1 ;  /* 0x0000000b20097208 */ /* 0x000fe20000800000 */
[----:B------:R-:W-:Y:S01]  /*4c70*/  IMAD.MOV.U32 R25, RZ, RZ, R17 ;  /* 0x000000ffff197224 */ /* 0x000fe200078e0011 */
[----:B------:R-:W-:Y:S01]  /*4c80*/  MOV R31, R6 ;  /* 0x00000006001f7202 */ /* 0x000fe20000000f00 */
[----:B------:R-:W-:Y:S01]  /*4c90*/  IMAD.MOV.U32 R30, RZ, RZ, R12 ;  /* 0x000000ffff1e7224 */ /* 0x000fe200078e000c */
[----:B------:R-:W-:-:S02]  /*4ca0*/  @P2 LOP3.LUT R9, R11, 0x80000, RZ, 0xfc, !PT ;  /* 0x000800000b092812 */ /* 0x000fc400078efcff */
[----:B------:R-:W-:Y:S02]  /*4cb0*/  FSEL R11, R24, R5, P3 ;  /* 0x00000005180b7208 */ /* 0x000fe40001800000 */
[----:B------:R-:W-:Y:S02]  /*4cc0*/  @P4 LOP3.LUT R11, R5, 0x80000, RZ, 0xfc, !PT ;  /* 0x00080000050b4812 */ /* 0x000fe400078efcff */
[----:B------:R-:W-:Y:S02]  /*4cd0*/  @P6 LOP3.LUT R27, R7, 0x80000, RZ, 0xfc, !PT ;  /* 0x00080000071b6812 */ /* 0x000fe400078efcff */
[----:B------:R-:W1:Y:S01]  /*4ce0*/  LDS.128 R4, [UR4+0x80] ;  /* 0x00008004ff047984 */ /* 0x000e620008000c00 */
[----:B------:R-:W-:Y:S01]  /*4cf0*/  SEL R28, R28, R29, P3 ;  /* 0x0000001d1c1c7207 */ /* 0x000fe20001800000 */
[----:B------:R-:W-:Y:S01]  /*4d00*/  IMAD.MOV.U32 R29, RZ, RZ, R11 ;  /* 0x000000ffff1d7224 */ /* 0x000fe200078e000b */
[----:B------:R-:W-:Y:S01]  /*4d10*/  SEL R26, R0, R31, P5 ;  /* 0x0000001f001a7207 */ /* 0x000fe20002800000 */
[----:B------:R-:W-:-:S02]  /*4d20*/  IMAD.MOV.U32 R0, RZ, RZ, R19 ;  /* 0x000000ffff007224 */ /* 0x000fc400078e0013 */
[----:B------:R-:W-:Y:S02]  /*4d30*/  IMAD.MOV.U32 R24, RZ, RZ, R28 ;  /* 0x000000ffff187224 */ /* 0x000fe400078e001c */
[----:B------:R-:W-:Y:S01]  /*4d40*/  DSETP.MIN.AND P5, P0, R28, R16, PT ;  /* 0x000000101c00722a */ /* 0x000fe200038a0000 */
[----:B------:R-:W-:Y:S01]  /*4d50*/  IMAD.MOV.U32 R11, RZ, RZ, R29 ;  /* 0x000000ffff0b7224 */ /* 0x000fe200078e001d */
[----:B------:R-:W-:Y:S01]  /*4d60*/  DSETP.MIN.AND P1, P2, R26, R18, PT ;  /* 0x000000121a00722a */ /* 0x000fe20003a20000 */
[----:B------:R-:W-:Y:S02]  /*4d70*/  IMAD.MOV.U32 R31, RZ, RZ, R26 ;  /* 0x000000ffff1f7224 */ /* 0x000fe400078e001a */
[----:B------:R-:W-:Y:S01]  /*4d80*/  IMAD.MOV.U32 R28, RZ, RZ, R13 ;  /* 0x000000ffff1c7224 */ /* 0x000fe200078e000d */
[----:B0-----:R-:W-:Y:S01]  /*4d90*/  DSETP.MAX.AND P3, P4, R12, R20, PT ;  /* 0x000000140c00722a */ /* 0x001fe20003c6f000 */
[----:B------:R-:W-:Y:S01]  /*4da0*/  SEL R10, R24, R10, P5 ;  /* 0x0000000a180a7207 */ /* 0x000fe20002800000 */
[----:B------:R-:W-:Y:S01]  /*4db0*/  IMAD.MOV.U32 R13, RZ, RZ, R21 ;  /* 0x000000ffff0d7224 */ /* 0x000fe200078e0015 */
[----:B------:R-:W-:Y:S01]  /*4dc0*/  MOV R12, R18 ;  /* 0x00000012000c7202 */ /* 0x000fe20000000f00 */
[----:B------:R-:W-:Y:S01]  /*4dd0*/  IMAD.MOV.U32 R29, RZ, RZ, R27 ;  /* 0x000000ffff1d7224 */ /* 0x000fe200078e001b */
[----:B------:R-:W-:Y:S01]  /*4de0*/  FSEL R11, R11, R25, P5 ;  /* 0x000000190b0b7208 */ /* 0x000fe20002800000 */
[----:B------:R-:W-:Y:S01]  /*4df0*/  DSETP.MAX.AND P5, P6, R14, R22, PT ;  /* 0x000000160e00722a */ /* 0x000fe20003eaf000 */
[----:B------:R-:W0:Y:S01]  /*4e00*/  LDS.128 R16, [UR4+0x90] ;  /* 0x00009004ff107984 */ /* 0x000e220008000c00 */
[----:B------:R-:W-:Y:S01]  /*4e10*/  SEL R24, R31, R12, P1 ;  /* 0x0000000c1f187207 */ /* 0x000fe20000800000 */
[----:B------:R-:W-:Y:S01]  /*4e20*/  IMAD.MOV.U32 R26, RZ, RZ, R15 ;  /* 0x000000ffff1a7224 */ /* 0x000fe200078e000f */
[----:B------:R-:W-:Y:S01]  /*4e30*/  FSEL R31, R28, R13, P3 ;  /* 0x0000000d1c1f7208 */ /* 0x000fe20001800000 */
[----:B------:R-:W-:Y:S01]  /*4e40*/  IMAD.MOV.U32 R27, RZ, RZ, R14 ;  /* 0x000000ffff1b7224 */ /* 0x000fe200078e000e */
[----:B------:R-:W-:Y:S01]  /*4e50*/  @P0 LOP3.LUT R11, R25, 0x80000, RZ, 0xfc, !PT ;  /* 0x00080000190b0812 */ /* 0x000fe200078efcff */
[----:B------:R-:W-:Y:S01]  /*4e60*/  IMAD.MOV.U32 R21, RZ, RZ, R23 ;  /* 0x000000ffff157224 */ /* 0x000fe200078e0017 */
[----:B------:R-:W-:-:S02]  /*4e70*/  @P4 LOP3.LUT R31, R13, 0x80000, RZ, 0xfc, !PT ;  /* 0x000800000d1f4812 */ /* 0x000fc400078efcff */
[----:B------:R-:W2:Y:S01]  /*4e80*/  LDS.128 R12, [UR4+0xa0] ;  /* 0x0000a004ff0c7984 */ /* 0x000ea20008000c00 */
[----:B------:R-:W-:Y:S02]  /*4e90*/  FSEL R25, R29, R0, P1 ;  /* 0x000000001d197208 */ /* 0x000fe40000800000 */
[----:B------:R-:W-:Y:S02]  /*4ea0*/  FSEL R29, R26, R21, P5 ;  /* 0x000000151a1d7208 */ /* 0x000fe40002800000 */
[----:B------:R-:W-:Y:S01]  /*4eb0*/  @P6 LOP3.LUT R29, R21, 0x80000, RZ, 0xfc, !PT ;  /* 0x00080000151d6812 */ /* 0x000fe200078efcff */
[----:B------:R-:W-:Y:S01]  /*4ec0*/  IMAD.MOV.U32 R21, RZ, RZ, R31 ;  /* 0x000000ffff157224 */ /* 0x000fe200078e001f */
[----:B------:R-:W-:Y:S02]  /*4ed0*/  SEL R20, R30, R20, P3 ;  /* 0x000000141e147207 */ /* 0x000fe40001800000 */
[----:B------:R-:W-:Y:S01]  /*4ee0*/  SEL R22, R27, R22, P5 ;  /* 0x000000161b167207 */ /* 0x000fe20002800000 */
[----:B------:R-:W-:Y:S01]  /*4ef0*/  IMAD.MOV.U32 R23, RZ, RZ, R29 ;  /* 0x000000ffff177224 */ /* 0x000fe200078e001d */
[----:B------:R-:W-:Y:S01]  /*4f00*/  @P2 LOP3.LUT R25, R0, 0x80000, RZ, 0xfc, !PT ;  /* 0x0008000000192812 */ /* 0x000fe200078efcff */
[----:B-1----:R-:W-:Y:S01]  /*4f10*/  IMAD.MOV.U32 R27, RZ, RZ, R5 ;  /* 0x000000ffff1b7224 */ /* 0x002fe200078e0005 */
[----:B------:R-:W-:Y:S01]  /*4f20*/  DSETP.MAX.AND P0, P2, R20, R4, PT ;  /* 0x000000041400722a */ /* 0x000fe20003a0f000 */
[----:B------:R-:W-:Y:S01]  /*4f30*/  IMAD.MOV.U32 R0, RZ, RZ, R20 ;  /* 0x000000ffff007224 */ /* 0x000fe200078e0014 */
[----:B------:R-:W-:Y:S01]  /*4f40*/  MOV R20, R22 ;  /* 0x0000001600147202 */ /* 0x000fe20000000f00 */
[----:B------:R-:W-:Y:S01]  /*4f50*/  DSETP.MAX.AND P1, P3, R22, R6, PT ;  /* 0x000000061600722a */ /* 0x000fe20003b2f000 */
[----:B------:R-:W-:-:S02]  /*4f60*/  IMAD.MOV.U32 R5, RZ, RZ, R6 ;  /* 0x000000ffff057224 */ /* 0x000fc400078e0006 */
[----:B------:R-:W-:Y:S02]  /*4f70*/  IMAD.MOV.U32 R26, RZ, RZ, R21 ;  /* 0x000000ffff1a7224 */ /* 0x000fe400078e0015 */
[----:B------:R-:W-:Y:S01]  /*4f80*/  IMAD.MOV.U32 R21, RZ, RZ, R23 ;  /* 0x000000ffff157224 */ /* 0x000fe200078e0017 */
[----:B------:R-:W-:Y:S01]  /*4f90*/  SEL R20, R20, R5, P1 ;  /* 0x0000000514147207 */ /* 0x000fe20000800000 */
[----:B------:R-:W-:Y:S02]  /*4fa0*/  IMAD.MOV.U32 R23, RZ, RZ, R4 ;  /* 0x000000ffff177224 */ /* 0x000fe400078e0004 */
[----:B------:R-:W-:Y:S02]  /*4fb0*/  IMAD.MOV.U32 R28, RZ, RZ, R7 ;  /* 0x000000ffff1c7224 */ /* 0x000fe400078e0007 */
[----:B------:R-:W1:Y:S01]  /*4fc0*/  LDS.128 R4, [UR4+0xb0] ;  /* 0x0000b004ff047984 */ /* 0x000e620008000c00 */
[----:B------:R-:W-:Y:S01]  /*4fd0*/  SEL R22, R0, R23, P0 ;  /* 0x0000001700167207 */ /* 0x000fe20000000000 */
[----:B------:R-:W-:Y:S01]  /*4fe0*/  IMAD.MOV.U32 R29, RZ, RZ, R2 ;  /* 0x000000ffff1d7224 */ /* 0x000fe200078e0002 */
[----:B------:R-:W-:Y:S01]  /*4ff0*/  FSEL R23, R26, R27, P0 ;  /* 0x0000001b1a177208 */ /* 0x000fe20000000000 */
[----:B0-----:R-:W-:Y:S01]  /*5000*/  DSETP.MIN.AND P5, P4, R8, R18, PT ;  /* 0x000000120800722a */ /* 0x001fe20003ca0000 */
[----:B------:R-:W-:Y:S01]  /*5010*/  FSEL R21, R21, R28, P1 ;  /* 0x0000001c15157208 */ /* 0x000fe20000800000 */
[----:B------:R-:W-:Y:S01]  /*5020*/  DSETP.MAX.AND P0, P1, R2, R16, PT ;  /* 0x000000100200722a */ /* 0x000fe2000390f000 */
[----:B------:R-:W-:Y:S01]  /*5030*/  IMAD.MOV.U32 R0, RZ, RZ, R3 ;  /* 0x000000ffff007224 */ /* 0x000fe200078e0003 */
[----:B------:R-:W-:Y:S01]  /*5040*/  @P2 LOP3.LUT R23, R27, 0x80000, RZ, 0xfc, !PT ;  /* 0x000800001b172812 */ /* 0x000fe200078efcff */
[----:B------:R-:W-:Y:S01]  /*5050*/  IMAD.MOV.U32 R2, RZ, RZ, R16 ;  /* 0x000000ffff027224 */ /* 0x000fe200078e0010 */
[----:B------:R-:W-:Y:S01]  /*5060*/  @P3 LOP3.LUT R21, R28, 0x80000, RZ, 0xfc, !PT ;  /* 0x000800001c153812 */ /* 0x000fe200078efcff */
[----:B------:R-:W-:Y:S01]  /*5070*/  IMAD.MOV.U32 R3, RZ, RZ, R18 ;  /* 0x000000ffff037224 */ /* 0x000fe200078e0012 */
[----:B------:R-:W-:Y:S01]  /*5080*/  MOV R16, R19 ;  /* 0x0000001300107202 */ /* 0x000fe20000000f00 */
[----:B------:R-:W-:Y:S01]  /*5090*/  IMAD.MOV.U32 R26, RZ, RZ, R8 ;  /* 0x000000ffff1a7224 */ /* 0x000fe200078e0008 */
[----:B--2---:R-:W-:Y:S01]  /*50a0*/  DSETP.MIN.AND P3, P2, R10, R12, PT ;  /* 0x0000000c0a00722a */ /* 0x004fe20003a60000 */
[----:B------:R-:W-:Y:S01]  /*50b0*/  IMAD.MOV.U32 R27, RZ, RZ, R9 ;  /* 0x000000ffff1b7224 */ /* 0x000fe200078e0009 */
[----:B------:R-:W-:Y:S01]  /*50c0*/  SEL R2, R29, R2, P0 ;  /* 0x000000021d027207 */ /* 0x000fe20000000000 */
[----:B------:R-:W-:Y:S01]  /*50d0*/  IMAD.MOV.U32 R18, RZ, RZ, R10 ;  /* 0x000000ffff127224 */ /* 0x000fe200078e000a */
[----:B------:R-:W-:Y:S01]  /*50e0*/  FSEL R29, R0, R17, P0 ;  /* 0x00000011001d7208 */ /* 0x000fe20000000000 */
[----:B------:R-:W-:Y:S01]  /*50f0*/  IMAD.MOV.U32 R19, RZ, RZ, R11 ;  /* 0x000000ffff137224 */ /* 0x000fe200078e000b */
[----:B------:R-:W-:Y:S01]  /*5100*/  FSEL R27, R27, R16, P5 ;  /* 0x000000101b1b7208 */ /* 0x000fe20002800000 */
[----:B------:R-:W0:Y:S01]  /*5110*/  LDS.128 R8, [UR4+0xc0] ;  /* 0x0000c004ff087984 */ /* 0x000e220008000c00 */
[----:B------:R-:W-:Y:S01]  /*5120*/  IMAD.MOV.U32 R0, RZ, RZ, R25 ;  /* 0x000000ffff007224 */ /* 0x000fe200078e0019 */
[----:B------:R-:W-:Y:S01]  /*5130*/  DSETP.MIN.AND P0, P6, R24, R14, PT ;  /* 0x0000000e1800722a */ /* 0x000fe20003e00000 */
[----:B------:R-:W-:Y:S01]  /*5140*/  @P1 LOP3.LUT R29, R17, 0x80000, RZ, 0xfc, !PT ;  /* 0x00080000111d1812 */ /* 0x000fe200078efcff */
[----:B------:R-:W-:Y:S01]  /*5150*/  IMAD.MOV.U32 R17, RZ, RZ, R14 ;  /* 0x000000ffff117224 */ /* 0x000fe200078e000e */
[----:B------:R-:W-:Y:S01]  /*5160*/  SEL R26, R26, R3, P5 ;  /* 0x000000031a1a7207 */ /* 0x000fe20002800000 */
[----:B------:R-:W-:Y:S01]  /*5170*/  IMAD.MOV.U32 R3, RZ, RZ, R12 ;  /* 0x000000ffff037224 */ /* 0x000fe200078e000c */
[----:B------:R-:W-:Y:S01]  /*5180*/  @P4 LOP3.LUT R27, R16, 0x80000, RZ, 0xfc, !PT ;  /* 0x00080000101b4812 */ /* 0x000fe200078efcff */
[----:B------:R-:W-:Y:S01]  /*5190*/  IMAD.MOV.U32 R16, RZ, RZ, R13 ;  /* 0x000000ffff107224 */ /* 0x000fe200078e000d */
[----:B------:R-:W-:Y:S01]  /*51a0*/  MOV R25, R15 ;  /* 0x0000000f00197202 */ /* 0x000fe20000000f00 */
[----:B------:R-:W-:Y:S01]  /*51b0*/  IMAD.MOV.U32 R28, RZ, RZ, R24 ;  /* 0x000000ffff1c7224 */ /* 0x000fe200078e0018 */
[----:B------:R-:W2:Y:S01]  /*51c0*/  LDS.128 R12, [UR4+0xd0] ;  /* 0x0000d004ff0c7984 */ /* 0x000ea20008000c00 */
[----:B------:R-:W-:-:S02]  /*51d0*/  SEL R18, R18, R3, P3 ;  /* 0x0000000312127207 */ /* 0x000fc40001800000 */
[----:B------:R-:W-:Y:S02]  /*51e0*/  FSEL R19, R19, R16, P3 ;  /* 0x0000001013137208 */ /* 0x000fe40001800000 */
[----:B------:R-:W-:Y:S01]  /*51f0*/  FSEL R31, R0, R25, P0 ;  /* 0x00000019001f7208 */ /* 0x000fe20000000000 */
[----:B------:R-:W-:Y:S01]  /*5200*/  IMAD.MOV.U32 R0, RZ, RZ, R22 ;  /* 0x000000ffff007224 */ /* 0x000fe200078e0016 */
[----:B------:R-:W-:Y:S01]  /*5210*/  SEL R30, R28, R17, P0 ;  /* 0x000000111c1e7207 */ /* 0x000fe20000000000 */
[----:B------:R-:W-:Y:S01]  /*5220*/  IMAD.MOV.U32 R17, RZ, RZ, R23 ;  /* 0x000000ffff117224 */ /* 0x000fe200078e0017 */
[----:B------:R-:W-:Y:S01]  /*5230*/  @P2 LOP3.LUT R19, R16, 0x80000, RZ, 0xfc, !PT ;  /* 0x0008000010132812 */ /* 0x000fe200078efcff */
[----:B-1----:R-:W-:Y:S01]  /*5240*/  DSETP.MAX.AND P0, P2, R22, R4, PT ;  /* 0x000000041600722a */ /* 0x002fe20003a0f000 */
[----:B------:R-:W-:Y:S01]  /*5250*/  IMAD.MOV.U32 R16, RZ, RZ, R20 ;  /* 0x000000ffff107224 */ /* 0x000fe200078e0014 */
[----:B------:R-:W-:Y:S01]  /*5260*/  DSETP.MAX.AND P1, P3, R20, R6, PT ;  /* 0x000000061400722a */ /* 0x000fe20003b2f000 */
[----:B------:R-:W-:Y:S01]  /*5270*/  IMAD.MOV.U32 R23, RZ, RZ, R21 ;  /* 0x000000ffff177224 */ /* 0x000fe200078e0015 */
[----:B------:R-:W-:Y:S01]  /*5280*/  @P6 LOP3.LUT R31, R25, 0x80000, RZ, 0xfc, !PT ;  /* 0x00080000191f6812 */ /* 0x000fe200078efcff */
[----:B------:R-:W-:Y:S01]  /*5290*/  IMAD.MOV.U32 R21, RZ, RZ, R4 ;  /* 0x000000ffff157224 */ /* 0x000fe200078e0004 */
[----:B------:R-:W-:Y:S01]  /*52a0*/  MOV R25, R2 ;  /* 0x0000000200197202 */ /* 0x000fe20000000f00 */
[----:B------:R-:W-:-:S02]  /*52b0*/  IMAD.MOV.U32 R22, RZ, RZ, R5 ;  /* 0x000000ffff167224 */ /* 0x000fc400078e0005 */
[----:B------:R-:W-:Y:S01]  /*52c0*/  IMAD.MOV.U32 R3, RZ, RZ, R6 ;  /* 0x000000ffff037224 */ /* 0x000fe200078e0006 */
[----:B------:R-:W-:Y:S01]  /*52d0*/  SEL R20, R0, R21, P0 ;  /* 0x0000001500147207 */ /* 0x000fe20000000000 */
[----:B------:R-:W-:Y:S01]  /*52e0*/  IMAD.MOV.U32 R24, RZ, RZ, R7 ;  /* 0x000000ffff187224 */ /* 0x000fe200078e0007 */
[----:B------:R-:W-:Y:S01]  /*52f0*/  FSEL R21, R17, R22, P0 ;  /* 0x0000001611157208 */ /* 0x000fe20000000000 */
[----:B------:R-:W1:Y:S01]  /*5300*/  LDS.128 R4, [UR4+0xe0] ;  /* 0x0000e004ff047984 */ /* 0x000e620008000c00 */
[----:B------:R-:W-:Y:S01]  /*5310*/  SEL R16, R16, R3, P1 ;  /* 0x0000000310107207 */ /* 0x000fe20000800000 */
[----:B------:R-:W-:Y:S01]  /*5320*/  IMAD.MOV.U32 R3, RZ, RZ, R29 ;  /* 0x000000ffff037224 */ /* 0x000fe200078e001d */
[----:B------:R-:W-:Y:S02]  /*5330*/  FSEL R17, R23, R24, P1 ;  /* 0x0000001817117208 */ /* 0x000fe40000800000 */
[----:B------:R-:W-:Y:S01]  /*5340*/  @P2 LOP3.LUT R21, R22, 0x80000, RZ, 0xfc, !PT ;  /* 0x0008000016152812 */ /* 0x000fe200078efcff */
[----:B------:R-:W-:Y:S01]  /*5350*/  IMAD.MOV.U32 R0, RZ, RZ, R3 ;  /* 0x000000ffff007224 */ /* 0x000fe200078e0003 */
[----:B0-----:R-:W-:Y:S01]  /*5360*/  DSETP.MIN.AND P5, P4, R26, R10, PT ;  /* 0x0000000a1a00722a */ /* 0x001fe20003ca0000 */
[----:B------:R-:W-:Y:S01]  /*5370*/  IMAD.MOV.U32 R23, RZ, RZ, R10 ;  /* 0x000000ffff177224 */ /* 0x000fe200078e000a */
[----:B------:R-:W-:Y:S01]  /*5380*/  DSETP.MAX.AND P0, P1, R2, R8, PT ;  /* 0x000000080200722a */ /* 0x000fe2000390f000 */
[----:B------:R-:W-:Y:S01]  /*5390*/  IMAD.MOV.U32 R22, RZ, RZ, R11 ;  /* 0x000000ffff167224 */ /* 0x000fe200078e000b */
[----:B------:R-:W-:Y:S01]  /*53a0*/  @P3 LOP3.LUT R17, R24, 0x80000, RZ, 0xfc, !PT ;  /* 0x0008000018113812 */ /* 0x000fe200078efcff */
[----:B------:R-:W-:-:S02]  /*53b0*/  IMAD.MOV.U32 R2, RZ, RZ, R8 ;  /* 0x000000ffff027224 */ /* 0x000fc400078e0008 */
[----:B------:R-:W-:Y:S02]  /*53c0*/  IMAD.MOV.U32 R3, RZ, RZ, R9 ;  /* 0x000000ffff037224 */ /* 0x000fe400078e0009 */
[----:B------:R-:W0:Y:S01]  /*53d0*/  LDS.128 R8, [UR4+0xf0] ;  /* 0x0000f004ff087984 */ /* 0x000e220008000c00 */
[----:B------:R-:W-:Y:S01]  /*53e0*/  SEL R2, R25, R2, P0 ;  /* 0x0000000219027207 */ /* 0x000fe20000000000 */
[----:B------:R-:W-:Y:S01]  /*53f0*/  IMAD.MOV.U32 R25, RZ, RZ, R27 ;  /* 0x000000ffff197224 */ /* 0x000fe200078e001b */
[----:B--2---:R-:W-:Y:S01]  /*5400*/  DSETP.MIN.AND P3, P2, R18, R12, PT ;  /* 0x0000000c1200722a */ /* 0x004fe20003a60000 */
[----:B------:R-:W-:Y:S02]  /*5410*/  IMAD.MOV.U32 R24, RZ, RZ, R26 ;  /* 0x000000ffff187224 */ /* 0x000fe400078e001a */
[----:B------:R-:W-:Y:S01]  /*5420*/  IMAD.MOV.U32 R27, RZ, RZ, R19 ;  /* 0x000000ffff1b7224 */ /* 0x000fe200078e0013 */
[----:B------:R-:W-:Y:S01]  /*5430*/  FSEL R19, R0, R3, P0 ;  /* 0x0000000300137208 */ /* 0x000fe20000000000 */
[----:B------:R-:W-:Y:S01]  /*5440*/  DSETP.MIN.AND P0, P6, R30, R14, PT ;  /* 0x0000000e1e00722a */ /* 0x000fe20003e00000 */
[----:B------:R-:W-:Y:S01]  /*5450*/  FSEL R25, R25, R22, P5 ;  /* 0x0000001619197208 */ /* 0x000fe20002800000 */
[----:B------:R-:W-:Y:S01]  /*5460*/  IMAD.MOV.U32 R29, RZ, RZ, R15 ;  /* 0x000000ffff1d7224 */ /* 0x000fe200078e000f */
[----:B------:R-:W-:Y:S01]  /*5470*/  @P1 LOP3.LUT R19, R3, 0x80000, RZ, 0xfc, !PT ;  /* 0x0008000003131812 */ /* 0x000fe200078efcff */
[----:B------:R-:W-:Y:S01]  /*5480*/  IMAD.MOV.U32 R3, RZ, RZ, R12 ;  /* 0x000000ffff037224 */ /* 0x000fe200078e000c */
[----:B------:R-:W-:Y:S01]  /*5490*/  SEL R24, R24, R23, P5 ;  /* 0x0000001718187207 */ /* 0x000fe20002800000 */
[----:B------:R-:W-:Y:S01]  /*54a0*/  IMAD.MOV.U32 R23, RZ, RZ, R14 ;  /* 0x000000ffff177224 */ /* 0x000fe200078e000e */
[----:B------:R-:W-:Y:S01]  /*54b0*/  @P4 LOP3.LUT R25, R22, 0x80000, RZ, 0xfc, !PT ;  /* 0x0008000016194812 */ /* 0x000fe200078efcff */
[----:B------:R-:W-:Y:S01]  /*54c0*/  IMAD.MOV.U32 R22, RZ, RZ, R13 ;  /* 0x000000ffff167224 */ /* 0x000fe200078e000d */
[----:B------:R-:W-:Y:S01]  /*54d0*/  MOV R0, R30 ;  /* 0x0000001e00007202 */ /* 0x000fe20000000f00 */
[----:B------:R-:W2:Y:S01]  /*54e0*/  LDS.128 R12, [UR4+0x100] ;  /* 0x00010004ff0c7984 */ /* 0x000ea20008000c00 */
[----:B------:R-:W-:-:S02]  /*54f0*/  IMAD.MOV.U32 R26, RZ, RZ, R18 ;  /* 0x000000ffff1a7224 */ /* 0x000fc400078e0012 */
[----:B------:R-:W-:Y:S01]  /*5500*/  IMAD.MOV.U32 R18, RZ, RZ, R31 ;  /* 0x000000ffff127224 */ /* 0x000fe200078e001f */
[----:B------:R-:W-:Y:S02]  /*5510*/  FSEL R27, R27, R22, P3 ;  /* 0x000000161b1b7208 */ /* 0x000fe40001800000 */
[----:B------:R-:W-:Y:S01]  /*5520*/  SEL R30, R0, R23, P0 ;  /* 0x00000017001e7207 */ /* 0x000fe20000000000 */
[----:B------:R-:W-:Y:S01]  /*5530*/  IMAD.MOV.U32 R0, RZ, RZ, R16 ;  /* 0x000000ffff007224 */ /* 0x000fe200078e0010 */
[----:B------:R-:W-:Y:S01]  /*5540*/  FSEL R31, R18, R29, P0 ;  /* 0x0000001d121f7208 */ /* 0x000fe20000000000 */
[----:B------:R-:W-:Y:S01]  /*5550*/  IMAD.MOV.U32 R18, RZ, RZ, R20 ;  /* 0x000000ffff127224 */ /* 0x000fe200078e0014 */
[----:B------:R-:W-:Y:S01]  /*5560*/  @P2 LOP3.LUT R27, R22, 0x80000, RZ, 0xfc, !PT ;  /* 0x00080000161b2812 */ /* 0x000fe200078efcff */
[----:B-1----:R-:W-:Y:S01]  /*5570*/  DSETP.MAX.AND P0, P2, R20, R4, PT ;  /* 0x000000041400722a */ /* 0x002fe20003a0f000 */
[----:B------:R-:W-:Y:S01]  /*5580*/  SEL R26, R26, R3, P3 ;  /* 0x000000031a1a7207 */ /* 0x000fe20001800000 */
[----:B------:R-:W-:Y:S01]  /*5590*/  IMAD.MOV.U32 R22, RZ, RZ, R21 ;  /* 0x000000ffff167224 */ /* 0x000fe200078e0015 */
[----:B------:R-:W-:Y:S01]  /*55a0*/  MOV R3, R4 ;  /* 0x0000000400037202 */ /* 0x000fe20000000f00 */
[----:B------:R-:W-:Y:S01]  /*55b0*/  IMAD.MOV.U32 R21, RZ, RZ, R17 ;  /* 0x000000ffff157224 */ /* 0x000fe200078e0011 */
[----:B------:R-:W-:Y:S01]  /*55c0*/  DSETP.MAX.AND P1, P3, R16, R6, PT ;  /* 0x000000061000722a */ /* 0x000fe20003b2f000 */
[----:B------:R-:W-:Y:S01]  /*55d0*/  IMAD.MOV.U32 R23, RZ, RZ, R5 ;  /* 0x000000ffff177224 */ /* 0x000fe200078e0005 */
[----:B------:R-:W-:Y:S01]  /*55e0*/  SEL R18, R18, R3, P0 ;  /* 0x0000000312127207 */ /* 0x000fe20000000000 */
[----:B------:R-:W-:Y:S01]  /*55f0*/  IMAD.MOV.U32 R17, RZ, RZ, R6 ;  /* 0x000000ffff117224 */ /* 0x000fe200078e0006 */
[----:B------:R-:W-:Y:S01]  /*5600*/  @P6 LOP3.LUT R31, R29, 0x80000, RZ, 0xfc, !PT ;  /* 0x000800001d1f6812 */ /* 0x000fe200078efcff */
[----:B------:R-:W-:Y:S01]  /*5610*/  IMAD.MOV.U32 R20, RZ, RZ, R7 ;  /* 0x000000ffff147224 */ /* 0x000fe200078e0007 */
[----:B0-----:R-:W-:Y:S01]  /*5620*/  DSETP.MIN.AND P5, P4, R24, R10, PT ;  /* 0x0000000a1800722a */ /* 0x001fe20003ca0000 */
[----:B------:R-:W-:Y:S01]  /*5630*/  IMAD.MOV.U32 R3, RZ, RZ, R19 ;  /* 0x000000ffff037224 */ /* 0x000fe200078e0013 */
        /* <DEDUP_REMOVED lines=13> */
[----:B------:R-:W-:Y:S01]  /*5710*/  IMAD.MOV.U32 R20, RZ, RZ, R25 ;  /* 0x000000ffff147224 */ /* 0x000fe200078e0019 */
[----:B------:R-:W-:Y:S01]  /*5720*/  MOV R19, R11 ;  /* 0x0000000b00137202 */ /* 0x000fe20000000f00 */
[----:B------:R-:W-:Y:S01]  /*5730*/  IMAD.MOV.U32 R22, RZ, RZ, R24 ;  /* 0x000000ffff167224 */ /* 0x000fe200078e0018 */
[----:B------:R-:W1:Y:S01]  /*5740*/  LDS.128 R8, [UR4+0x120] ;  /* 0x00012004ff087984 */ /* 0x000e620008000c00 */
[----:B--2---:R-:W-:Y:S01]  /*5750*/  DSETP.MIN.AND P3, P2, R26, R12, PT ;  /* 0x0000000c1a00722a */ /* 0x004fe20003a60000 */
        /* <DEDUP_REMOVED lines=14> */
[----:B------:R-:W-:Y:S01]  /*5840*/  IMAD.MOV.U32 R26, RZ, RZ, R30 ;  /* 0x000000ffff1a7224 */ /* 0x000fe200078e001e */
[----:B------:R-:W-:-:S02]  /*5850*/  FSEL R31, R24, R19, P3 ;  /* 0x00000013181f7208 */ /* 0x000fc40001800000 */
[----:B------:R-:W-:Y:S01]  /*5860*/  @P2 LOP3.LUT R31, R19, 0x80000, RZ, 0xfc, !PT ;  /* 0x00080000131f2812 */ /* 0x000fe200078efcff */
[----:B------:R-:W-:Y:S01]  /*5870*/  IMAD.MOV.U32 R19, RZ, RZ, R17 ;  /* 0x000000ffff137224 */ /* 0x000fe200078e0011 */
[----:B------:R-:W-:Y:S01]  /*5880*/  FSEL R33, R0, R23, P0 ;  /* 0x0000001700217208 */ /* 0x000fe20000000000 */
[----:B------:R-:W-:Y:S01]  /*5890*/  IMAD.MOV.U32 R17, RZ, RZ, R21 ;  /* 0x000000ffff117224 */ /* 0x000fe200078e0015 */
[----:B------:R-:W-:Y:S01]  /*58a0*/  SEL R32, R26, R3, P0 ;  /* 0x000000031a207207 */ /* 0x000fe20000000000 */
[----:B------:R-:W-:Y:S01]  /*58b0*/  IMAD.MOV.U32 R0, RZ, RZ, R18 ;  /* 0x000000ffff007224 */ /* 0x000fe200078e0012 */
[----:B------:R-:W-:Y:S01]  /*58c0*/  SEL R20, R25, R20, P3 ;  /* 0x0000001419147207 */ /* 0x000fe20001800000 */
[----:B0-----:R-:W-:Y:S01]  /*58d0*/  DSETP.MAX.AND P0, P2, R18, R4, PT ;  /* 0x000000041200722a */ /* 0x001fe20003a0f000 */
[----:B------:R-:W-:Y:S01]  /*58e0*/  IMAD.MOV.U32 R3, RZ, RZ, R4 ;  /* 0x000000ffff037224 */ /* 0x000fe200078e0004 */
[----:B------:R-:W-:Y:S01]  /*58f0*/  DSETP.MAX.AND P1, P3, R16, R6, PT ;  /* 0x000000061000722a */ /* 0x000fe20003b2f000 */
[----:B------:R-:W-:Y:S01]  /*5900*/  IMAD.MOV.U32 R22, RZ, RZ, R19 ;  /* 0x000000ffff167224 */ /* 0x000fe200078e0013 */
[----:B------:R-:W-:Y:S01]  /*5910*/  @P6 LOP3.LUT R33, R23, 0x80000, RZ, 0xfc, !PT ;  /* 0x0008000017216812 */ /* 0x000fe200078efcff */
[----:B------:R-:W-:Y:S01]  /*5920*/  IMAD.MOV.U32 R21, RZ, RZ, R16 ;  /* 0x000000ffff157224 */ /* 0x000fe200078e0010 */
[----:B------:R-:W-:Y:S01]  /*5930*/  MOV R24, R7 ;  /* 0x0000000700187202 */ /* 0x000fe20000000f00 */
[----:B------:R-:W-:Y:S01]  /*5940*/  IMAD.MOV.U32 R19, RZ, RZ, R5 ;  /* 0x000000ffff137224 */ /* 0x000fe200078e0005 */
[----:B------:R-:W-:Y:S01]  /*5950*/  SEL R18, R0, R3, P0 ;  /* 0x0000000300127207 */ /* 0x000fe20000000000 */
[----:B------:R-:W-:-:S02]  /*5960*/  IMAD.MOV.U32 R16, RZ, RZ, R6 ;  /* 0x000000ffff107224 */ /* 0x000fc400078e0006 */
[----:B------:R-:W-:Y:S01]  /*5970*/  IMAD.MOV.U32 R23, RZ, RZ, R17 ;  /* 0x000000ffff177224 */ /* 0x000fe200078e0011 */
[----:B------:R-:W0:Y:S01]  /*5980*/  LDS.128 R4, [UR4+0x140] ;  /* 0x00014004ff047984 */ /* 0x000e220008000c00 */
[----:B------:R-:W-:Y:S01]  /*5990*/  IMAD.MOV.U32 R3, RZ, RZ, R27 ;  /* 0x000000ffff037224 */ /* 0x000fe200078e001b */
[----:B------:R-:W-:Y:S01]  /*59a0*/  SEL R16, R21, R16, P1 ;  /* 0x0000001015107207 */ /* 0x000fe20000800000 */
[----:B------:R-:W-:Y:S01]  /*59b0*/  IMAD.MOV.U32 R21, RZ, RZ, R2 ;  /* 0x000000ffff157224 */ /* 0x000fe200078e0002 */
[----:B------:R-:W-:Y:S01]  /*59c0*/  FSEL R17, R22, R19, P0 ;  /* 0x0000001316117208 */ /* 0x000fe20000000000 */
[----:B------:R-:W-:Y:S01]  /*59d0*/  IMAD.MOV.U32 R0, RZ, RZ, R3 ;  /* 0x000000ffff007224 */ /* 0x000fe200078e0003 */
[----:B------:R-:W-:Y:S01]  /*59e0*/  FSEL R23, R23, R24, P1 ;  /* 0x0000001817177208 */ /* 0x000fe20000800000 */
[----:B-1----:R-:W-:Y:S01]  /*59f0*/  DSETP.MAX.AND P0, P1, R2, R8, PT ;  /* 0x000000080200722a */ /* 0x002fe2000390f000 */
[----:B------:R-:W-:Y:S01]  /*5a00*/  @P2 LOP3.LUT R17, R19, 0x80000, RZ, 0xfc, !PT ;  /* 0x0008000013112812 */ /* 0x000fe200078efcff */
[----:B------:R-:W-:Y:S01]  /*5a10*/  IMAD.MOV.U32 R2, RZ, RZ, R8 ;  /* 0x000000ffff027224 */ /* 0x000fe200078e0008 */
[----:B------:R-:W-:Y:S01]  /*5a20*/  DSETP.MIN.AND P5, P4, R28, R10, PT ;  /* 0x0000000a1c00722a */ /* 0x000fe20003ca0000 */
[----:B------:R-:W-:Y:S01]  /*5a30*/  IMAD.MOV.U32 R25, RZ, RZ, R9 ;  /* 0x000000ffff197224 */ /* 0x000fe200078e0009 */
[----:B------:R-:W-:Y:S01]  /*5a40*/  @P3 LOP3.LUT R23, R24, 0x80000, RZ, 0xfc, !PT ;  /* 0x0008000018173812 */ /* 0x000fe200078efcff */
[----:B------:R-:W-:Y:S01]  /*5a50*/  IMAD.MOV.U32 R19, RZ, RZ, R10 ;  /* 0x000000ffff137224 */ /* 0x000fe200078e000a */
[----:B------:R-:W-:Y:S01]  /*5a60*/  SEL R2, R21, R2, P0 ;  /* 0x0000000215027207 */ /* 0x000fe20000000000 */
[----:B------:R-:W-:Y:S01]  /*5a70*/  IMAD.MOV.U32 R3, RZ, RZ, R11 ;  /* 0x000000ffff037224 */ /* 0x000fe200078e000b */
[----:B------:R-:W-:Y:S01]  /*5a80*/  MOV R21, R31 ;  /* 0x0000001f00157202 */ /* 0x000fe20000000f00 */
[----:B------:R-:W1:Y:S01]  /*5a90*/  LDS.128 R8, [UR4+0x150] ;  /* 0x00015004ff087984 */ /* 0x000e620008000c00 */
[----:B------:R-:W-:-:S02]  /*5aa0*/  IMAD.MOV.U32 R24, RZ, RZ, R28 ;  /* 0x000000ffff187224 */ /* 0x000fc400078e001c */
[----:B------:R-:W-:Y:S02]  /*5ab0*/  IMAD.MOV.U32 R22, RZ, RZ, R29 ;  /* 0x000000ffff167224 */ /* 0x000fe400078e001d */
[----:B--2---:R-:W-:Y:S01]  /*5ac0*/  DSETP.MIN.AND P3, P2, R20, R12, PT ;  /* 0x0000000c1400722a */ /* 0x004fe20003a60000 */
[----:B------:R-:W-:Y:S01]  /*5ad0*/  SEL R28, R24, R19, P5 ;  /* 0x00000013181c7207 */ /* 0x000fe20002800000 */
[----:B------:R-:W-:Y:S01]  /*5ae0*/  IMAD.MOV.U32 R26, RZ, RZ, R21 ;  /* 0x000000ffff1a7224 */ /* 0x000fe200078e0015 */
[----:B------:R-:W-:Y:S01]  /*5af0*/  FSEL R21, R0, R25, P0 ;  /* 0x0000001900157208 */ /* 0x000fe20000000000 */
[----:B------:R-:W-:Y:S01]  /*5b00*/  IMAD.MOV.U32 R19, RZ, RZ, R13 ;  /* 0x000000ffff137224 */ /* 0x000fe200078e000d */
[----:B------:R-:W-:Y:S01]  /*5b10*/  FSEL R29, R22, R3, P5 ;  /* 0x00000003161d7208 */ /* 0x000fe20002800000 */
[----:B------:R-:W-:Y:S01]  /*5b20*/  IMAD.MOV.U32 R0, RZ, RZ, R33 ;  /* 0x000000ffff007224 */ /* 0x000fe200078e0021 */
[----:B------:R-:W-:Y:S01]  /*5b30*/  @P1 LOP3.LUT R21, R25, 0x80000, RZ, 0xfc, !PT ;  /* 0x0008000019151812 */ /* 0x000fe200078efcff */
[----:B------:R-:W-:Y:S01]  /*5b40*/  DSETP.MIN.AND P0, P6, R32, R14, PT ;  /* 0x0000000e2000722a */ /* 0x000fe20003e00000 */
[----:B------:R-:W-:Y:S01]  /*5b50*/  @P4 LOP3.LUT R29, R3, 0x80000, RZ, 0xfc, !PT ;  /* 0x00080000031d4812 */ /* 0x000fe200078efcff */
[----:B------:R-:W-:Y:S01]  /*5b60*/  IMAD.MOV.U32 R27, RZ, RZ, R20 ;  /* 0x000000ffff1b7224 */ /* 0x000fe200078e0014 */
[----:B------:R-:W-:Y:S01]  /*5b70*/  FSEL R25, R26, R19, P3 ;  /* 0x000000131a197208 */ /* 0x000fe20001800000 */
[----:B------:R-:W-:-:S02]  /*5b80*/  IMAD.MOV.U32 R22, RZ, RZ, R12 ;  /* 0x000000ffff167224 */ /* 0x000fc400078e000c */
[----:B------:R-:W-:Y:S01]  /*5b90*/  IMAD.MOV.U32 R3, RZ, RZ, R14 ;  /* 0x000000ffff037224 */ /* 0x000fe200078e000e */
[----:B------:R-:W-:Y:S01]  /*5ba0*/  @P2 LOP3.LUT R25, R19, 0x80000, RZ, 0xfc, !PT ;  /* 0x0008000013192812 */ /* 0x000fe200078efcff */
[----:B------:R-:W-:Y:S01]  /*5bb0*/  IMAD.MOV.U32 R33, RZ, RZ, R15 ;  /* 0x000000ffff217224 */ /* 0x000fe200078e000f */
[----:B------:R-:W-:Y:S01]  /*5bc0*/  SEL R22, R27, R22, P3 ;  /* 0x000000161b167207 */ /* 0x000fe20001800000 */
[----:B------:R-:W-:Y:S01]  /*5bd0*/  IMAD.MOV.U32 R20, RZ, RZ, R32 ;  /* 0x000000ffff147224 */ /* 0x000fe200078e0020 */
[----:B------:R-:W2:Y:S01]  /*5be0*/  LDS.128 R12, [UR4+0x160] ;  /* 0x00016004ff0c7984 */ /* 0x000ea20008000c00 */
[----:B------:R-:W-:Y:S01]  /*5bf0*/  IMAD.MOV.U32 R19, RZ, RZ, R17 ;  /* 0x000000ffff137224 */ /* 0x000fe200078e0011 */
[----:B------:R-:W-:Y:S01]  /*5c00*/  FSEL R31, R0, R33, P0 ;  /* 0x00000021001f7208 */ /* 0x000fe20000000000 */
[----:B------:R-:W-:Y:S01]  /*5c10*/  IMAD.MOV.U32 R17, RZ, RZ, R23 ;  /* 0x000000ffff117224 */ /* 0x000fe200078e0017 */
[----:B------:R-:W-:Y:S01]  /*5c20*/  SEL R30, R20, R3, P0 ;  /* 0x00000003141e7207 */ /* 0x000fe20000000000 */
[----:B0-----:R-:W-:Y:S01]  /*5c30*/  IMAD.MOV.U32 R23, RZ, RZ, R5 ;  /* 0x000000ffff177224 */ /* 0x001fe200078e0005 */
[----:B------:R-:W-:Y:S01]  /*5c40*/  MOV R3, R18 ;  /* 0x0000001200037202 */ /* 0x000fe20000000f00 */
[----:B------:R-:W-:Y:S01]  /*5c50*/  DSETP.MAX.AND P0, P2, R18, R4, PT ;  /* 0x000000041200722a */ /* 0x000fe20003a0f000 */
[----:B------:R-:W-:Y:S01]  /*5c60*/  IMAD.MOV.U32 R0, RZ, RZ, R19 ;  /* 0x000000ffff007224 */ /* 0x000fe200078e0013 */
[----:B------:R-:W-:Y:S01]  /*5c70*/  DSETP.MAX.AND P1, P3, R16, R6, PT ;  /* 0x000000061000722a */ /* 0x000fe20003b2f000 */
[----:B------:R-:W-:Y:S01]  /*5c80*/  IMAD.MOV.U32 R18, RZ, RZ, R16 ;  /* 0x000000ffff127224 */ /* 0x000fe200078e0010 */
[----:B------:R-:W-:Y:S01]  /*5c90*/  MOV R20, R2 ;  /* 0x0000000200147202 */ /* 0x000fe20000000f00 */
[----:B------:R-:W-:Y:S01]  /*5ca0*/  IMAD.MOV.U32 R16, RZ, RZ, R4 ;  /* 0x000000ffff107224 */ /* 0x000fe200078e0004 */
[----:B------:R-:W-:Y:S01]  /*5cb0*/  @P6 LOP3.LUT R31, R33, 0x80000, RZ, 0xfc, !PT ;  /* 0x00080000211f6812 */ /* 0x000fe200078efcff */
[----:B------:R-:W-:-:S02]  /*5cc0*/  IMAD.MOV.U32 R5, RZ, RZ, R6 ;  /* 0x000000ffff057224 */ /* 0x000fc400078e0006 */
[----:B------:R-:W-:Y:S01]  /*5cd0*/  IMAD.MOV.U32 R19, RZ, RZ, R17 ;  /* 0x000000ffff137224 */ /* 0x000fe200078e0011 */
[----:B------:R-:W-:Y:S01]  /*5ce0*/  SEL R16, R3, R16, P0 ;  /* 0x0000001003107207 */ /* 0x000fe20000000000 */
[----:B------:R-:W-:Y:S01]  /*5cf0*/  IMAD.MOV.U32 R24, RZ, RZ, R7 ;  /* 0x000000ffff187224 */ /* 0x000fe200078e0007 */
[----:B------:R-:W-:Y:S01]  /*5d00*/  SEL R18, R18, R5, P1 ;  /* 0x0000000512127207 */ /* 0x000fe20000800000 */
[----:B------:R-:W-:Y:S01]  /*5d10*/  IMAD.MOV.U32 R3, RZ, RZ, R21 ;  /* 0x000000ffff037224 */ /* 0x000fe200078e0015 */
[----:B------:R-:W0:Y:S01]  /*5d20*/  LDS.128 R4, [UR4+0x170] ;  /* 0x00017004ff047984 */ /* 0x000e220008000c00 */
[----:B------:R-:W-:Y:S01]  /*5d30*/  FSEL R17, R0, R23, P0 ;  /* 0x0000001700117208 */ /* 0x000fe20000000000 */
[----:B-1----:R-:W-:Y:S01]  /*5d40*/  DSETP.MIN.AND P5, P4, R28, R10, PT ;  /* 0x0000000a1c00722a */ /* 0x002fe20003ca0000 */
[----:B------:R-:W-:Y:S01]  /*5d50*/  FSEL R19, R19, R24, P1 ;  /* 0x0000001813137208 */ /* 0x000fe20000800000 */
[----:B------:R-:W-:Y:S01]  /*5d60*/  IMAD.MOV.U32 R0, RZ, RZ, R3 ;  /* 0x000000ffff007224 */ /* 0x000fe200078e0003 */
[----:B------:R-:W-:Y:S01]  /*5d70*/  DSETP.MAX.AND P0, P1, R2, R8, PT ;  /* 0x000000080200722a */ /* 0x000fe2000390f000 */
[----:B------:R-:W-:Y:S01]  /*5d80*/  @P2 LOP3.LUT R17, R23, 0x80000, RZ, 0xfc, !PT ;  /* 0x0008000017112812 */ /* 0x000fe200078efcff */
[----:B------:R-:W1:Y:S01]  /*5d90*/  LDS.64 R2, [UR4+0x180] ;  /* 0x00018004ff027984 */ /* 0x000e620008000a00 */
        /* <DEDUP_REMOVED lines=9> */
[----:B------:R-:W-:Y:S01]  /*5e30*/  IMAD.MOV.U32 R21, RZ, RZ, R22 ;  /* 0x000000ffff157224 */ /* 0x000fe200078e0016 */
[----:B--2---:R-:W-:Y:S01]  /*5e40*/  DSETP.MIN.AND P3, P2, R22, R12, PT ;  /* 0x0000000c1600722a */ /* 0x004fe20003a60000 */
[----:B------:R-:W-:Y:S01]  /*5e50*/  @P4 LOP3.LUT R26, R25, 0x80000, RZ, 0xfc, !PT ;  /* 0x00080000191a4812 */ /* 0x000fe200078efcff */
[----:B------:R-:W-:Y:S01]  /*5e60*/  IMAD.MOV.U32 R22, RZ, RZ, R31 ;  /* 0x000000ffff167224 */ /* 0x000fe200078e001f */
[----:B------:R-:W-:Y:S01]  /*5e70*/  FSEL R23, R0, R9, P0 ;  /* 0x0000000900177208 */ /* 0x000fe20000000000 */
[----:B------:R-:W-:Y:S01]  /*5e80*/  DSETP.MIN.AND P0, P6, R30, R14, PT ;  /* 0x0000000e1e00722a */ /* 0x000fe20003e00000 */
[----:B------:R-:W-:Y:S01]  /*5e90*/  @P1 LOP3.LUT R23, R9, 0x80000, RZ, 0xfc, !PT ;  /* 0x0008000009171812 */ /* 0x000fe200078efcff */
[----:B------:R-:W-:Y:S01]  /*5ea0*/  IMAD.MOV.U32 R9, RZ, RZ, R13 ;  /* 0x000000ffff097224 */ /* 0x000fe200078e000d */
[----:B------:R-:W-:Y:S01]  /*5eb0*/  SEL R20, R20, R10, P5 ;  /* 0x0000000a14147207 */ /* 0x000fe20002800000 */
[----:B------:R-:W-:-:S02]  /*5ec0*/  IMAD.MOV.U32 R10, RZ, RZ, R12 ;  /* 0x000000ffff0a7224 */ /* 0x000fc400078e000c */
[----:B------:R-:W-:Y:S01]  /*5ed0*/  IMAD.MOV.U32 R0, RZ, RZ, R30 ;  /* 0x000000ffff007224 */ /* 0x000fe200078e001e */
[----:B------:R-:W-:Y:S01]  /*5ee0*/  FSEL R24, R24, R9, P3 ;  /* 0x0000000918187208 */ /* 0x000fe20001800000 */
[----:B------:R-:W-:Y:S01]  /*5ef0*/  IMAD.MOV.U32 R25, RZ, RZ, R14 ;  /* 0x000000ffff197224 */ /* 0x000fe200078e000e */
[----:B------:R-:W-:Y:S01]  /*5f00*/  SEL R13, R21, R10, P3 ;  /* 0x0000000a150d7207 */ /* 0x000fe20001800000 */
[----:B------:R-:W-:Y:S01]  /*5f10*/  IMAD.MOV.U32 R12, RZ, RZ, R17 ;  /* 0x000000ffff0c7224 */ /* 0x000fe200078e0011 */
[----:B------:R-:W-:Y:S01]  /*5f20*/  @P2 LOP3.LUT R24, R9, 0x80000, RZ, 0xfc, !PT ;  /* 0x0008000009182812 */ /* 0x000fe200078efcff */
[----:B------:R-:W-:Y:S01]  /*5f30*/  IMAD.MOV.U32 R9, RZ, RZ, R23 ;  /* 0x000000ffff097224 */ /* 0x000fe200078e0017 */
[----:B------:R-:W-:Y:S01]  /*5f40*/  FSEL R11, R22, R15, P0 ;  /* 0x0000000f160b7208 */ /* 0x000fe20000000000 */
[----:B------:R-:W-:Y:S01]  /*5f50*/  IMAD.MOV.U32 R21, RZ, RZ, R26 ;  /* 0x000000ffff157224 */ /* 0x000fe200078e001a */
[----:B------:R-:W-:Y:S01]  /*5f60*/  SEL R10, R0, R25, P0 ;  /* 0x00000019000a7207 */ /* 0x000fe20000000000 */
[----:B------:R-:W-:Y:S01]  /*5f70*/  IMAD.MOV.U32 R0, RZ, RZ, R16 ;  /* 0x000000ffff007224 */ /* 0x000fe200078e0010 */
[----:B0-----:R-:W-:Y:S01]  /*5f80*/  DSETP.MAX.AND P0, P1, R16, R4, PT ;  /* 0x000000041000722a */ /* 0x001fe2000390f000 */
[----:B------:R-:W-:Y:S01]  /*5f90*/  MOV R14, R19 ;  /* 0x00000013000e7202 */ /* 0x000fe20000000f00 */
[----:B------:R-:W-:Y:S01]  /*5fa0*/  DSETP.MAX.AND P2, P3, R18, R6, PT ;  /* 0x000000061200722a */ /* 0x000fe20003b4f000 */
[----:B------:R-:W-:Y:S01]  /*5fb0*/  IMAD.MOV.U32 R17, RZ, RZ, R9 ;  /* 0x000000ffff117224 */ /* 0x000fe200078e0009 */
[----:B------:R-:W-:Y:S01]  /*5fc0*/  @P6 LOP3.LUT R11, R15, 0x80000, RZ, 0xfc, !PT ;  /* 0x000800000f0b6812 */ /* 0x000fe200078efcff */
        /* <DEDUP_REMOVED lines=10> */
[----:B------:R-:W-:Y:S01]  /*6070*/  FSEL R17, R14, R7, P2 ;  /* 0x000000070e117208 */ /* 0x000fe20001000000 */
[----:B------:R-:W-:Y:S01]  /*6080*/  IMAD.MOV.U32 R12, RZ, RZ, R0 ;  /* 0x000000ffff0c7224 */ /* 0x000fe200078e0000 */
[----:B------:R-:W-:-:S02]  /*6090*/  @P1 LOP3.LUT R3, R5, 0x80000, RZ, 0xfc, !PT ;  /* 0x0008000005031812 */ /* 0x000fc400078efcff */
[----:B------:R-:W-:Y:S02]  /*60a0*/  @P3 LOP3.LUT R17, R7, 0x80000, RZ, 0xfc, !PT ;  /* 0x0008000007113812 */ /* 0x000fe400078efcff */
[----:B------:R-:W-:Y:S01]  /*60b0*/  SEL R14, R8, R15, P2 ;  /* 0x0000000f080e7207 */ /* 0x000fe20001000000 */
[----:B------:R-:W-:Y:S01]  /*60c0*/  IMAD.MOV.U32 R8, RZ, RZ, R13 ;  /* 0x000000ffff087224 */ /* 0x000fe200078e000d */
[----:B------:R-:W-:Y:S01]  /*60d0*/  SEL R34, R16, R9, P4 ;  /* 0x0000000910227207 */ /* 0x000fe20002000000 */
[----:B------:R-:W-:Y:S01]  /*60e0*/  IMAD.MOV.U32 R9, RZ, RZ, R24 ;  /* 0x000000ffff097224 */ /* 0x000fe200078e0018 */
[----:B------:R-:W-:Y:S01]  /*60f0*/  @P5 LOP3.LUT R35, R4, 0x80000, RZ, 0xfc, !PT ;  /* 0x0008000004235812 */ /* 0x000fe200078efcff */
[----:B------:R-:W-:Y:S01]  /*6100*/  IMAD.MOV.U32 R13, RZ, RZ, R3 ;  /* 0x000000ffff0d7224 */ /* 0x000fe200078e0003 */
[----:B------:R-:W-:Y:S01]  /*6110*/  MOV R15, R17 ;  /* 0x00000011000f7202 */ /* 0x000fe20000000f00 */
[----:B------:R-:W-:Y:S06]  /*6120*/  BRA `(.L_x_65) ;  /* 0x0000008c00a87947 */ /* 0x000fec0003800000 */
.L_x_54:
[----:B------:R-:W1:Y:S01]  /*6130*/  S2R R0, SR_LANEID ;  /* 0x0000000000007919 */ /* 0x000e620000000000 */
[----:B------:R-:W-:Y:S01]  /*6140*/  LOP3.LUT R3, R2, 0x3e0, RZ, 0xc0, !PT ;  /* 0x000003e002037812 */ /* 0x000fe200078ec0ff */
[----:B------:R-:W-:Y:S04]  /*6150*/  BSSY.RECONVERGENT B1, `(.L_x_66) ;  /* 0x0000047000017945 */ /* 0x000fe80003800200 */
[----:B0-----:R-:W-:Y:S01]  /*6160*/  VIADD R4, R3, 0x20 ;  /* 0x0000002003047836 */ /* 0x001fe20000000000 */
[----:B------:R-:W-:-:S04]  /*6170*/  LOP3.LUT R3, RZ, R3, RZ, 0x33, !PT ;  /* 0x00000003ff037212 */ /* 0x000fc800078e33ff */
[----:B------:R-:W-:Y:S01]  /*6180*/  ISETP.GT.AND P0, PT, R4, UR6, PT ;  /* 0x0000000604007c0c */ /* 0x000fe2000bf04270 */
[----:B------:R-:W-:-:S05]  /*6190*/  VIADD R3, R3, UR6 ;  /* 0x0000000603037c36 */ /* 0x000fca0008000000 */
[----:B------:R-:W-:-:S05]  /*61a0*/  SEL R3, R3, 0x1f, P0 ;  /* 0x0000001f03037807 */ /* 0x000fca0000000000 */
[----:B------:R0:W2:Y:S04]  /*61b0*/  SHFL.DOWN PT, R24, R20, 0x1, R3 ;  /* 0x0820000014187989 */ /* 0x0000a800000e0003 */
[----:B------:R0:W3:Y:S04]  /*61c0*/  SHFL.DOWN PT, R25, R21, 0x1, R3 ;  /* 0x0820000015197989 */ /* 0x0000e800000e0003 */
[----:B------:R0:W4:Y:S01]  /*61d0*/  SHFL.DOWN PT, R22, R8, 0x1, R3 ;  /* 0x0820000008167989 */ /* 0x00012200000e0003 */
[CC--:B-1----:R-:W-:Y:S01]  /*61e0*/  ISETP.GE.AND P3, PT, R0.reuse, R3.reuse, PT ;  /* 0x000000030000720c */ /* 0x0c2fe20003f66270 */
[C---:B------:R-:W-:Y:S01]  /*61f0*/  VIADD R4, R0.reuse, 0x2 ;  /* 0x0000000200047836 */ /* 0x040fe20000000000 */
[C---:B------:R-:W-:Y:S01]  /*6200*/  ISETP.NE.AND P1, PT, R0.reuse, RZ, PT ;  /* 0x000000ff0000720c */ /* 0x040fe20003f25270 */
[C---:B------:R-:W-:Y:S01]  /*6210*/  VIADD R6, R0.reuse, 0x4 ;  /* 0x0000000400067836 */ /* 0x040fe20000000000 */
[----:B------:R0:W1:Y:S01]  /*6220*/  SHFL.DOWN PT, R23, R9, 0x1, R3 ;  /* 0x0820000009177989 */ /* 0x00006200000e0003 */
        /* <DEDUP_REMOVED lines=16> */
[----:B-1234-:R-:W-:Y:S05]  /*6330*/  @P3 BRA `(.L_x_67) ;  /* 0x0000000000a03947 */ /* 0x01efea0003800000 */
[----:B------:R-:W-:Y:S01]  /*6340*/  DSETP.MIN.AND P3, P4, R20, R24, PT ;  /* 0x000000181400722a */ /* 0x000fe20003c60000 */
[----:B------:R-:W-:Y:S02]  /*6350*/  IMAD.MOV.U32 R27, RZ, RZ, R21 ;  /* 0x000000ffff1b7224 */ /* 0x000fe400078e0015 */
[----:B0-----:R-:W-:Y:S02]  /*6360*/  IMAD.MOV.U32 R21, RZ, RZ, R24 ;  /* 0x000000ffff157224 */ /* 0x001fe400078e0018 */
[----:B------:R-:W-:-:S03]  /*6370*/  IMAD.MOV.U32 R24, RZ, RZ, R9 ;  /* 0x000000ffff187224 */ /* 0x000fc600078e0009 */
[----:B------:R-:W-:Y:S02]  /*6380*/  SEL R20, R20, R21, P3 ;  /* 0x0000001514147207 */ /* 0x000fe40001800000 */
[----:B------:R-:W-:-:S04]  /*6390*/  FSEL R21, R27, R25, P3 ;  /* 0x000000191b157208 */ /* 0x000fc80001800000 */
[----:B------:R-:W-:Y:S01]  /*63a0*/  @P4 LOP3.LUT R21, R25, 0x80000, RZ, 0xfc, !PT ;  /* 0x0008000019154812 */ /* 0x000fe200078efcff */
[----:B------:R-:W-:Y:S01]  /*63b0*/  DSETP.MIN.AND P3, P4, R8, R22, PT ;  /* 0x000000160800722a */ /* 0x000fe20003c60000 */
[----:B------:R-:W-:Y:S01]  /*63c0*/  MOV R9, R22 ;  /* 0x0000001600097202 */ /* 0x000fe20000000f00 */
[----:B------:R-:W-:-:S04]  /*63d0*/  IMAD.MOV.U32 R22, RZ, RZ, R11 ;  /* 0x000000ffff167224 */ /* 0x000fc800078e000b */
[----:B------:R-:W-:Y:S02]  /*63e0*/  SEL R8, R8, R9, P3 ;  /* 0x0000000908087207 */ /* 0x000fe40001800000 */
[----:B------:R-:W-:-:S06]  /*63f0*/  FSEL R9, R24, R23, P3 ;  /* 0x0000001718097208 */ /* 0x000fcc0001800000 */
[----:B------:R-:W-:Y:S01]  /*6400*/  @P4 LOP3.LUT R9, R23, 0x80000, RZ, 0xfc, !PT ;  /* 0x0008000017094812 */ /* 0x000fe200078efcff */
[----:B------:R-:W-:Y:S01]  /*6410*/  DSETP.MIN.AND P3, P4, R10, R16, PT ;  /* 0x000000100a00722a */ /* 0x000fe20003c60000 */
[----:B------:R-:W-:Y:S02]  /*6420*/  IMAD.MOV.U32 R23, RZ, RZ, R6 ;  /* 0x000000ffff177224 */ /* 0x000fe400078e0006 */
[----:B------:R-:W-:Y:S02]  /*6430*/  IMAD.MOV.U32 R11, RZ, RZ, R16 ;  /* 0x000000ffff0b7224 */ /* 0x000fe400078e0010 */
[----:B------:R-:W-:-:S03]  /*6440*/  IMAD.MOV.U32 R16, RZ, RZ, R13 ;  /* 0x000000ffff107224 */ /* 0x000fc600078e000d */
[----:B------:R-:W-:Y:S02]  /*6450*/  SEL R10, R10, R11, P3 ;  /* 0x0000000b0a0a7207 */ /* 0x000fe40001800000 */
[----:B------:R-:W-:Y:S01]  /*6460*/  FSEL R11, R22, R17, P3 ;  /* 0x00000011160b7208 */ /* 0x000fe20001800000 */
[----:B------:R-:W-:-:S03]  /*6470*/  IMAD.MOV.U32 R22, RZ, RZ, R7 ;  /* 0x000000ffff167224 */ /* 0x000fc600078e0007 */
        /* <DEDUP_REMOVED lines=9> */
[----:B------:R-:W-:Y:S01]  /*6510*/  @P3 LOP3.LUT R13, R5, 0x80000, RZ, 0xfc, !PT ;  /* 0x00080000050d3812 */ /* 0x000fe200078efcff */
[----:B------:R-:W-:Y:S02]  /*6520*/  IMAD.MOV.U32 R7, RZ, RZ, R18 ;  /* 0x000000ffff077224 */ /* 0x000fe400078e0012 */
[----:B------:R-:W-:Y:S02]  /*6530*/  SEL R34, R4, R23, P5 ;  /* 0x0000001704227207 */ /* 0x000fe40002800000 */
[----:B------:R-:W-:Y:S01]  /*6540*/  FSEL R35, R17, R22, P5 ;  /* 0x0000001611237208 */ /* 0x000fe20002800000 */
[----:B------:R-:W-:Y:S01]  /*6550*/  DSETP.MAX.AND P5, P6, R14, R18, PT ;  /* 0x000000120e00722a */ /* 0x000fe20003eaf000 */
[----:B------:R-:W-:Y:S01]  /*6560*/  IMAD.MOV.U32 R17, RZ, RZ, R19 ;  /* 0x000000ffff117224 */ /* 0x000fe200078e0013 */
[----:B------:R-:W-:-:S03]  /*6570*/  MOV R4, R14 ;  /* 0x0000000e00047202 */ /* 0x000fc60000000f00 */
[----:B------:R-:W-:Y:S02]  /*6580*/  @P4 LOP3.LUT R35, R22, 0x80000, RZ, 0xfc, !PT ;  /* 0x0008000016234812 */ /* 0x000fe400078efcff */
[----:B------:R-:W-:Y:S02]  /*6590*/  FSEL R15, R6, R17, P5 ;  /* 0x00000011060f7208 */ /* 0x000fe40002800000 */
[----:B------:R-:W-:-:S05]  /*65a0*/  SEL R14, R4, R7, P5 ;  /* 0x00000007040e7207 */ /* 0x000fca0002800000 */
[----:B------:R-:W-:-:S07]  /*65b0*/  @P6 LOP3.LUT R15, R17, 0x80000, RZ, 0xfc, !PT ;  /* 0x00080000110f6812 */ /* 0x000fce00078efcff */
.L_x_67:
[----:B------:R-:W-:Y:S05]  /*65c0*/  BSYNC.RECONVERGENT B1 ;  /* 0x0000000000017941 */ /* 0x000fea0003800200 */
.L_x_66:
[----:B------:R1:W2:Y:S01]  /*65d0*/  SHFL.DOWN PT, R24, R20, 0x2, R3 ;  /* 0x0840000014187989 */ /* 0x0002a200000e0003 */
[----:B------:R-:W-:Y:S03]  /*65e0*/  BSSY.RECONVERGENT B1, `(.L_x_68) ;  /* 0x0000035000017945 */ /* 0x000fe60003800200 */
[----:B------:R1:W3:Y:S04]  /*65f0*/  SHFL.DOWN PT, R25, R21, 0x2, R3 ;  /* 0x0840000015197989 */ /* 0x0002e800000e0003 */
        /* <DEDUP_REMOVED lines=13> */
[----:B------:R-:W-:Y:S02]  /*66d0*/  IMAD.MOV.U32 R21, RZ, RZ, R24 ;  /* 0x000000ffff157224 */ /* 0x000fe400078e0018 */
[----:B------:R-:W-:-:S03]  /*66e0*/  IMAD.MOV.U32 R24, RZ, RZ, R9 ;  /* 0x000000ffff187224 */ /* 0x000fc600078e0009 */
[----:B------:R-:W-:Y:S02]  /*66f0*/  SEL R20, R20, R21, P3 ;  /* 0x0000001514147207 */ /* 0x000fe40001800000 */
[----:B------:R-:W-:Y:S01]  /*6700*/  FSEL R21, R27, R25, P3 ;  /* 0x000000191b157208 */ /* 0x000fe20001800000 */
[----:B------:R-:W-:Y:S01]  /*6710*/  DSETP.MIN.AND P4, P3, R8, R22, PT ;  /* 0x000000160800722a */ /* 0x000fe20003b80000 */
[----:B------:R-:W-:Y:S02]  /*6720*/  IMAD.MOV.U32 R9, RZ, RZ, R22 ;  /* 0x000000ffff097224 */ /* 0x000fe400078e0016 */
[----:B------:R-:W-:Y:S01]  /*6730*/  @P2 LOP3.LUT R21, R25, 0x80000, RZ, 0xfc, !PT ;  /* 0x0008000019152812 */ /* 0x000fe200078efcff */
[----:B------:R-:W-:Y:S02]  /*6740*/  IMAD.MOV.U32 R22, RZ, RZ, R11 ;  /* 0x000000ffff167224 */ /* 0x000fe400078e000b */
[----:B0-----:R-:W-:Y:S01]  /*6750*/  IMAD.MOV.U32 R25, RZ, RZ, R7 ;  /* 0x000000ffff197224 */ /* 0x001fe200078e0007 */
[----:B------:R-:W-:-:S02]  /*6760*/  SEL R8, R8, R9, P4 ;  /* 0x0000000908087207 */ /* 0x000fc40002000000 */
[----:B------:R-:W-:Y:S01]  /*6770*/  FSEL R9, R24, R23, P4 ;  /* 0x0000001718097208 */ /* 0x000fe20002000000 */
[----:B------:R-:W-:Y:S01]  /*6780*/  DSETP.MIN.AND P4, P2, R10, R4, PT ;  /* 0x000000040a00722a */ /* 0x000fe20003a80000 */
[----:B------:R-:W-:-:S03]  /*6790*/  IMAD.MOV.U32 R11, RZ, RZ, R4 ;  /* 0x000000ffff0b7224 */ /* 0x000fc600078e0004 */
[----:B------:R-:W-:Y:S01]  /*67a0*/  @P3 LOP3.LUT R9, R23, 0x80000, RZ, 0xfc, !PT ;  /* 0x0008000017093812 */ /* 0x000fe200078efcff */
[----:B------:R-:W-:Y:S01]  /*67b0*/  IMAD.MOV.U32 R4, RZ, RZ, R13 ;  /* 0x000000ffff047224 */ /* 0x000fe200078e000d */
[----:B------:R-:W-:Y:S01]  /*67c0*/  SEL R10, R10, R11, P4 ;  /* 0x0000000b0a0a7207 */ /* 0x000fe20002000000 */
[----:B------:R-:W-:Y:S01]  /*67d0*/  IMAD.MOV.U32 R23, RZ, RZ, R6 ;  /* 0x000000ffff177224 */ /* 0x000fe200078e0006 */
[----:B------:R-:W-:Y:S01]  /*67e0*/  FSEL R11, R22, R5, P4 ;  /* 0x00000005160b7208 */ /* 0x000fe20002000000 */
[----:B------:R-:W-:Y:S01]  /*67f0*/  DSETP.MAX.AND P4, P3, R12, R18, PT ;  /* 0x000000120c00722a */ /* 0x000fe20003b8f000 */
[----:B------:R-:W-:Y:S01]  /*6800*/  IMAD.MOV.U32 R22, RZ, RZ, R35 ;  /* 0x000000ffff167224 */ /* 0x000fe200078e0023 */
[----:B------:R-:W-:Y:S01]  /*6810*/  MOV R13, R18 ;  /* 0x00000012000d7202 */ /* 0x000fe20000000f00 */
[----:B------:R-:W-:Y:S02]  /*6820*/  IMAD.MOV.U32 R18, RZ, RZ, R34 ;  /* 0x000000ffff127224 */ /* 0x000fe400078e0022 */
[----:B------:R-:W-:-:S02]  /*6830*/  @P2 LOP3.LUT R11, R5, 0x80000, RZ, 0xfc, !PT ;  /* 0x00080000050b2812 */ /* 0x000fc400078efcff */
[----:B------:R-:W-:Y:S02]  /*6840*/  SEL R12, R12, R13, P4 ;  /* 0x0000000d0c0c7207 */ /* 0x000fe40002000000 */
[----:B------:R-:W-:Y:S01]  /*6850*/  FSEL R13, R4, R19, P4 ;  /* 0x00000013040d7208 */ /* 0x000fe20002000000 */
[----:B------:R-:W-:Y:S01]  /*6860*/  DSETP.MAX.AND P5, P4, R34, R6, PT ;  /* 0x000000062200722a */ /* 0x000fe20003caf000 */
[----:B------:R-:W-:Y:S02]  /*6870*/  IMAD.MOV.U32 R4, RZ, RZ, R14 ;  /* 0x000000ffff047224 */ /* 0x000fe400078e000e */
[----:B------:R-:W-:Y:S02]  /*6880*/  IMAD.MOV.U32 R6, RZ, RZ, R15 ;  /* 0x000000ffff067224 */ /* 0x000fe400078e000f */
[----:B------:R-:W-:Y:S01]  /*6890*/  IMAD.MOV.U32 R7, RZ, RZ, R16 ;  /* 0x000000ffff077224 */ /* 0x000fe200078e0010 */
[----:B------:R-:W-:Y:S01]  /*68a0*/  SEL R34, R18, R23, P5 ;  /* 0x0000001712227207 */ /* 0x000fe20002800000 */
[----:B------:R-:W-:Y:S01]  /*68b0*/  IMAD.MOV.U32 R23, RZ, RZ, R17 ;  /* 0x000000ffff177224 */ /* 0x000fe200078e0011 */
[----:B------:R-:W-:Y:S01]  /*68c0*/  FSEL R35, R22, R25, P5 ;  /* 0x0000001916237208 */ /* 0x000fe20002800000 */
[----:B------:R-:W-:Y:S01]  /*68d0*/  DSETP.MAX.AND P5, P6, R14, R16, PT ;  /* 0x000000100e00722a */ /* 0x000fe20003eaf000 */
[----:B------:R-:W-:-:S04]  /*68e0*/  @P3 LOP3.LUT R13, R19, 0x80000, RZ, 0xfc, !PT ;  /* 0x00080000130d3812 */ /* 0x000fc800078efcff */
[----:B------:R-:W-:Y:S02]  /*68f0*/  @P4 LOP3.LUT R35, R25, 0x80000, RZ, 0xfc, !PT ;  /* 0x0008000019234812 */ /* 0x000fe400078efcff */
[----:B------:R-:W-:Y:S02]  /*6900*/  FSEL R15, R6, R23, P5 ;  /* 0x00000017060f7208 */ /* 0x000fe40002800000 */
[----:B------:R-:W-:-:S05]  /*6910*/  SEL R14, R4, R7, P5 ;  /* 0x00000007040e7207 */ /* 0x000fca0002800000 */
[----:B------:R-:W-:-:S07]  /*6920*/  @P6 LOP3.LUT R15, R23, 0x80000, RZ, 0xfc, !PT ;  /* 0x00080000170f6812 */ /* 0x000fce00078efcff */
.L_x_69:
[----:B------:R-:W-:Y:S05]  /*6930*/  BSYNC.RECONVERGENT B1 ;  /* 0x0000000000017941 */ /* 0x000fea0003800200 */
.L_x_68:
[----:B------:R-:W-:Y:S01]  /*6940*/  ISETP.NE.AND P2, PT, R26, RZ, PT ;  /* 0x000000ff1a00720c */ /* 0x000fe20003f45270 */
        /* <DEDUP_REMOVED lines=15> */
[----:B------:R-:W-:Y:S01]  /*6a40*/  IMAD.MOV.U32 R26, RZ, RZ, R21 ;  /* 0x000000ffff1a7224 */ /* 0x000fe200078e0015 */
[----:B------:R-:W-:Y:S01]  /*6a50*/  MOV R21, R24 ;  /* 0x0000001800157202 */ /* 0x000fe20000000f00 */
[----:B------:R-:W-:Y:S01]  /*6a60*/  DSETP.MIN.AND P4, P3, R8, R22, PT ;  /* 0x000000160800722a */ /* 0x000fe20003b80000 */
[----:B------:R-:W-:Y:S02]  /*6a70*/  IMAD.MOV.U32 R24, RZ, RZ, R9 ;  /* 0x000000ffff187224 */ /* 0x000fe400078e0009 */
[----:B------:R-:W-:Y:S01]  /*6a80*/  SEL R20, R20, R21, P2 ;  /* 0x0000001514147207 */ /* 0x000fe20001000000 */
[----:B------:R-:W-:Y:S01]  /*6a90*/  IMAD.MOV.U32 R9, RZ, RZ, R22 ;  /* 0x000000ffff097224 */ /* 0x000fe200078e0016 */
[----:B------:R-:W-:Y:S01]  /*6aa0*/  FSEL R21, R26, R25, P2 ;  /* 0x000000191a157208 */ /* 0x000fe20001000000 */
[----:B------:R-:W-:Y:S02]  /*6ab0*/  IMAD.MOV.U32 R26, RZ, RZ, R11 ;  /* 0x000000ffff1a7224 */ /* 0x000fe400078e000b */
[----:B------:R-:W-:Y:S01]  /*6ac0*/  IMAD.MOV.U32 R22, RZ, RZ, R13 ;  /* 0x000000ffff167224 */ /* 0x000fe200078e000d */
[----:B------:R-:W-:-:S02]  /*6ad0*/  SEL R8, R8, R9, P4 ;  /* 0x0000000908087207 */ /* 0x000fc40002000000 */
[----:B------:R-:W-:Y:S01]  /*6ae0*/  @P5 LOP3.LUT R21, R25, 0x80000, RZ, 0xfc, !PT ;  /* 0x0008000019155812 */ /* 0x000fe200078efcff */
[----:B0-----:R-:W-:Y:S01]  /*6af0*/  DSETP.MIN.AND P5, P2, R10, R18, PT ;  /* 0x000000120a00722a */ /* 0x001fe20003aa0000 */
[----:B------:R-:W-:Y:S01]  /*6b00*/  IMAD.MOV.U32 R25, RZ, RZ, R10 ;  /* 0x000000ffff197224 */ /* 0x000fe200078e000a */
[----:B------:R-:W-:Y:S01]  /*6b10*/  FSEL R9, R24, R23, P4 ;  /* 0x0000001718097208 */ /* 0x000fe20002000000 */
[----:B------:R-:W-:Y:S01]  /*6b20*/  IMAD.MOV.U32 R10, RZ, RZ, R18 ;  /* 0x000000ffff0a7224 */ /* 0x000fe200078e0012 */
[----:B------:R-:W-:Y:S01]  /*6b30*/  @P3 LOP3.LUT R9, R23, 0x80000, RZ, 0xfc, !PT ;  /* 0x0008000017093812 */ /* 0x000fe200078efcff */
[----:B------:R-:W-:Y:S01]  /*6b40*/  DSETP.MAX.AND P4, P3, R12, R6, PT ;  /* 0x000000060c00722a */ /* 0x000fe20003b8f000 */
[----:B------:R-:W-:Y:S01]  /*6b50*/  FSEL R11, R26, R19, P5 ;  /* 0x000000131a0b7208 */ /* 0x000fe20002800000 */
[----:B------:R-:W-:Y:S01]  /*6b60*/  IMAD.MOV.U32 R18, RZ, RZ, R12 ;  /* 0x000000ffff127224 */ /* 0x000fe200078e000c */
[----:B------:R-:W-:Y:S01]  /*6b70*/  SEL R10, R25, R10, P5 ;  /* 0x0000000a190a7207 */ /* 0x000fe20002800000 */
[----:B------:R-:W-:Y:S01]  /*6b80*/  IMAD.MOV.U32 R23, RZ, RZ, R15 ;  /* 0x000000ffff177224 */ /* 0x000fe200078e000f */
[----:B------:R-:W-:Y:S01]  /*6b90*/  MOV R13, R6 ;  /* 0x00000006000d7202 */ /* 0x000fe20000000f00 */
[----:B------:R-:W-:-:S03]  /*6ba0*/  IMAD.MOV.U32 R6, RZ, RZ, R16 ;  /* 0x000000ffff067224 */ /* 0x000fc600078e0010 */
[----:B------:R-:W-:Y:S01]  /*6bb0*/  @P2 LOP3.LUT R11, R19, 0x80000, RZ, 0xfc, !PT ;  /* 0x00080000130b2812 */ /* 0x000fe200078efcff */
[----:B------:R-:W-:Y:S01]  /*6bc0*/  DSETP.MAX.AND P5, P2, R14, R16, PT ;  /* 0x000000100e00722a */ /* 0x000fe20003aaf000 */
[----:B------:R-:W-:Y:S01]  /*6bd0*/  IMAD.MOV.U32 R19, RZ, RZ, R14 ;  /* 0x000000ffff137224 */ /* 0x000fe200078e000e */
[----:B------:R-:W-:Y:S02]  /*6be0*/  SEL R12, R18, R13, P4 ;  /* 0x0000000d120c7207 */ /* 0x000fe40002000000 */
[----:B------:R-:W-:Y:S02]  /*6bf0*/  FSEL R13, R22, R7, P4 ;  /* 0x00000007160d7208 */ /* 0x000fe40002000000 */
[----:B------:R-:W-:Y:S01]  /*6c00*/  SEL R14, R19, R6, P5 ;  /* 0x00000006130e7207 */ /* 0x000fe20002800000 */
[----:B------:R-:W-:Y:S01]  /*6c10*/  IMAD.MOV.U32 R6, RZ, RZ, R35 ;  /* 0x000000ffff067224 */ /* 0x000fe200078e0023 */
[----:B------:R-:W-:Y:S01]  /*6c20*/  FSEL R15, R23, R17, P5 ;  /* 0x00000011170f7208 */ /* 0x000fe20002800000 */
[----:B------:R-:W-:Y:S01]  /*6c30*/  DSETP.MAX.AND P4, P5, R34, R4, PT ;  /* 0x000000042200722a */ /* 0x000fe20003d8f000 */
[----:B------:R-:W-:Y:S01]  /*6c40*/  IMAD.MOV.U32 R19, RZ, RZ, R4 ;  /* 0x000000ffff137224 */ /* 0x000fe200078e0004 */
[----:B------:R-:W-:-:S03]  /*6c50*/  @P3 LOP3.LUT R13, R7, 0x80000, RZ, 0xfc, !PT ;  /* 0x00080000070d3812 */ /* 0x000fc600078efcff */
[----:B------:R-:W-:Y:S02]  /*6c60*/  @P2 LOP3.LUT R15, R17, 0x80000, RZ, 0xfc, !PT ;  /* 0x00080000110f2812 */ /* 0x000fe400078efcff */
[----:B------:R-:W-:Y:S02]  /*6c70*/  FSEL R35, R6, R5, P4 ;  /* 0x0000000506237208 */ /* 0x000fe40002000000 */
[----:B------:R-:W-:-:S05]  /*6c80*/  SEL R34, R34, R19, P4 ;  /* 0x0000001322227207 */ /* 0x000fca0002000000 */
[----:B------:R-:W-:-:S07]  /*6c90*/  @P5 LOP3.LUT R35, R5, 0x80000, RZ, 0xfc, !PT ;  /* 0x0008000005235812 */ /* 0x000fce00078efcff */
.L_x_71:
[----:B------:R-:W-:Y:S05]  /*6ca0*/  BSYNC.RECONVERGENT B1 ;  /* 0x0000000000017941 */ /* 0x000fea0003800200 */
.L_x_70:
        /* <DEDUP_REMOVED lines=14> */
[----:B------:R-:W-:Y:S01]  /*6d90*/  IMAD.MOV.U32 R26, RZ, RZ, R20 ;  /* 0x000000ffff1a7224 */ /* 0x000fe200078e0014 */
[----:B------:R-:W-:Y:S01]  /*6da0*/  DSETP.MIN.AND P2, P4, R20, R24, PT ;  /* 0x000000181400722a */ /* 0x000fe20003c40000 */
[----:B------:R-:W-:Y:S01]  /*6db0*/  IMAD.MOV.U32 R27, RZ, RZ, R21 ;  /* 0x000000ffff1b7224 */ /* 0x000fe200078e0015 */
[----:B------:R-:W-:Y:S01]  /*6dc0*/  DSETP.MIN.AND P5, P0, R8, R22, PT ;  /* 0x000000160800722a */ /* 0x000fe200038a0000 */
[----:B------:R-:W-:Y:S02]  /*6dd0*/  IMAD.MOV.U32 R20, RZ, RZ, R9 ;  /* 0x000000ffff147224 */ /* 0x000fe400078e0009 */
[----:B------:R-:W-:Y:S01]  /*6de0*/  IMAD.MOV.U32 R9, RZ, RZ, R24 ;  /* 0x000000ffff097224 */ /* 0x000fe200078e0018 */
[----:B------:R-:W-:Y:S01]  /*6df0*/  FSEL R21, R27, R25, P2 ;  /* 0x000000191b157208 */ /* 0x000fe20001000000 */
[----:B------:R-:W-:Y:S01]  /*6e00*/  IMAD.MOV.U32 R28, RZ, RZ, R8 ;  /* 0x000000ffff1c7224 */ /* 0x000fe200078e0008 */
[----:B------:R-:W-:Y:S02]  /*6e10*/  MOV R24, R10 ;  /* 0x0000000a00187202 */ /* 0x000fe40000000f00 */
[----:B------:R-:W-:Y:S01]  /*6e20*/  SEL R8, R26, R9, P2 ;  /* 0x000000091a087207 */ /* 0x000fe20001000000 */
[----:B------:R-:W-:Y:S01]  /*6e30*/  IMAD.MOV.U32 R9, RZ, RZ, R11 ;  /* 0x000000ffff097224 */ /* 0x000fe200078e000b */
[----:B0-----:R-:W-:Y:S01]  /*6e40*/  DSETP.MIN.AND P2, P3, R10, R6, PT ;  /* 0x000000060a00722a */ /* 0x001fe20003b40000 */
[----:B------:R-:W-:Y:S01]  /*6e50*/  IMAD.MOV.U32 R11, RZ, RZ, R22 ;  /* 0x000000ffff0b7224 */ /* 0x000fe200078e0016 */
[----:B------:R-:W-:Y:S01]  /*6e60*/  @P4 LOP3.LUT R21, R25, 0x80000, RZ, 0xfc, !PT ;  /* 0x0008000019154812 */ /* 0x000fe200078efcff */
[----:B------:R-:W-:-:S02]  /*6e70*/  IMAD.MOV.U32 R22, RZ, RZ, R13 ;  /* 0x000000ffff167224 */ /* 0x000fc400078e000d */
[----:B------:R-:W-:Y:S01]  /*6e80*/  IMAD.MOV.U32 R25, RZ, RZ, R12 ;  /* 0x000000ffff197224 */ /* 0x000fe200078e000c */
[----:B------:R-:W-:Y:S02]  /*6e90*/  SEL R10, R28, R11, P5 ;  /* 0x0000000b1c0a7207 */ /* 0x000fe40002800000 */
[----:B------:R-:W-:Y:S01]  /*6ea0*/  FSEL R11, R20, R23, P5 ;  /* 0x00000017140b7208 */ /* 0x000fe20002800000 */
[----:B------:R-:W-:Y:S01]  /*6eb0*/  DSETP.MAX.AND P5, P4, R12, R18, PT ;  /* 0x000000120c00722a */ /* 0x000fe20003caf000 */
[----:B------:R-:W-:Y:S01]  /*6ec0*/  @P0 LOP3.LUT R11, R23, 0x80000, RZ, 0xfc, !PT ;  /* 0x00080000170b0812 */ /* 0x000fe200078efcff */
[----:B------:R-:W-:Y:S02]  /*6ed0*/  IMAD.MOV.U32 R13, RZ, RZ, R6 ;  /* 0x000000ffff0d7224 */ /* 0x000fe400078e0006 */
[----:B------:R-:W-:Y:S02]  /*6ee0*/  IMAD.MOV.U32 R23, RZ, RZ, R15 ;  /* 0x000000ffff177224 */ /* 0x000fe400078e000f */
[----:B------:R-:W-:Y:S01]  /*6ef0*/  IMAD.MOV.U32 R20, RZ, RZ, R14 ;  /* 0x000000ffff147224 */ /* 0x000fe200078e000e */
[----:B------:R-:W-:Y:S01]  /*6f00*/  SEL R6, R24, R13, P2 ;  /* 0x0000000d18067207 */ /* 0x000fe20001000000 */
[----:B------:R-:W-:Y:S01]  /*6f10*/  IMAD.MOV.U32 R12, RZ, RZ, R18 ;  /* 0x000000ffff0c7224 */ /* 0x000fe200078e0012 */
[----:B------:R-:W-:Y:S01]  /*6f20*/  FSEL R13, R9, R7, P2 ;  /* 0x00000007090d7208 */ /* 0x000fe20001000000 */
[----:B------:R-:W-:Y:S01]  /*6f30*/  DSETP.MAX.AND P2, P0, R14, R16, PT ;  /* 0x000000100e00722a */ /* 0x000fe2000384f000 */
[----:B------:R-:W-:Y:S01]  /*6f40*/  IMAD.MOV.U32 R9, RZ, RZ, R16 ;  /* 0x000000ffff097224 */ /* 0x000fe200078e0010 */
[----:B------:R-:W-:-:S02]  /*6f50*/  FSEL R15, R22, R19, P5 ;  /* 0x00000013160f7208 */ /* 0x000fc40002800000 */
[----:B------:R-:W-:Y:S02]  /*6f60*/  SEL R12, R25, R12, P5 ;  /* 0x0000000c190c7207 */ /* 0x000fe40002800000 */
[----:B------:R-:W-:Y:S01]  /*6f70*/  SEL R14, R20, R9, P2 ;  /* 0x00000009140e7207 */ /* 0x000fe20001000000 */
[----:B------:R-:W-:Y:S01]  /*6f80*/  IMAD.MOV.U32 R9, RZ, RZ, R35 ;  /* 0x000000ffff097224 */ /* 0x000fe200078e0023 */
[----:B------:R-:W-:Y:S01]  /*6f90*/  FSEL R23, R23, R17, P2 ;  /* 0x0000001117177208 */ /* 0x000fe20001000000 */
[----:B------:R-:W-:Y:S01]  /*6fa0*/  DSETP.MAX.AND P2, P5, R34, R4, PT ;  /* 0x000000042200722a */ /* 0x000fe20003d4f000 */
[----:B------:R-:W-:Y:S01]  /*6fb0*/  @P3 LOP3.LUT R13, R7, 0x80000, RZ, 0xfc, !PT ;  /* 0x00080000070d3812 */ /* 0x000fe200078efcff */
[----:B------:R-:W-:Y:S01]  /*6fc0*/  IMAD.MOV.U32 R20, RZ, RZ, R8 ;  /* 0x000000ffff147224 */ /* 0x000fe200078e0008 */
[----:B------:R-:W-:Y:S01]  /*6fd0*/  @P4 LOP3.LUT R15, R19, 0x80000, RZ, 0xfc, !PT ;  /* 0x00080000130f4812 */ /* 0x000fe200078efcff */
[----:B------:R-:W-:Y:S01]  /*6fe0*/  IMAD.MOV.U32 R8, RZ, RZ, R10 ;  /* 0x000000ffff087224 */ /* 0x000fe200078e000a */
[----:B------:R-:W-:Y:S01]  /*6ff0*/  @P0 LOP3.LUT R23, R17, 0x80000, RZ, 0xfc, !PT ;  /* 0x0008000011170812 */ /* 0x000fe200078efcff */
[----:B------:R-:W-:Y:S01]  /*7000*/  IMAD.MOV.U32 R10, RZ, RZ, R6 ;  /* 0x000000ffff0a7224 */ /* 0x000fe200078e0006 */
[----:B------:R-:W-:-:S02]  /*7010*/  MOV R25, R4 ;  /* 0x0000000400197202 */ /* 0x000fc40000000f00 */
[----:B------:R-:W-:Y:S01]  /*7020*/  FSEL R35, R9, R5, P2 ;  /* 0x0000000509237208 */ /* 0x000fe20001000000 */
[----:B------:R-:W-:Y:S01]  /*7030*/  IMAD.MOV.U32 R9, RZ, RZ, R11 ;  /* 0x000000ffff097224 */ /* 0x000fe200078e000b */
[----:B------:R-:W-:Y:S01]  /*7040*/  SEL R34, R34, R25, P2 ;  /* 0x0000001922227207 */ /* 0x000fe20001000000 */
[----:B------:R-:W-:Y:S02]  /*7050*/  IMAD.MOV.U32 R11, RZ, RZ, R13 ;  /* 0x000000ffff0b7224 */ /* 0x000fe400078e000d */
[----:B------:R-:W-:Y:S01]  /*7060*/  IMAD.MOV.U32 R13, RZ, RZ, R15 ;  /* 0x000000ffff0d7224 */ /* 0x000fe200078e000f */
[----:B------:R-:W-:Y:S01]  /*7070*/  @P5 LOP3.LUT R35, R5, 0x80000, RZ, 0xfc, !PT ;  /* 0x0008000005235812 */ /* 0x000fe200078efcff */
[----:B------:R-:W-:-:S07]  /*7080*/  IMAD.MOV.U32 R15, RZ, RZ, R23 ;  /* 0x000000ffff0f7224 */ /* 0x000fce00078e0017 */
.L_x_73:
[----:B------:R-:W-:Y:S05]  /*7090*/  BSYNC.RECONVERGENT B1 ;  /* 0x0000000000017941 */ /* 0x000fea0003800200 */
.L_x_72:
[----:B------:R1:W2:Y:S01]  /*70a0*/  SHFL.DOWN PT, R24, R20, 0x10, R3 ;  /* 0x0a00000014187989 */ /* 0x0002a200000e0003 */
[----:B------:R-:W-:Y:S03]  /*70b0*/  BSSY.RECONVERGENT B1, `(.L_x_74) ;  /* 0x000003b000017945 */ /* 0x000fe60003800200 */
[----:B------:R1:W3:Y:S04]  /*70c0*/  SHFL.DOWN PT, R25, R21, 0x10, R3 ;  /* 0x0a00000015197989 */ /* 0x0002e800000e0003 */
[----:B0-----:R1:W0:Y:S04]  /*70d0*/  SHFL.DOWN PT, R6, R8, 0x10, R3 ;  /* 0x0a00000008067989 */ /* 0x00122800000e0003 */
[----:B------:R1:W4:Y:S04]  /*70e0*/  SHFL.DOWN PT, R7, R9, 0x10, R3 ;  /* 0x0a00000009077989 */ /* 0x00032800000e0003 */
        /* <DEDUP_REMOVED lines=10> */
[----:B-1----:R-:W-:Y:S01]  /*7190*/  MOV R3, R9 ;  /* 0x0000000900037202 */ /* 0x002fe20000000f00 */
[----:B0-----:R-:W-:Y:S01]  /*71a0*/  DSETP.MIN.AND P4, P5, R8, R6, PT ;  /* 0x000000060800722a */ /* 0x001fe20003d80000 */
[----:B------:R-:W-:Y:S02]  /*71b0*/  IMAD.MOV.U32 R27, RZ, RZ, R21 ;  /* 0x000000ffff1b7224 */ /* 0x000fe400078e0015 */
[----:B------:R-:W-:Y:S02]  /*71c0*/  IMAD.MOV.U32 R26, RZ, RZ, R20 ;  /* 0x000000ffff1a7224 */ /* 0x000fe400078e0014 */
[----:B------:R-:W-:Y:S01]  /*71d0*/  IMAD.MOV.U32 R9, RZ, RZ, R24 ;  /* 0x000000ffff097224 */ /* 0x000fe200078e0018 */
        /* <DEDUP_REMOVED lines=8> */
[----:B------:R-:W-:Y:S01]  /*7260*/  DSETP.MAX.AND P3, P1, R12, R4, PT ;  /* 0x000000040c00722a */ /* 0x000fe2000396f000 */
[----:B------:R-:W-:Y:S01]  /*7270*/  IMAD.MOV.U32 R10, RZ, RZ, R13 ;  /* 0x000000ffff0a7224 */ /* 0x000fe200078e000d */
[----:B------:R-:W-:Y:S01]  /*7280*/  FSEL R7, R3, R24, P4 ;  /* 0x0000001803077208 */ /* 0x000fe20002000000 */
[----:B------:R-:W-:Y:S01]  /*7290*/  IMAD.MOV.U32 R11, RZ, RZ, R6 ;  /* 0x000000ffff0b7224 */ /* 0x000fe200078e0006 */
[----:B------:R-:W-:Y:S01]  /*72a0*/  @P5 LOP3.LUT R7, R24, 0x80000, RZ, 0xfc, !PT ;  /* 0x0008000018075812 */ /* 0x000fe200078efcff */
[----:B------:R-:W-:-:S02]  /*72b0*/  IMAD.MOV.U32 R13, RZ, RZ, R22 ;  /* 0x000000ffff0d7224 */ /* 0x000fc400078e0016 */
[----:B------:R-:W-:Y:S01]  /*72c0*/  IMAD.MOV.U32 R25, RZ, RZ, R12 ;  /* 0x000000ffff197224 */ /* 0x000fe200078e000c */
[----:B------:R-:W-:Y:S01]  /*72d0*/  MOV R12, R4 ;  /* 0x00000004000c7202 */ /* 0x000fe20000000f00 */
[----:B------:R-:W-:Y:S01]  /*72e0*/  IMAD.MOV.U32 R4, RZ, RZ, R14 ;  /* 0x000000ffff047224 */ /* 0x000fe200078e000e */
[----:B------:R-:W-:Y:S01]  /*72f0*/  SEL R6, R20, R11, P4 ;  /* 0x0000000b14067207 */ /* 0x000fe20002000000 */
[----:B------:R-:W-:Y:S01]  /*7300*/  DSETP.MAX.AND P5, P4, R34, R18, PT ;  /* 0x000000122200722a */ /* 0x000fe20003caf000 */
[----:B------:R-:W-:Y:S01]  /*7310*/  SEL R3, R26, R13, P0 ;  /* 0x0000000d1a037207 */ /* 0x000fe20000000000 */
[----:B------:R-:W-:Y:S01]  /*7320*/  IMAD.MOV.U32 R20, RZ, RZ, R15 ;  /* 0x000000ffff147224 */ /* 0x000fe200078e000f */
[----:B------:R-:W-:Y:S02]  /*7330*/  SEL R12, R25, R12, P3 ;  /* 0x0000000c190c7207 */ /* 0x000fe40001800000 */
[----:B------:R-:W-:Y:S01]  /*7340*/  FSEL R11, R9, R23, P0 ;  /* 0x00000017090b7208 */ /* 0x000fe20000000000 */
[----:B------:R-:W-:Y:S01]  /*7350*/  IMAD.MOV.U32 R9, RZ, RZ, R16 ;  /* 0x000000ffff097224 */ /* 0x000fe200078e0010 */
[----:B------:R-:W-:Y:S01]  /*7360*/  FSEL R13, R10, R5, P3 ;  /* 0x000000050a0d7208 */ /* 0x000fe20001800000 */
[----:B------:R-:W-:Y:S01]  /*7370*/  DSETP.MAX.AND P0, P3, R14, R16, PT ;  /* 0x000000100e00722a */ /* 0x000fe20003b0f000 */
[----:B------:R-:W-:Y:S01]  /*7380*/  IMAD.MOV.U32 R10, RZ, RZ, R35 ;  /* 0x000000ffff0a7224 */ /* 0x000fe200078e0023 */
[----:B------:R-:W-:Y:S01]  /*7390*/  @P2 LOP3.LUT R11, R23, 0x80000, RZ, 0xfc, !PT ;  /* 0x00080000170b2812 */ /* 0x000fe200078efcff */
[----:B------:R-:W-:Y:S01]  /*73a0*/  IMAD.MOV.U32 R15, RZ, RZ, R18 ;  /* 0x000000ffff0f7224 */ /* 0x000fe200078e0012 */
[----:B------:R-:W-:-:S02]  /*73b0*/  @P1 LOP3.LUT R13, R5, 0x80000, RZ, 0xfc, !PT ;  /* 0x00080000050d1812 */ /* 0x000fc400078efcff */
[----:B------:R-:W-:Y:S01]  /*73c0*/  FSEL R35, R10, R19, P5 ;  /* 0x000000130a237208 */ /* 0x000fe20002800000 */
[----:B------:R-:W-:Y:S01]  /*73d0*/  IMAD.MOV.U32 R10, RZ, RZ, R3 ;  /* 0x000000ffff0a7224 */ /* 0x000fe200078e0003 */
[----:B------:R-:W-:Y:S02]  /*73e0*/  SEL R34, R34, R15, P5 ;  /* 0x0000000f22227207 */ /* 0x000fe40002800000 */
[----:B------:R-:W-:Y:S01]  /*73f0*/  FSEL R15, R20, R17, P0 ;  /* 0x00000011140f7208 */ /* 0x000fe20000000000 */
[----:B------:R-:W-:Y:S01]  /*7400*/  IMAD.MOV.U32 R20, RZ, RZ, R8 ;  /* 0x000000ffff147224 */ /* 0x000fe200078e0008 */
[----:B------:R-:W-:Y:S01]  /*7410*/  SEL R14, R4, R9, P0 ;  /* 0x00000009040e7207 */ /* 0x000fe20000000000 */
[----:B------:R-:W-:Y:S01]  /*7420*/  IMAD.MOV.U32 R8, RZ, RZ, R6 ;  /* 0x000000ffff087224 */ /* 0x000fe200078e0006 */
[----:B------:R-:W-:Y:S01]  /*7430*/  @P4 LOP3.LUT R35, R19, 0x80000, RZ, 0xfc, !PT ;  /* 0x0008000013234812 */ /* 0x000fe200078efcff */
[----:B------:R-:W-:Y:S01]  /*7440*/  IMAD.MOV.U32 R9, RZ, RZ, R7 ;  /* 0x000000ffff097224 */ /* 0x000fe200078e0007 */
[----:B------:R-:W-:-:S07]  /*7450*/  @P3 LOP3.LUT R15, R17, 0x80000, RZ, 0xfc, !PT ;  /* 0x00080000110f3812 */ /* 0x000fce00078efcff */
.L_x_75:
[----:B------:R-:W-:Y:S05]  /*7460*/  BSYNC.RECONVERGENT B1 ;  /* 0x0000000000017941 */ /* 0x000fea0003800200 */
.L_x_74:
[----:B------:R-:W-:Y:S01]  /*7470*/  ISETP.NE.AND P0, PT, R0, RZ, PT ;  /* 0x000000ff0000720c */ /* 0x000fe20003f05270 */
[----:B------:R-:W-:-:S12]  /*7480*/  BSSY.RECONVERGENT B1, `(.L_x_76) ;  /* 0x000000b000017945 */ /* 0x000fd80003800200 */
[----:B------:R-:W-:Y:S05]  /*7490*/  @P0 BRA `(.L_x_77) ;  /* 0x0000000000240947 */ /* 0x000fea0003800000 */
[----:B0-----:R-:W0:Y:S01]  /*74a0*/  S2R R4, SR_CgaCtaId ;  /* 0x0000000000047919 */ /* 0x001e220000008800 */
[----:B-1----:R-:W-:Y:S02]  /*74b0*/  MOV R3, 0x400 ;  /* 0x0000040000037802 */ /* 0x002fe40000000f00 */
[----:B------:R-:W-:Y:S02]  /*74c0*/  SHF.R.U32.HI R0, RZ, 0x5, R2 ;  /* 0x00000005ff007819 */ /* 0x000fe40000011602 */
[----:B0-----:R-:W-:-:S05]  /*74d0*/  LEA R3, R4, R3, 0x18 ;  /* 0x0000000304037211 */ /* 0x001fca00078ec0ff */
[----:B------:R-:W-:-:S05]  /*74e0*/  IMAD R3, R0, 0x30, R3 ;  /* 0x0000003000037824 */ /* 0x000fca00078e0203 */
[----:B------:R2:W-:Y:S04]  /*74f0*/  STS.64 [R3+0x8], R20 ;  /* 0x0000081403007388 */ /* 0x0005e80000000a00 */
[----:B------:R2:W-:Y:S04]  /*7500*/  STS.128 [R3+0x10], R8 ;  /* 0x0000100803007388 */ /* 0x0005e80000000c00 */
[----:B------:R2:W-:Y:S04]  /*7510*/  STS.128 [R3+0x20], R12 ;  /* 0x0000200c03007388 */ /* 0x0005e80000000c00 */
[----:B------:R2:W-:Y:S02]  /*7520*/  STS.64 [R3+0x30], R34 ;  /* 0x0000302203007388 */ /* 0x0005e40000000a00 */
.L_x_77:
[----:B------:R-:W-:Y:S05]  /*7530*/  BSYNC.RECONVERGENT B1 ;  /* 0x0000000000017941 */ /* 0x000fea0003800200 */
.L_x_76:
[----:B------:R-:W-:Y:S01]  /*7540*/  UISETP.GE.AND UP0, UPT, UR6, 0x21, UPT ;  /* 0x000000210600788c */ /* 0x000fe2000bf06270 */
[----:B------:R-:W-:Y:S05]  /*7550*/  BAR.SYNC.DEFER_BLOCKING 0x0 ;  /* 0x0000000000007b1d */ /* 0x000fea0000010000 */
[----:B------:R-:W-:-:S04]  /*7560*/  PLOP3.LUT P0, PT, PT, PT, UP0, 0x80, 0x8 ;  /* 0x000000000008781c */ /* 0x000fc80003f0f008 */
[----:B------:R-:W-:-:S13]  /*7570*/  ISETP.NE.OR P0, PT, R2, RZ, !P0 ;  /* 0x000000ff0200720c */ /* 0x000fda0004705670 */
[----:B------:R-:W-:Y:S05]  /*7580*/  @P0 BRA `(.L_x_65) ;  /* 0x0000007800900947 */ /* 0x000fea0003800000 */
[----:B------:R-:W3:Y:S01]  /*7590*/  S2UR UR5, SR_CgaCtaId ;  /* 0x00000000000579c3 */ /* 0x000ee20000008800 */
[----:B------:R-:W-:Y:S01]  /*75a0*/  UMOV UR4, 0x400 ;  /* 0x0000040000047882 */ /* 0x000fe20000000000 */
[----:B------:R-:W-:Y:S01]  /*75b0*/  IMAD.MOV.U32 R0, RZ, RZ, R9 ;  /* 0x000000ffff007224 */ /* 0x000fe200078e0009 */
[----:B0-----:R-:W-:Y:S01]  /*75c0*/  MOV R22, R11 ;  /* 0x0000000b00167202 */ /* 0x001fe20000000f00 */
[----:B------:R-:W-:Y:S02]  /*75d0*/  UISETP.GE.U32.AND UP0, UPT, UR6, 0x41, UPT ;  /* 0x000000410600788c */ /* 0x000fe4000bf06070 */
[----:B---3--:R-:W-:-:S09]  /*75e0*/  ULEA UR4, UR5, UR4, 0x18 ;  /* 0x0000000405047291 */ /* 0x008fd2000f8ec0ff */
[----:B------:R-:W0:Y:S04]  /*75f0*/  LDS.128 R24, [UR4+0x40] ;  /* 0x00004004ff187984 */ /* 0x000e280008000c00 */
[----:B------:R-:W-:Y:S04]  /*7600*/  LDS.128 R16, [UR4+0x50] ;  /* 0x00005004ff107984 */ /* 0x000fe80008000c00 */
[----:B-12---:R-:W1:Y:S04]  /*7610*/  LDS.64 R2, [UR4+0x38] ;  /* 0x00003804ff027984 */ /* 0x006e680008000a00 */
[----:B------:R-:W2:Y:S01]  /*7620*/  LDS.128 R4, [UR4+0x60] ;  /* 0x00006004ff047984 */ /* 0x000ea20008000c00 */
[----:B0-----:R-:W-:Y:S01]  /*7630*/  DSETP.MIN.AND P0, P1, R8, R24, PT ;  /* 0x000000180800722a */ /* 0x001fe20003900000 */
[----:B------:R-:W-:Y:S01]  /*7640*/  IMAD.MOV.U32 R29, RZ, RZ, R26 ;  /* 0x000000ffff1d7224 */ /* 0x000fe200078e001a */
[----:B------:R-:W-:Y:S01]  /*7650*/  DSETP.MIN.AND P2, P3, R10, R26, PT ;  /* 0x0000001a0a00722a */ /* 0x000fe20003b40000 */
[----:B------:R-:W-:-:S02]  /*7660*/  IMAD.MOV.U32 R23, RZ, RZ, R24 ;  /* 0x000000ffff177224 */ /* 0x000fc400078e0018 */
[----:B------:R-:W-:Y:S01]  /*7670*/  IMAD.MOV.U32 R24, RZ, RZ, R12 ;  /* 0x000000ffff187224 */ /* 0x000fe200078e000c */
[----:B------:R-:W-:Y:S01]  /*7680*/  FSEL R9, R0, R25, P0 ;  /* 0x0000001900097208 */ /* 0x000fe20000000000 */
[----:B------:R-:W-:Y:S01]  /*7690*/  IMAD.MOV.U32 R0, RZ, RZ, R15 ;  /* 0x000000ffff007224 */ /* 0x000fe200078e000f */
[----:B------:R-:W-:Y:S01]  /*76a0*/  FSEL R11, R22, R27, P2 ;  /* 0x0000001b160b7208 */ /* 0x000fe20001000000 */
[----:B------:R-:W-:Y:S01]  /*76b0*/  IMAD.MOV.U32 R22, RZ, RZ, R14 ;  /* 0x000000ffff167224 */ /* 0x000fe200078e000e */
[----:B------:R-:W-:Y:S01]  /*76c0*/  SEL R10, R10, R29, P2 ;  /* 0x0000001d0a0a7207 */ /* 0x000fe20001000000 */
[----:B-1----:R-:W-:Y:S01]  /*76d0*/  DSETP.MIN.AND P5, P2, R20, R2, PT ;  /* 0x000000021400722a */ /* 0x002fe20003aa0000 */
[----:B------:R-:W-:Y:S01]  /*76e0*/  SEL R8, R8, R23, P0 ;  /* 0x0000001708087207 */ /* 0x000fe20000000000 */
[----:B------:R-:W-:Y:S01]  /*76f0*/  IMAD.MOV.U32 R23, RZ, RZ, R21 ;  /* 0x000000ffff177224 */ /* 0x000fe200078e0015 */
[----:B------:R-:W-:Y:S01]  /*7700*/  @P1 LOP3.LUT R9, R25, 0x80000, RZ, 0xfc, !PT ;  /* 0x0008000019091812 */ /* 0x000fe200078efcff */
[----:B------:R-:W-:Y:S01]  /*7710*/  DSETP.MAX.AND P4, P1, R14, R18, PT ;  /* 0x000000120e00722a */ /* 0x000fe2000398f000 */
[----:B------:R-:W-:Y:S01]  /*7720*/  @P3 LOP3.LUT R11, R27, 0x80000, RZ, 0xfc, !PT ;  /* 0x000800001b0b3812 */ /* 0x000fe200078efcff */
[----:B------:R-:W-:Y:S01]  /*7730*/  IMAD.MOV.U32 R15, RZ, RZ, R20 ;  /* 0x000000ffff0f7224 */ /* 0x000fe200078e0014 */
[----:B------:R-:W-:Y:S01]  /*7740*/  DSETP.MAX.AND P3, P0, R12, R16, PT ;  /* 0x000000100c00722a */ /* 0x000fe2000386f000 */
[----:B------:R-:W-:Y:S01]  /*7750*/  FSEL R21, R23, R3, P5 ;  /* 0x0000000317157208 */ /* 0x000fe20002800000 */
[----:B------:R-:W-:Y:S01]  /*7760*/  IMAD.MOV.U32 R14, RZ, RZ, R13 ;  /* 0x000000ffff0e7224 */ /* 0x000fe200078e000d */
[----:B------:R-:W-:Y:S01]  /*7770*/  MOV R12, R2 ;  /* 0x00000002000c7202 */ /* 0x000fe20000000f00 */
[----:B------:R-:W-:-:S02]  /*7780*/  IMAD.MOV.U32 R13, RZ, RZ, R16 ;  /* 0x000000ffff0d7224 */ /* 0x000fc400078e0010 */
[----:B------:R-:W-:Y:S01]  /*7790*/  IMAD.MOV.U32 R25, RZ, RZ, R35 ;  /* 0x000000ffff197224 */ /* 0x000fe200078e0023 */
[----:B------:R-:W-:Y:S01]  /*77a0*/  SEL R20, R15, R12, P5 ;  /* 0x0000000c0f147207 */ /* 0x000fe20002800000 */
[----:B--2---:R-:W-:Y:S01]  /*77b0*/  DSETP.MAX.AND P5, P6, R34, R4, PT ;  /* 0x000000042200722a */ /* 0x004fe20003eaf000 */
[----:B------:R-:W-:Y:S01]  /*77c0*/  IMAD.MOV.U32 R15, RZ, RZ, R18 ;  /* 0x000000ffff0f7224 */ /* 0x000fe200078e0012 */
[----:B------:R-:W-:Y:S01]  /*77d0*/  @P2 LOP3.LUT R21, R3, 0x80000, RZ, 0xfc, !PT ;  /* 0x0008000003152812 */ /* 0x000fe200078efcff */
[----:B------:R-:W-:Y:S01]  /*77e0*/  IMAD.MOV.U32 R2, RZ, RZ, R34 ;  /* 0x000000ffff027224 */ /* 0x000fe200078e0022 */
[----:B------:R-:W-:Y:S01]  /*77f0*/  SEL R12, R24, R13, P3 ;  /* 0x0000000d180c7207 */ /* 0x000fe20001800000 */
[----:B------:R-:W-:Y:S01]  /*7800*/  IMAD.MOV.U32 R3, RZ, RZ, R4 ;  /* 0x000000ffff037224 */ /* 0x000fe200078e0004 */
[----:B------:R-:W-:Y:S02]  /*7810*/  SEL R22, R22, R15, P4 ;  /* 0x0000000f16167207 */ /* 0x000fe40002000000 */
[----:B------:R-:W-:-:S02]  /*7820*/  FSEL R35, R25, R5, P5 ;  /* 0x0000000519237208 */ /* 0x000fc40002800000 */
[----:B------:R-:W-:Y:S02]  /*7830*/  FSEL R15, R0, R19, P4 ;  /* 0x00000013000f7208 */ /* 0x000fe40002000000 */
[----:B------:R-:W-:Y:S01]  /*7840*/  FSEL R13, R14, R17, P3 ;  /* 0x000000110e0d7208 */ /* 0x000fe20001800000 */
[----:B------:R-:W-:Y:S01]  /*7850*/  IMAD.MOV.U32 R14, RZ, RZ, R22 ;  /* 0x000000ffff0e7224 */ /* 0x000fe200078e0016 */
[----:B------:R-:W-:Y:S02]  /*7860*/  SEL R34, R2, R3, P5 ;  /* 0x0000000302227207 */ /* 0x000fe40002800000 */
[----:B------:R-:W-:Y:S02]  /*7870*/  @P6 LOP3.LUT R35, R5, 0x80000, RZ, 0xfc, !PT ;  /* 0x0008000005236812 */ /* 0x000fe400078efcff */
[----:B------:R-:W-:Y:S02]  /*7880*/  @P1 LOP3.LUT R15, R19, 0x80000, RZ, 0xfc, !PT ;  /* 0x00080000130f1812 */ /* 0x000fe400078efcff */
[----:B------:R-:W-:Y:S01]  /*7890*/  @P0 LOP3.LUT R13, R17, 0x80000, RZ, 0xfc, !PT ;  /* 0x00080000110d0812 */ /* 0x000fe200078efcff */
[----:B------:R-:W-:Y:S06]  /*78a0*/  BRA.U !UP0, `(.L_x_65) ;  /* 0x0000007508c87547 */ /* 0x000fec000b800000 */
[----:B------:R-:W0:Y:S01]  /*78b0*/  LDS.128 R28, [UR4+0x70] ;  /* 0x00007004ff1c7984 */ /* 0x000e220008000c00 */
[----:B------:R-:W-:Y:S01]  /*78c0*/  DSETP.MIN.AND P0, P1, R20, R6, PT ;  /* 0x000000061400722a */ /* 0x000fe20003900000 */
[----:B------:R-:W-:Y:S01]  /*78d0*/  IMAD.MOV.U32 R2, RZ, RZ, R21 ;  /* 0x000000ffff027224 */ /* 0x000fe200078e0015 */
[----:B------:R-:W-:Y:S01]  /*78e0*/  MOV R0, R10 ;  /* 0x0000000a00007202 */ /* 0x000fe20000000f00 */
[----:B------:R-:W1:Y:S01]  /*78f0*/  LDS.128 R24, [UR4+0x80] ;  /* 0x00008004ff187984 */ /* 0x000e620008000c00 */
[----:B------:R-:W-:Y:S01]  /*7900*/  IMAD.MOV.U32 R3, RZ, RZ, R6 ;  /* 0x000000ffff037224 */ /* 0x000fe200078e0006 */
[----:B------:R-:W-:Y:S01]  /*7910*/  UISETP.GE.U32.AND UP0, UPT, UR6, 0x61, UPT ;  /* 0x000000610600788c */ /* 0x000fe2000bf06070 */
[----:B------:R-:W-:Y:S01]  /*7920*/  FSEL R21, R2, R7, P0 ;  /* 0x0000000702157208 */ /* 0x000fe20000000000 */
[----:B------:R-:W2:Y:S01]  /*7930*/  LDS.128 R16, [UR4+0x90] ;  /* 0x00009004ff107984 */ /* 0x000ea20008000c00 */
[----:B------:R-:W-:Y:S01]  /*7940*/  IMAD.MOV.U32 R4, RZ, RZ, R11 ;  /* 0x000000ffff047224 */ /* 0x000fe200078e000b */
[----:B------:R-:W-:Y:S01]  /*7950*/  SEL R20, R20, R3, P0 ;  /* 0x0000000314147207 */ /* 0x000fe20000000000 */
[----:B------:R-:W-:-:S02]  /*7960*/  IMAD.MOV.U32 R2, RZ, RZ, R9 ;  /* 0x000000ffff027224 */ /* 0x000fc400078e0009 */
[----:B------:R-:W-:Y:S02]  /*7970*/  IMAD.MOV.U32 R6, RZ, RZ, R34 ;  /* 0x000000ffff067224 */ /* 0x000fe400078e0022 */
[----:B------:R-:W-:Y:S01]  /*7980*/  @P1 LOP3.LUT R21, R7, 0x80000, RZ, 0xfc, !PT ;  /* 0x0008000007151812 */ /* 0x000fe200078efcff */
[----:B0-----:R-:W-:Y:S01]  /*7990*/  DSETP.MIN.AND P4, P5, R10, R30, PT ;  /* 0x0000001e0a00722a */ /* 0x001fe20003d80000 */
[----:B------:R-:W-:Y:S01]  /*79a0*/  IMAD.MOV.U32 R5, RZ, RZ, R30 ;  /* 0x000000ffff057224 */ /* 0x000fe200078e001e */
[----:B------:R-:W-:Y:S01]  /*79b0*/  DSETP.MIN.AND P2, P3, R8, R28, PT ;  /* 0x0000001c0800722a */ /* 0x000fe20003b40000 */
[----:B------:R-:W-:Y:S01]  /*79c0*/  IMAD.MOV.U32 R3, RZ, RZ, R28 ;  /* 0x000000ffff037224 */ /* 0x000fe200078e001c */
[----:B-1----:R-:W-:Y:S01]  /*79d0*/  DSETP.MAX.AND P0, P1, R12, R24, PT ;  /* 0x000000180c00722a */ /* 0x002fe2000390f000 */
[----:B------:R-:W-:Y:S02]  /*79e0*/  MOV R7, R26 ;  /* 0x0000001a00077202 */ /* 0x000fe40000000f00 */
        /* <DEDUP_REMOVED lines=11> */
[----:B------:R-:W-:Y:S01]  /*7aa0*/  DSETP.MAX.AND P2, P3, R14, R26, PT ;  /* 0x0000001a0e00722a */ /* 0x000fe20003b4f000 */
[----:B------:R-:W-:Y:S01]  /*7ab0*/  IMAD.MOV.U32 R5, RZ, RZ, R15 ;  /* 0x000000ffff057224 */ /* 0x000fe200078e000f */
[----:B------:R-:W-:Y:S01]  /*7ac0*/  SEL R12, R0, R3, P0 ;  /* 0x00000003000c7207 */ /* 0x000fe20000000000 */
[----:B------:R-:W-:Y:S01]  /*7ad0*/  IMAD.MOV.U32 R15, RZ, RZ, R35 ;  /* 0x000000ffff0f7224 */ /* 0x000fe200078e0023 */
[----:B------:R-:W-:Y:S01]  /*7ae0*/  FSEL R13, R2, R25, P0 ;  /* 0x00000019020d7208 */ /* 0x000fe20000000000 */
[----:B------:R-:W-:Y:S01]  /*7af0*/  IMAD.MOV.U32 R3, RZ, RZ, R16 ;  /* 0x000000ffff037224 */ /* 0x000fe200078e0010 */
[----:B------:R-:W-:-:S02]  /*7b00*/  SEL R14, R4, R7, P2 ;  /* 0x00000007040e7207 */ /* 0x000fc40001000000 */
[----:B------:R-:W-:Y:S02]  /*7b10*/  FSEL R35, R15, R17, P4 ;  /* 0x000000110f237208 */ /* 0x000fe40002000000 */
[----:B------:R-:W-:Y:S02]  /*7b20*/  FSEL R15, R5, R27, P2 ;  /* 0x0000001b050f7208 */ /* 0x000fe40001000000 */
        /* <DEDUP_REMOVED lines=8> */
[----:B------:R-:W-:Y:S01]  /*7bb0*/  UISETP.GE.U32.AND UP0, UPT, UR6, 0x81, UPT ;  /* 0x000000810600788c */ /* 0x000fe2000bf06070 */
        /* <DEDUP_REMOVED lines=9> */
[----:B------:R-:W-:Y:S01]  /*7c50*/  IMAD.MOV.U32 R18, RZ, RZ, R34 ;  /* 0x000000ffff127224 */ /* 0x000fe200078e0022 */
[----:B0-----:R-:W-:Y:S01]  /*7c60*/  DSETP.MIN.AND P4, P5, R10, R30, PT ;  /* 0x0000001e0a00722a */ /* 0x001fe20003d80000 */
[----:B------:R-:W-:Y:S01]  /*7c70*/  IMAD.MOV.U32 R17, RZ, RZ, R30 ;  /* 0x000000ffff117224 */ /* 0x000fe200078e001e */
[----:B------:R-:W-:Y:S01]  /*7c80*/  DSETP.MIN.AND P2, P3, R8, R28, PT ;  /* 0x0000001c0800722a */ /* 0x000fe20003b40000 */
[----:B------:R-:W-:Y:S01]  /*7c90*/  IMAD.MOV.U32 R3, RZ, RZ, R28 ;  /* 0x000000ffff037224 */ /* 0x000fe200078e001c */
[----:B-1----:R-:W-:Y:S02]  /*7ca0*/  DSETP.MAX.AND P0, P1, R12, R24, PT ;  /* 0x000000180c00722a */ /* 0x002fe4000390f000 */
        /* <DEDUP_REMOVED lines=12> */
[----:B------:R-:W-:Y:S01]  /*7d70*/  MOV R17, R15 ;  /* 0x0000000f00117202 */ /* 0x000fe20000000f00 */
[----:B------:R-:W-:Y:S01]  /*7d80*/  IMAD.MOV.U32 R15, RZ, RZ, R35 ;  /* 0x000000ffff0f7224 */ /* 0x000fe200078e0023 */
[----:B------:R-:W-:Y:S01]  /*7d90*/  SEL R12, R0, R3, P0 ;  /* 0x00000003000c7207 */ /* 0x000fe20000000000 */
[----:B------:R-:W-:-:S02]  /*7da0*/  IMAD.MOV.U32 R13, RZ, RZ, R26 ;  /* 0x000000ffff0d7224 */ /* 0x000fc400078e001a */
[----:B------:R-:W-:Y:S01]  /*7db0*/  IMAD.MOV.U32 R3, RZ, RZ, R4 ;  /* 0x000000ffff037224 */ /* 0x000fe200078e0004 */
[----:B------:R-:W-:Y:S02]  /*7dc0*/  FSEL R35, R15, R5, P4 ;  /* 0x000000050f237208 */ /* 0x000fe40002000000 */
[----:B------:R-:W-:Y:S02]  /*7dd0*/  SEL R14, R16, R13, P2 ;  /* 0x0000000d100e7207 */ /* 0x000fe40001000000 */
[----:B------:R-:W-:Y:S02]  /*7de0*/  FSEL R15, R17, R27, P2 ;  /* 0x0000001b110f7208 */ /* 0x000fe40001000000 */
[----:B------:R-:W-:Y:S02]  /*7df0*/  FSEL R13, R2, R25, P0 ;  /* 0x00000019020d7208 */ /* 0x000fe40000000000 */
[----:B------:R-:W-:Y:S02]  /*7e00*/  SEL R34, R18, R3, P4 ;  /* 0x0000000312227207 */ /* 0x000fe40002000000 */
[----:B------:R-:W-:-:S02]  /*7e10*/  @P5 LOP3.LUT R35, R5, 0x80000, RZ, 0xfc, !PT ;  /* 0x0008000005235812 */ /* 0x000fc400078efcff */
        /* <DEDUP_REMOVED lines=22> */
[----:B------:R-:W-:Y:S01]  /*7f80*/  IMAD.MOV.U32 R7, RZ, RZ, R26 ;  /* 0x000000ffff077224 */ /* 0x000fe200078e001a */
[----:B------:R-:W-:Y:S01]  /*7f90*/  FSEL R11, R4, R31, P4 ;  /* 0x0000001f040b7208 */ /* 0x000fe20002000000 */
[----:B------:R-:W-:Y:S01]  /*7fa0*/  IMAD.MOV.U32 R4, RZ, RZ, R14 ;  /* 0x000000ffff047224 */ /* 0x000fe200078e000e */
[----:B------:R-:W-:-:S02]  /*7fb0*/  FSEL R9, R2, R29, P2 ;  /* 0x0000001d02097208 */ /* 0x000fc40001000000 */
        /* <DEDUP_REMOVED lines=11> */
[----:B------:R-:W-:Y:S01]  /*8070*/  MOV R2, R13 ;  /* 0x0000000d00027202 */ /* 0x000fe20000000f00 */
[----:B------:R-:W-:Y:S01]  /*8080*/  IMAD.MOV.U32 R3, RZ, RZ, R16 ;  /* 0x000000ffff037224 */ /* 0x000fe200078e0010 */
[----:B------:R-:W-:-:S02]  /*8090*/  SEL R14, R4, R7, P2 ;  /* 0x00000007040e7207 */ /* 0x000fc40001000000 */
[----:B------:R-:W-:Y:S02]  /*80a0*/  FSEL R35, R15, R17, P4 ;  /* 0x000000110f237208 */ /* 0x000fe40002000000 */
[----:B------:R-:W-:Y:S02]  /*80b0*/  FSEL R15, R5, R27, P2 ;  /* 0x0000001b050f7208 */ /* 0x000fe40001000000 */
[----:B------:R-:W-:Y:S02]  /*80c0*/  FSEL R13, R2, R25, P0 ;  /* 0x00000019020d7208 */ /* 0x000fe40000000000 */
[----:B------:R-:W-:Y:S02]  /*80d0*/  SEL R34, R6, R3, P4 ;  /* 0x0000000306227207 */ /* 0x000fe40002000000 */
[----:B------:R-:W-:Y:S02]  /*80e0*/  @P5 LOP3.LUT R35, R17, 0x80000, RZ, 0xfc, !PT ;  /* 0x0008000011235812 */ /* 0x000fe400078efcff */
[----:B------:R-:W-:-:S02]  /*80f0*/  @P3 LOP3.LUT R15, R27, 0x80000, RZ, 0xfc, !PT ;  /* 0x000800001b0f3812 */ /* 0x000fc400078efcff */
        /* <DEDUP_REMOVED lines=19> */
[----:B------:R-:W-:Y:S01]  /*8230*/  MOV R17, R30 ;  /* 0x0000001e00117202 */ /* 0x000fe20000000f00 */
        /* <DEDUP_REMOVED lines=17> */
[----:B------:R-:W-:-:S03]  /*8350*/  IMAD.MOV.U32 R13, RZ, RZ, R26 ;  /* 0x000000ffff0d7224 */ /* 0x000fc600078e001a */
        /* <DEDUP_REMOVED lines=42> */
[----:B------:R-:W-:-:S02]  /*8600*/  MOV R15, R35 ;  /* 0x00000023000f7202 */ /* 0x000fc40000000f00 */
[----:B------:R-:W-:Y:S01]  /*8610*/  SEL R12, R0, R3, P0 ;  /* 0x00000003000c7207 */ /* 0x000fe20000000000 */
[----:B------:R-:W-:Y:S01]  /*8620*/  IMAD.MOV.U32 R3, RZ, RZ, R16 ;  /* 0x000000ffff037224 */ /* 0x000fe200078e0010 */
[----:B------:R-:W-:Y:S02]  /*8630*/  FSEL R35, R15, R17, P4 ;  /* 0x000000110f237208 */ /* 0x000fe40002000000 */
[----:B------:R-:W-:Y:S02]  /*8640*/  FSEL R15, R5, R27, P2 ;  /* 0x0000001b050f7208 */ /* 0x000fe40001000000 */
[----:B------:R-:W-:Y:S02]  /*8650*/  FSEL R13, R2, R25, P0 ;  /* 0x00000019020d7208 */ /* 0x000fe40000000000 */
[----:B------:R-:W-:Y:S02]  /*8660*/  SEL R14, R4, R7, P2 ;  /* 0x00000007040e7207 */ /* 0x000fe40001000000 */
[----:B------:R-:W-:-:S02]  /*8670*/  SEL R34, R6, R3, P4 ;  /* 0x0000000306227207 */ /* 0x000fc40002000000 */
        /* <DEDUP_REMOVED lines=9> */
[----:B------:R-:W-:Y:S02]  /*8710*/  IMAD.MOV.U32 R17, RZ, RZ, R18 ;  /* 0x000000ffff117224 */ /* 0x000fe400078e0012 */
[----:B------:R-:W-:Y:S01]  /*8720*/  FSEL R21, R0, R19, P0 ;  /* 0x0000001300157208 */ /* 0x000fe20000000000 */
[----:B------:R-:W2:Y:S01]  /*8730*/  LDS.64 R2, [UR4+0x180] ;  /* 0x00018004ff027984 */ /* 0x000ea20008000a00 */
[----:B------:R-:W-:Y:S01]  /*8740*/  IMAD.MOV.U32 R18, RZ, RZ, R11 ;  /* 0x000000ffff127224 */ /* 0x000fe200078e000b */
[----:B------:R-:W-:Y:S01]  /*8750*/  SEL R20, R20, R17, P0 ;  /* 0x0000001114147207 */ /* 0x000fe20000000000 */
[----:B------:R-:W-:-:S04]  /*8760*/  IMAD.MOV.U32 R0, RZ, RZ, R9 ;  /* 0x000000ffff007224 */ /* 0x000fc800078e0009 */
        /* <DEDUP_REMOVED lines=20> */
[----:B------:R-:W-:Y:S01]  /*88b0*/  MOV R0, R12 ;  /* 0x0000000c00007202 */ /* 0x000fe20000000f00 */
[----:B------:R-:W-:-:S02]  /*88c0*/  IMAD.MOV.U32 R15, RZ, RZ, R34 ;  /* 0x000000ffff0f7224 */ /* 0x000fc400078e0022 */
[----:B------:R-:W-:Y:S01]  /*88d0*/  IMAD.MOV.U32 R5, RZ, RZ, R24 ;  /* 0x000000ffff057224 */ /* 0x000fe200078e0018 */
[----:B------:R-:W-:Y:S01]  /*88e0*/  SEL R14, R6, R13, P2 ;  /* 0x0000000d060e7207 */ /* 0x000fe20001000000 */
[----:B------:R-:W-:Y:S01]  /*88f0*/  IMAD.MOV.U32 R6, RZ, RZ, R2 ;  /* 0x000000ffff067224 */ /* 0x000fe200078e0002 */
[----:B------:R-:W-:Y:S02]  /*8900*/  FSEL R35, R16, R3, P4 ;  /* 0x0000000310237208 */ /* 0x000fe40002000000 */
[----:B------:R-:W-:Y:S02]  /*8910*/  FSEL R13, R4, R25, P0 ;  /* 0x00000019040d7208 */ /* 0x000fe40000000000 */
[----:B------:R-:W-:Y:S02]  /*8920*/  SEL R34, R15, R6, P4 ;  /* 0x000000060f227207 */ /* 0x000fe40002000000 */
[----:B------:R-:W-:Y:S02]  /*8930*/  FSEL R15, R7, R27, P2 ;  /* 0x0000001b070f7208 */ /* 0x000fe40001000000 */
[----:B------:R-:W-:-:S02]  /*8940*/  @P5 LOP3.LUT R35, R3, 0x80000, RZ, 0xfc, !PT ;  /* 0x0008000003235812 */ /* 0x000fc400078efcff */
[----:B------:R-:W-:Y:S02]  /*8950*/  SEL R12, R0, R5, P0 ;  /* 0x00000005000c7207 */ /* 0x000fe40000000000 */
[----:B------:R-:W-:Y:S02]  /*8960*/  @P3 LOP3.LUT R15, R27, 0x80000, RZ, 0xfc, !PT ;  /* 0x000800001b0f3812 */ /* 0x000fe400078efcff */
[----:B------:R-:W-:Y:S01]  /*8970*/  @P1 LOP3.LUT R13, R25, 0x80000, RZ, 0xfc, !PT ;  /* 0x00080000190d1812 */ /* 0x000fe200078efcff */
[----:B------:R-:W-:Y:S06]  /*8980*/  BRA `(.L_x_65) ;  /* 0x0000006400907947 */ /* 0x000fec0003800000 */
.L_x_42:
[----:B------:R-:W0:Y:S01]  /*8990*/  S2R R3, SR_TID.X ;  /* 0x0000000000037919 */ /* 0x000e220000002100 */
[----:B------:R-:W1:Y:S02]  /*89a0*/  LDCU.64 UR16, c[0x0][0x380] ;  /* 0x00007000ff1077ac */ /* 0x000e640008000a00 */
[----:B-1----:R-:W-:Y:S02]  /*89b0*/  IMAD.U32 R18, RZ, RZ, UR16 ;  /* 0x00000010ff127e24 */ /* 0x002fe4000f8e00ff */
[----:B------:R-:W-:Y:S02]  /*89c0*/  IMAD.U32 R19, RZ, RZ, UR17 ;  /* 0x00000011ff137e24 */ /* 0x000fe4000f8e00ff */
[----:B0-----:R-:W-:-:S04]  /*89d0*/  VIADD R5, R3, UR10 ;  /* 0x0000000a03057c36 */ /* 0x001fc80008000000 */
[----:B------:R-:W-:-:S05]  /*89e0*/  IMAD.WIDE.U32 R4, R5, 0x18, R18 ;  /* 0x0000001805047825 */ /* 0x000fca00078e0012 */
[----:B------:R-:W2:Y:S04]  /*89f0*/  LDG.E.64 R12, desc[UR12][R4.64] ;  /* 0x0000000c040c7981 */ /* 0x000ea8000c1e1b00 */
[----:B------:R-:W3:Y:S04]  /*8a00*/  LDG.E.64 R14, desc[UR12][R4.64+0x8] ;  /* 0x0000080c040e7981 */ /* 0x000ee8000c1e1b00 */
[----:B------:R-:W4:Y:S01]  /*8a10*/  LDG.E.64 R34, desc[UR12][R4.64+0x10] ;  /* 0x0000100c04227981 */ /* 0x000f22000c1e1b00 */
[----:B------:R-:W-:-:S04]  /*8a20*/  UISETP.GE.U32.AND UP0, UPT, UR5, UR7, UPT ;  /* 0x000000070500728c */ /* 0x000fc8000bf06070 */
[----:B------:R-:W-:Y:S01]  /*8a30*/  UISETP.GE.U32.AND.EX UP0, UPT, UR14, UR4, UPT, UP0 ;  /* 0x000000040e00728c */ /* 0x000fe2000bf06100 */
[----:B--2---:R-:W-:Y:S02]  /*8a40*/  IMAD.MOV.U32 R20, RZ, RZ, R12 ;  /* 0x000000ffff147224 */ /* 0x004fe400078e000c */
[----:B------:R-:W-:Y:S02]  /*8a50*/  IMAD.MOV.U32 R21, RZ, RZ, R13 ;  /* 0x000000ffff157224 */ /* 0x000fe400078e000d */
[----:B---3--:R-:W-:Y:S01]  /*8a60*/  IMAD.MOV.U32 R8, RZ, RZ, R14 ;  /* 0x000000ffff087224 */ /* 0x008fe200078e000e */
[----:B------:R-:W-:Y:S01]  /*8a70*/  MOV R9, R15 ;  /* 0x0000000f00097202 */ /* 0x000fe20000000f00 */
[----:B----4-:R-:W-:Y:S02]  /*8a80*/  IMAD.MOV.U32 R10, RZ, RZ, R34 ;  /* 0x000000ffff0a7224 */ /* 0x010fe400078e0022 */
[----:B------:R-:W-:Y:S01]  /*8a90*/  IMAD.MOV.U32 R11, RZ, RZ, R35 ;  /* 0x000000ffff0b7224 */ /* 0x000fe200078e0023 */
[----:B------:R-:W-:Y:S06]  /*8aa0*/  BRA.U !UP0, `(.L_x_78) ;  /* 0x0000003908507547 */ /* 0x000fec000b800000 */
[----:B------:R-:W-:Y:S01]  /*8ab0*/  IMAD.U32 R0, RZ, RZ, UR7 ;  /* 0x00000007ff007e24 */ /* 0x000fe2000f8e00ff */
[----:B------:R-:W-:Y:S02]  /*8ac0*/  UIADD3 UR17, UP0, UPT, UR7, UR10, URZ ;  /* 0x0000000a07117290 */ /* 0x000fe4000ff1e0ff */
[----:B------:R-:W-:Y:S01]  /*8ad0*/  IMAD.U32 R7, RZ, RZ, UR7 ;  /* 0x00000007ff077e24 */ /* 0x000fe2000f8e00ff */
[----:B------:R-:W-:Y:S01]  /*8ae0*/  UIADD3 UR15, UP1, UPT, UR8, -0x100, URZ ;  /* 0xffffff00080f7890 */ /* 0x000fe2000ff3e0ff */
[----:B------:R-:W-:Y:S01]  /*8af0*/  LOP3.LUT R2, RZ, R3, RZ, 0x33, !PT ;  /* 0x00000003ff027212 */ /* 0x000fe200078e33ff */
[----:B------:R-:W-:Y:S01]  /*8b00*/  UIADD3.X UR5, UPT, UPT, URZ, UR4, URZ, UP0, !UPT ;  /* 0x00000004ff057290 */ /* 0x000fe200087fe4ff */
[----:B------:R-:W-:Y:S01]  /*8b10*/  IADD3 R5, P0, P1, R3, UR10, R0 ;  /* 0x0000000a03057c10 */ /* 0x000fe2000f91e000 */
[----:B------:R-:W-:Y:S01]  /*8b20*/  UIADD3.X UR16, UPT, UPT, UR9, -0x1, URZ, UP1, !UPT ;  /* 0xffffffff09107890 */ /* 0x000fe20008ffe4ff */
[----:B------:R-:W-:Y:S01]  /*8b30*/  IADD3 R2, PT, PT, -R7, UR8, R2 ;  /* 0x0000000807027c10 */ /* 0x000fe2000fffe102 */
[----:B------:R-:W-:Y:S01]  /*8b40*/  UISETP.GT.U32.AND UP0, UPT, UR17, UR15, UPT ;  /* 0x0000000f1100728c */ /* 0x000fe2000bf04070 */
[----:B------:R-:W-:Y:S01]  /*8b50*/  IADD3.X R0, PT, PT, RZ, UR4, RZ, P0, P1 ;  /* 0x00000004ff007c10 */ /* 0x000fe200087e24ff */
[----:B------:R-:W-:Y:S01]  /*8b60*/  IMAD.WIDE.U32 R4, R5, 0x18, R18 ;  /* 0x0000001805047825 */ /* 0x000fe200078e0012 */
[----:B------:R-:W-:Y:S01]  /*8b70*/  MOV R11, R35 ;  /* 0x00000023000b7202 */ /* 0x000fe20000000f00 */
[----:B------:R-:W-:-:S02]  /*8b80*/  UISETP.GT.U32.AND.EX UP0, UPT, UR5, UR16, UPT, UP0 ;  /* 0x000000100500728c */ /* 0x000fc4000bf04100 */
[----:B------:R-:W-:Y:S01]  /*8b90*/  IMAD R17, R0, 0x18, RZ ;  /* 0x0000001800117824 */ /* 0x000fe200078e02ff */
[----:B------:R-:W-:Y:S01]  /*8ba0*/  IADD3 R0, P0, PT, R4, 0x6000, RZ ;  /* 0x0000600004007810 */ /* 0x000fe20007f1e0ff */
[----:B------:R-:W-:Y:S01]  /*8bb0*/  IMAD.U32 R4, RZ, RZ, UR7 ;  /* 0x00000007ff047e24 */ /* 0x000fe2000f8e00ff */
[----:B------:R-:W-:Y:S01]  /*8bc0*/  UMOV UR4, URZ ;  /* 0x000000ff00047c82 */ /* 0x000fe20008000000 */
[----:B------:R-:W-:Y:S02]  /*8bd0*/  IMAD.MOV.U32 R20, RZ, RZ, R12 ;  /* 0x000000ffff147224 */ /* 0x000fe400078e000c */
[----:B------:R-:W-:Y:S02]  /*8be0*/  IMAD.X R17, R5, 0x1, R17, P0 ;  /* 0x0000000105117824 */ /* 0x000fe400000e0611 */
[----:B------:R-:W-:Y:S02]  /*8bf0*/  IMAD.MOV.U32 R21, RZ, RZ, R13 ;  /* 0x000000ffff157224 */ /* 0x000fe400078e000d */
[----:B------:R-:W-:-:S02]  /*8c00*/  IMAD.MOV.U32 R10, RZ, RZ, R34 ;  /* 0x000000ffff0a7224 */ /* 0x000fc400078e0022 */
[----:B------:R-:W-:Y:S02]  /*8c10*/  IMAD.MOV.U32 R8, RZ, RZ, R14 ;  /* 0x000000ffff087224 */ /* 0x000fe400078e000e */
[----:B------:R-:W-:Y:S02]  /*8c20*/  IMAD.MOV.U32 R9, RZ, RZ, R15 ;  /* 0x000000ffff097224 */ /* 0x000fe400078e000f */
[----:B------:R-:W-:Y:S01]  /*8c30*/  VIADD R2, R2, -UR10 ;  /* 0x8000000a02027c36 */ /* 0x000fe20008000000 */
[----:B------:R-:W-:Y:S06]  /*8c40*/  BRA.U UP0, `(.L_x_79) ;  /* 0x0000000500347547 */ /* 0x000fec000b800000 */
[----:B------:R-:W0:Y:S01]  /*8c50*/  LDC.64 R18, c[0x0][0x380] ;  /* 0x0000e000ff127b82 */ /* 0x000e220000000a00 */
[----:B------:R-:W1:Y:S01]  /*8c60*/  LDCU UR6, c[0x0][0x3c0] ;  /* 0x00007800ff0677ac */ /* 0x000e620008000800 */
[----:B------:R-:W2:Y:S01]  /*8c70*/  LDCU.64 UR8, c[0x0][0x3b8] ;  /* 0x00007700ff0877ac */ /* 0x000ea20008000a00 */
[----:B------:R-:W-:Y:S01]  /*8c80*/  NOP ;  /* 0x0000000000007918 */ /* 0x000fe20000000000 */
.L_x_80:
[----:B------:R-:W-:-:S05]  /*8c90*/  IADD3 R27, P0, PT, R3, UR17, RZ ;  /* 0x00000011031b7c10 */ /* 0x000fca000ff1e0ff */
[----:B------:R-:W-:Y:S02]  /*8ca0*/  IMAD.X R4, RZ, RZ, UR5, P0 ;  /* 0x00000005ff047e24 */ /* 0x000fe400080e06ff */
[----:B0-----:R-:W-:-:S04]  /*8cb0*/  IMAD.WIDE.U32 R26, R27, 0x18, R18 ;  /* 0x000000181b1a7825 */ /* 0x001fc800078e0012 */
[----:B------:R-:W-:-:S04]  /*8cc0*/  IMAD R5, R4, 0x18, RZ ;  /* 0x0000001804057824 */ /* 0x000fc800078e02ff */
[----:B------:R-:W-:-:S05]  /*8cd0*/  IMAD.IADD R27, R27, 0x1, R5 ;  /* 0x000000011b1b7824 */ /* 0x000fca00078e0205 */
[----:B------:R-:W3:Y:S04]  /*8ce0*/  LDG.E.64 R22, desc[UR12][R26.64] ;  /* 0x0000000c1a167981 */ /* 0x000ee8000c1e1b00 */
[----:B------:R-:W4:Y:S04]  /*8cf0*/  LDG.E.64 R4, desc[UR12][R26.64+0x8] ;  /* 0x0000080c1a047981 */ /* 0x000f28000c1e1b00 */
[----:B------:R0:W5:Y:S01]  /*8d00*/  LDG.E.64 R6, desc[UR12][R26.64+0x10] ;  /* 0x0000100c1a067981 */ /* 0x000162000c1e1b00 */
[----:B------:R-:W-:Y:S01]  /*8d10*/  IMAD.MOV.U32 R25, RZ, RZ, R20 ;  /* 0x000000ffff197224 */ /* 0x000fe200078e0014 */
[----:B--2---:R-:W-:Y:S01]  /*8d20*/  UIADD3 UR10, UP0, UPT, -UR17, UR8, URZ ;  /* 0x00000008110a7290 */ /* 0x004fe2000ff1e1ff */
[----:B------:R-:W-:Y:S01]  /*8d30*/  IMAD.MOV.U32 R29, RZ, RZ, R12 ;  /* 0x000000ffff1d7224 */ /* 0x000fe200078e000c */
[----:B-1----:R-:W-:Y:S01]  /*8d40*/  USHF.L.U32 UR18, UR6, 0x8, URZ ;  /* 0x0000000806127899 */ /* 0x002fe200080006ff */
[----:B------:R-:W-:Y:S01]  /*8d50*/  IMAD.MOV.U32 R16, RZ, RZ, R21 ;  /* 0x000000ffff107224 */ /* 0x000fe200078e0015 */
[----:B------:R-:W-:Y:S01]  /*8d60*/  UIADD3.X UR14, UPT, UPT, ~UR5, UR9, URZ, UP0, !UPT ;  /* 0x00000009050e7290 */ /* 0x000fe200087fe5ff */
[----:B------:R-:W-:Y:S01]  /*8d70*/  IMAD.MOV.U32 R24, RZ, RZ, R13 ;  /* 0x000000ffff187224 */ /* 0x000fe200078e000d */
[----:B------:R-:W-:-:S02]  /*8d80*/  USHF.R.S32.HI UR7, URZ, 0x1f, UR18 ;  /* 0x0000001fff077899 */ /* 0x000fc40008011412 */
[----:B------:R-:W-:Y:S01]  /*8d90*/  UISETP.GE.U32.AND UP0, UPT, UR10, UR18, UPT ;  /* 0x000000120a00728c */ /* 0x000fe2000bf06070 */
[----:B0-----:R-:W-:-:S03]  /*8da0*/  IMAD.MOV.U32 R26, RZ, RZ, R15 ;  /* 0x000000ffff1a7224 */ /* 0x001fc600078e000f */
[----:B------:R-:W-:Y:S01]  /*8db0*/  UISETP.GE.U32.AND.EX UP0, UPT, UR14, UR7, UPT, UP0 ;  /* 0x000000070e00728c */ /* 0x000fe2000bf06100 */
[C---:B---3--:R-:W-:Y:S02]  /*8dc0*/  DSETP.MAX.AND P1, P3, R22.reuse, R12, PT ;  /* 0x0000000c1600722a */ /* 0x048fe40003b2f000 */
[----:B------:R-:W-:Y:S01]  /*8dd0*/  DSETP.MIN.AND P5, P4, R22, R20, PT ;  /* 0x000000141600722a */ /* 0x000fe20003ca0000 */
[----:B------:R-:W-:Y:S01]  /*8de0*/  IMAD.MOV.U32 R12, RZ, RZ, R22 ;  /* 0x000000ffff0c7224 */ /* 0x000fe200078e0016 */
[C---:B----4-:R-:W-:Y:S01]  /*8df0*/  DSETP.MIN.AND P2, P0, R4.reuse, R8, PT ;  /* 0x000000080400722a */ /* 0x050fe20003840000 */
[----:B------:R-:W-:Y:S01]  /*8e00*/  MOV R20, R22 ;  /* 0x0000001600147202 */ /* 0x000fe20000000f00 */
[--C-:B------:R-:W-:Y:S02]  /*8e10*/  IMAD.MOV.U32 R21, RZ, RZ, R23.reuse ;  /* 0x000000ffff157224 */ /* 0x100fe400078e0017 */
        /* <DEDUP_REMOVED lines=14> */
[C---:B-----5:R-:W-:Y:S01]  /*8f00*/  DSETP.MAX.AND P2, P3, R6.reuse, R34, PT ;  /* 0x000000220600722a */ /* 0x060fe20003b4f000 */
[----:B------:R-:W-:Y:S01]  /*8f10*/  @P0 LOP3.LUT R9, R22, 0x80000, RZ, 0xfc, !PT ;  /* 0x0008000016090812 */ /* 0x000fe200078efcff */
[----:B------:R-:W-:Y:S01]  /*8f20*/  DSETP.MIN.AND P0, P1, R6, R10, PT ;  /* 0x0000000a0600722a */ /* 0x000fe20003900000 */
[----:B------:R-:W-:Y:S01]  /*8f30*/  MOV R14, R4 ;  /* 0x00000004000e7202 */ /* 0x000fe20000000f00 */
[----:B------:R-:W-:Y:S01]  /*8f40*/  IMAD.MOV.U32 R23, RZ, RZ, R10 ;  /* 0x000000ffff177224 */ /* 0x000fe200078e000a */
[----:B------:R-:W-:Y:S01]  /*8f50*/  @P4 LOP3.LUT R21, R16, 0x80000, RZ, 0xfc, !PT ;  /* 0x0008000010154812 */ /* 0x000fe200078efcff */
[----:B------:R-:W-:Y:S01]  /*8f60*/  IMAD.MOV.U32 R22, RZ, RZ, R35 ;  /* 0x000000ffff167224 */ /* 0x000fe200078e0023 */
[----:B------:R-:W-:Y:S01]  /*8f70*/  FSEL R15, R5, R26, P5 ;  /* 0x0000001a050f7208 */ /* 0x000fe20002800000 */
[----:B------:R-:W-:Y:S01]  /*8f80*/  IMAD.MOV.U32 R16, RZ, RZ, R11 ;  /* 0x000000ffff107224 */ /* 0x000fe200078e000b */
[----:B------:R-:W-:Y:S01]  /*8f90*/  SEL R14, R14, R25, P5 ;  /* 0x000000190e0e7207 */ /* 0x000fe20002800000 */
[----:B------:R-:W-:Y:S01]  /*8fa0*/  IMAD.MOV.U32 R25, RZ, RZ, R34 ;  /* 0x000000ffff197224 */ /* 0x000fe200078e0022 */
[----:B------:R-:W-:Y:S01]  /*8fb0*/  FSEL R35, R7, R22, P2 ;  /* 0x0000001607237208 */ /* 0x000fe20001000000 */
[--C-:B------:R-:W-:Y:S01]  /*8fc0*/  IMAD.MOV.U32 R10, RZ, RZ, R6.reuse ;  /* 0x000000ffff0a7224 */ /* 0x100fe200078e0006 */
[----:B------:R-:W-:Y:S01]  /*8fd0*/  @P6 LOP3.LUT R15, R26, 0x80000, RZ, 0xfc, !PT ;  /* 0x000800001a0f6812 */ /* 0x000fe200078efcff */
[----:B------:R-:W-:Y:S01]  /*8fe0*/  IMAD.MOV.U32 R5, RZ, RZ, R7 ;  /* 0x000000ffff057224 */ /* 0x000fe200078e0007 */
[----:B------:R-:W-:Y:S01]  /*8ff0*/  @P3 LOP3.LUT R35, R22, 0x80000, RZ, 0xfc, !PT ;  /* 0x0008000016233812 */ /* 0x000fe200078efcff */
[----:B------:R-:W-:Y:S01]  /*9000*/  IMAD.MOV.U32 R4, RZ, RZ, R6 ;  /* 0x000000ffff047224 */ /* 0x000fe200078e0006 */
[----:B------:R-:W-:-:S02]  /*9010*/  SEL R34, R10, R25, P2 ;  /* 0x000000190a227207 */ /* 0x000fc40001000000 */
[----:B------:R-:W-:Y:S02]  /*9020*/  FSEL R11, R5, R16, P0 ;  /* 0x00000010050b7208 */ /* 0x000fe40000000000 */
[----:B------:R-:W-:Y:S02]  /*9030*/  SEL R10, R4, R23, P0 ;  /* 0x00000017040a7207 */ /* 0x000fe40000000000 */
[----:B------:R-:W-:Y:S01]  /*9040*/  @P1 LOP3.LUT R11, R16, 0x80000, RZ, 0xfc, !PT ;  /* 0x00080000100b1812 */ /* 0x000fe200078efcff */
[----:B------:R-:W-:Y:S06]  /*9050*/  BRA.U !UP0, `(.L_x_78) ;  /* 0x0000003108e47547 */ /* 0x000fec000b800000 */
[----:B------:R-:W-:Y:S02]  /*9060*/  UIADD3 UR17, UP0, UPT, UR18, UR17, URZ ;  /* 0x0000001112117290 */ /* 0x000fe4000ff1e0ff */
[----:B------:R-:W-:Y:S01]  /*9070*/  IMAD.U32 R5, RZ, RZ, UR18 ;  /* 0x00000012ff057e24 */ /* 0x000fe2000f8e00ff */
[----:B------:R-:W-:Y:S01]  /*9080*/  UIADD3 UR4, UPT, UPT, UR4, 0x1, URZ ;  /* 0x0000000104047890 */ /* 0x000fe2000fffe0ff */
[----:B------:R-:W-:Y:S01]  /*9090*/  IMAD.MOV.U32 R16, RZ, RZ, R0 ;  /* 0x000000ffff107224 */ /* 0x000fe200078e0000 */
[----:B------:R-:W-:Y:S01]  /*90a0*/  UIADD3.X UR5, UPT, UPT, UR7, UR5, URZ, UP0, !UPT ;  /* 0x0000000507057290 */ /* 0x000fe200087fe4ff */
[----:B------:R-:W-:Y:S01]  /*90b0*/  VIADD R2, R2, -UR18 ;  /* 0x8000001202027c36 */ /* 0x000fe20008000000 */
[----:B------:R-:W-:Y:S01]  /*90c0*/  UISETP.GT.U32.AND UP0, UPT, UR17, UR15, UPT ;  /* 0x0000000f1100728c */ /* 0x000fe2000bf04070 */
[----:B------:R-:W-:-:S03]  /*90d0*/  IMAD.WIDE R16, R5, 0x18, R16 ;  /* 0x0000001805107825 */ /* 0x000fc600078e0210 */
[----:B------:R-:W-:Y:S01]  /*90e0*/  UISETP.GT.U32.AND.EX UP0, UPT, UR5, UR16, UPT, UP0 ;  /* 0x000000100500728c */ /* 0x000fe2000bf04100 */
[----:B------:R-:W-:-:S08]  /*90f0*/  MOV R0, R16 ;  /* 0x0000001000007202 */ /* 0x000fd00000000f00 */
[----:B------:R-:W-:Y:S05]  /*9100*/  BRA.U !UP0, `(.L_x_80) ;  /* 0xfffffff908e07547 */ /* 0x000fea000b83ffff */
[----:B------:R-:W-:-:S07]  /*9110*/  IMAD.U32 R4, RZ, RZ, UR18 ;  /* 0x00000012ff047e24 */ /* 0x000fce000f8e00ff */
.L_x_79:
[----:B------:R-:W-:Y:S01]  /*9120*/  UIADD3 UR7, UPT, UPT, -UR17, UR8, URZ ;  /* 0x0000000811077290 */ /* 0x000fe2000fffe1ff */
[----:B------:R-:W-:Y:S01]  /*9130*/  IMAD.U32 R5, RZ, RZ, UR5 ;  /* 0x00000005ff057e24 */ /* 0x000fe2000f8e00ff */
[----:B------:R-:W-:Y:S01]  /*9140*/  UISETP.GE.U32.AND UP0, UPT, UR17, UR8, UPT ;  /* 0x000000081100728c */ /* 0x000fe2000bf06070 */
[----:B------:R-:W-:Y:S03]  /*9150*/  BSSY.RECONVERGENT B1, `(.L_x_78) ;  /* 0x0000329000017945 */ /* 0x000fe60003800200 */
[----:B------:R-:W-:Y:S02]  /*9160*/  ISETP.GE.AND P0, PT, R3, UR7, PT ;  /* 0x0000000703007c0c */ /* 0x000fe4000bf06270 */
[----:B------:R-:W-:-:S04]  /*9170*/  PLOP3.LUT P1, PT, PT, PT, UP0, 0x80, 0x8 ;  /* 0x000000000008781c */ /* 0x000fc80003f2f008 */
[----:B------:R-:W-:-:S13]  /*9180*/  ISETP.GE.U32.OR.EX P0, PT, R5, UR9, P0, P1 ;  /* 0x0000000905007c0c */ /* 0x000fda0008706510 */
[----:B------:R-:W-:Y:S05]  /*9190*/  @P0 BRA `(.L_x_81) ;  /* 0x0000003000900947 */ /* 0x000fea0003800000 */
[----:B------:R-:W-:Y:S01]  /*91a0*/  USHF.L.U32 UR9, UR11, 0x8, URZ ;  /* 0x000000080b097899 */ /* 0x000fe200080006ff */
[----:B------:R-:W-:Y:S01]  /*91b0*/  LOP3.LUT R5, RZ, R3, RZ, 0x33, !PT ;  /* 0x00000003ff057212 */ /* 0x000fe200078e33ff */
[----:B------:R-:W-:Y:S01]  /*91c0*/  UIMAD UR7, UR4, UR6, URZ ;  /* 0x00000006040772a4 */ /* 0x000fe2000f8e02ff */
[----:B------:R-:W-:Y:S03]  /*91d0*/  BSSY.RECONVERGENT B2, `(.L_x_82) ;  /* 0x00001ad000027945 */ /* 0x000fe60003800200 */
[----:B------:R-:W-:Y:S02]  /*91e0*/  VIADD R4, R4, UR9 ;  /* 0x0000000904047c36 */ /* 0x000fe40008000000 */
[----:B------:R-:W-:-:S03]  /*91f0*/  IMAD.U32 R7, RZ, RZ, UR7 ;  /* 0x00000007ff077e24 */ /* 0x000fc6000f8e00ff */
[----:B------:R-:W-:-:S05]  /*9200*/  IADD3 R4, PT, PT, -R4, UR8, R5 ;  /* 0x0000000804047c10 */ /* 0x000fca000fffe105 */
[----:B------:R-:W-:Y:S02]  /*9210*/  IMAD R4, R7, -0x100, R4 ;  /* 0xffffff0007047824 */ /* 0x000fe400078e0204 */
[----:B------:R-:W-:-:S03]  /*9220*/  IMAD.MOV.U32 R7, RZ, RZ, R3 ;  /* 0x000000ffff077224 */ /* 0x000fc600078e0003 */
[C---:B------:R-:W-:Y:S02]  /*9230*/  ISETP.GE.U32.AND P1, PT, R4.reuse, 0x700, PT ;  /* 0x000007000400780c */ /* 0x040fe40003f26070 */
[----:B------:R-:W-:-:S04]  /*9240*/  LEA.HI R5, R4, 0x1, RZ, 0x18 ;  /* 0x0000000104057811 */ /* 0x000fc800078fc0ff */
[----:B------:R-:W-:-:S04]  /*9250*/  LOP3.LUT R6, R5, 0x7, RZ, 0xc0, !PT ;  /* 0x0000000705067812 */ /* 0x000fc800078ec0ff */
[----:B------:R-:W-:-:S03]  /*9260*/  ISETP.NE.AND P0, PT, R6, RZ, PT ;  /* 0x000000ff0600720c */ /* 0x000fc60003f05270 */
[----:B------:R-:W-:Y:S10]  /*9270*/  @!P1 BRA `(.L_x_83) ;  /* 0x0000001800889947 */ /* 0x000ff40003800000 */
[----:B------:R-:W-:Y:S01]  /*9280*/  LEA.HI R2, R2, 0x1, RZ, 0x18 ;  /* 0x0000000102027811 */ /* 0x000fe200078fc0ff */
[----:B------:R-:W-:-:S03]  /*9290*/  IMAD.MOV.U32 R7, RZ, RZ, R3 ;  /* 0x000000ffff077224 */ /* 0x000fc600078e0003 */
[----:B------:R-:W-:-:S05]  /*92a0*/  LOP3.LUT R2, R2, 0x1fffff8, RZ, 0xc0, !PT ;  /* 0x01fffff802027812 */ /* 0x000fca00078ec0ff */
[----:B------:R-:W-:-:S07]  /*92b0*/  IMAD.MOV R2, RZ, RZ, -R2 ;  /* 0x000000ffff027224 */ /* 0x000fce00078e0a02 */
.L_x_84:
[----:B------:R-:W-:-:S05]  /*92c0*/  IMAD.MOV.U32 R16, RZ, RZ, R0 ;  /* 0x000000ffff107224 */ /* 0x000fca00078e0000 */
[----:B------:R-:W2:Y:S04]  /*92d0*/  LDG.E.64 R26, desc[UR12][R16.64+-0x6000] ;  /* 0xffa0000c101a7981 */ /* 0x000ea8000c1e1b00 */
[----:B------:R-:W3:Y:S04]  /*92e0*/  LDG.E.64 R22, desc[UR12][R16.64+-0x5ff8] ;  /* 0xffa0080c10167981 */ /* 0x000ee8000c1e1b00 */
[----:B------:R-:W4:Y:S04]  /*92f0*/  LDG.E.64 R24, desc[UR12][R16.64+-0x4800] ;  /* 0xffb8000c10187981 */ /* 0x000f28000c1e1b00 */
[----:B------:R-:W5:Y:S01]  /*9300*/  LDG.E.64 R38, desc[UR12][R16.64+-0x47f8] ;  /* 0xffb8080c10267981 */ /* 0x000f62000c1e1b00 */
[----:B------:R-:W-:Y:S01]  /*9310*/  MOV R0, R21 ;  /* 0x0000001500007202 */ /* 0x000fe20000000f00 */
[----:B------:R-:W-:-:S02]  /*9320*/  IMAD.MOV.U32 R29, RZ, RZ, R20 ;  /* 0x000000ffff1d7224 */ /* 0x000fc400078e0014 */
[----:B------:R-:W5:Y:S04]  /*9330*/  LDG.E.64 R36, desc[UR12][R16.64+-0x5ff0] ;  /* 0xffa0100c10247981 */ /* 0x000f68000c1e1b00 */
[----:B------:R-:W5:Y:S01]  /*9340*/  LDG.E.64 R32, desc[UR12][R16.64+-0x47f0] ;  /* 0xffb8100c10207981 */ /* 0x000f62000c1e1b00 */
[C---:B--2---:R-:W-:Y:S02]  /*9350*/  DSETP.MAX.AND P5, P6, R26.reuse, R12, PT ;  /* 0x0000000c1a00722a */ /* 0x044fe40003eaf000 */
[----:B------:R-:W-:Y:S01]  /*9360*/  DSETP.MIN.AND P3, P4, R26, R20, PT ;  /* 0x000000141a00722a */ /* 0x000fe20003c60000 */
[----:B------:R-:W-:Y:S01]  /*9370*/  IMAD.MOV.U32 R21, RZ, RZ, R13 ;  /* 0x000000ffff157224 */ /* 0x000fe200078e000d */
[----:B---3--:R-:W-:Y:S01]  /*9380*/  DSETP.MIN.AND P1, P2, R22, R8, PT ;  /* 0x000000081600722a */ /* 0x008fe20003a20000 */
[----:B------:R-:W-:-:S02]  /*9390*/  IMAD.MOV.U32 R20, RZ, RZ, R12 ;  /* 0x000000ffff147224 */ /* 0x000fc400078e000c */
[----:B------:R-:W-:Y:S02]  /*93a0*/  IMAD.MOV.U32 R12, RZ, RZ, R9 ;  /* 0x000000ffff0c7224 */ /* 0x000fe400078e0009 */
[----:B------:R-:W-:Y:S02]  /*93b0*/  IMAD.MOV.U32 R13, RZ, RZ, R8 ;  /* 0x000000ffff0d7224 */ /* 0x000fe400078e0008 */
[----:B------:R-:W-:Y:S01]  /*93c0*/  IMAD.MOV.U32 R9, RZ, RZ, R27 ;  /* 0x000000ffff097224 */ /* 0x000fe200078e001b */
[----:B------:R-:W-:Y:S01]  /*93d0*/  FSEL R27, R27, R21, P5 ;  /* 0x000000151b1b7208 */ /* 0x000fe20002800000 */
[----:B------:R-:W-:Y:S01]  /*93e0*/  IMAD.MOV.U32 R8, RZ, RZ, R26 ;  /* 0x000000ffff087224 */ /* 0x000fe200078e001a */
[----:B------:R-:W-:-:S04]  /*93f0*/  @P6 LOP3.LUT R27, R21, 0x80000, RZ, 0xfc, !PT ;  /* 0x00080000151b6812 */ /* 0x000fc800078efcff */
[----:B------:R-:W-:Y:S01]  /*9400*/  SEL R8, R8, R29, P3 ;  /* 0x0000001d08087207 */ /* 0x000fe20001800000 */
[----:B------:R-:W-:Y:S01]  /*9410*/  IMAD.MOV.U32 R29, RZ, RZ, R26 ;  /* 0x000000ffff1d7224 */ /* 0x000fe200078e001a */
[----:B------:R-:W-:Y:S02]  /*9420*/  MOV R21, R27 ;  /* 0x0000001b00157202 */ /* 0x000fe40000000f00 */
[----:B------:R-:W2:Y:S01]  /*9430*/  LDG.E.64 R26, desc[UR12][R16.64+-0x3000] ;  /* 0xffd0000c101a7981 */ /* 0x000ea2000c1e1b00 */
[----:B------:R-:W-:Y:S02]  /*9440*/  FSEL R9, R9, R0, P3 ;  /* 0x0000000009097208 */ /* 0x000fe40001800000 */
[----:B------:R-:W-:Y:S02]  /*9450*/  @P4 LOP3.LUT R9, R0, 0x80000, RZ, 0xfc, !PT ;  /* 0x0008000000094812 */ /* 0x000fe400078efcff */
[----:B------:R-:W-:-:S04]  /*9460*/  SEL R20, R29, R20, P5 ;  /* 0x000000141d147207 */ /* 0x000fc80002800000 */
[--C-:B----4-:R-:W-:Y:S01]  /*9470*/  DSETP.MIN.AND P4, P5, R8, R24.reuse, PT ;  /* 0x000000180800722a */ /* 0x110fe20003d80000 */
[--C-:B------:R-:W-:Y:S01]  /*9480*/  IMAD.MOV.U32 R0, RZ, RZ, R25.reuse ;  /* 0x000000ffff007224 */ /* 0x100fe200078e0019 */
[----:B------:R-:W-:Y:S01]  /*9490*/  DSETP.MAX.AND P6, P3, R20, R24, PT ;  /* 0x000000181400722a */ /* 0x000fe20003bcf000 */
[----:B------:R-:W-:Y:S02]  /*94a0*/  IMAD.MOV.U32 R30, RZ, RZ, R8 ;  /* 0x000000ffff1e7224 */ /* 0x000fe400078e0008 */
[----:B------:R-:W-:Y:S02]  /*94b0*/  IMAD.MOV.U32 R31, RZ, RZ, R24 ;  /* 0x000000ffff1f7224 */ /* 0x000fe400078e0018 */
[----:B------:R-:W-:Y:S01]  /*94c0*/  IMAD.MOV.U32 R8, RZ, RZ, R25 ;  /* 0x000000ffff087224 */ /* 0x000fe200078e0019 */
[----:B------:R-:W-:Y:S02]  /*94d0*/  FSEL R25, R9, R0, P4 ;  /* 0x0000000009197208 */ /* 0x000fe40002000000 */
[----:B------:R-:W-:-:S04]  /*94e0*/  SEL R30, R30, R31, P4 ;  /* 0x0000001f1e1e7207 */ /* 0x000fc80002000000 */
[----:B------:R-:W-:Y:S01]  /*94f0*/  @P5 LOP3.LUT R25, R0, 0x80000, RZ, 0xfc, !PT ;  /* 0x0008000000195812 */ /* 0x000fe200078efcff */
[----:B------:R-:W-:Y:S01]  /*9500*/  DSETP.MAX.AND P4, P5, R22, R14, PT ;  /* 0x0000000e1600722a */ /* 0x000fe20003d8f000 */
[----:B------:R-:W-:Y:S02]  /*9510*/  IMAD.MOV.U32 R0, RZ, RZ, R15 ;  /* 0x000000ffff007224 */ /* 0x000fe400078e000f */
[----:B------:R-:W-:Y:S02]  /*9520*/  IMAD.MOV.U32 R28, RZ, RZ, R20 ;  /* 0x000000ffff1c7224 */ /* 0x000fe400078e0014 */
[----:B------:R-:W-:Y:S02]  /*9530*/  IMAD.MOV.U32 R15, RZ, RZ, R23 ;  /* 0x000000ffff0f7224 */ /* 0x000fe400078e0017 */
[--C-:B------:R-:W-:Y:S01]  /*9540*/  IMAD.MOV.U32 R20, RZ, RZ, R22.reuse ;  /* 0x000000ffff147224 */ /* 0x100fe200078e0016 */
[----:B------:R-:W-:Y:S02]  /*9550*/  FSEL R21, R21, R8, P6 ;  /* 0x0000000815157208 */ /* 0x000fe40003000000 */
[----:B------:R-:W-:Y:S01]  /*9560*/  @P3 LOP3.LUT R21, R8, 0x80000, RZ, 0xfc, !PT ;  /* 0x0008000008153812 */ /* 0x000fe200078efcff */
[----:B------:R-:W-:Y:S01]  /*9570*/  IMAD.MOV.U32 R8, RZ, RZ, R22 ;  /* 0x000000ffff087224 */ /* 0x000fe200078e0016 */
[----:B------:R-:W-:-:S02]  /*9580*/  MOV R9, R23 ;  /* 0x0000001700097202 */ /* 0x000fc40000000f00 */
[----:B------:R-:W-:Y:S02]  /*9590*/  FSEL R23, R15, R12, P1 ;  /* 0x0000000c0f177208 */ /* 0x000fe40000800000 */
[----:B------:R-:W-:Y:S02]  /*95a0*/  SEL R22, R20, R13, P1 ;  /* 0x0000000d14167207 */ /* 0x000fe40000800000 */
[----:B------:R-:W-:Y:S02]  /*95b0*/  @P2 LOP3.LUT R23, R12, 0x80000, RZ, 0xfc, !PT ;  /* 0x000800000c172812 */ /* 0x000fe400078efcff */
[----:B------:R-:W-:Y:S02]  /*95c0*/  FSEL R13, R9, R0, P4 ;  /* 0x00000000090d7208 */ /* 0x000fe40002000000 */
[----:B------:R-:W-:Y:S02]  /*95d0*/  SEL R12, R8, R14, P4 ;  /* 0x0000000e080c7207 */ /* 0x000fe40002000000 */
[----:B------:R-:W-:Y:S01]  /*95e0*/  @P5 LOP3.LUT R13, R0, 0x80000, RZ, 0xfc, !PT ;  /* 0x00080000000d5812 */ /* 0x000fe200078efcff */
[----:B-----5:R-:W-:Y:S01]  /*95f0*/  DSETP.MIN.AND P4, P5, R22, R38, PT ;  /* 0x000000261600722a */ /* 0x020fe20003d80000 */
[----:B------:R-:W-:Y:S01]  /*9600*/  IMAD.MOV.U32 R29, RZ, RZ, R24 ;  /* 0x000000ffff1d7224 */ /* 0x000fe200078e0018 */
[----:B------:R-:W-:Y:S01]  /*9610*/  DSETP.MIN.AND P2, P3, R36, R10, PT ;  /* 0x0000000a2400722a */ /* 0x000fe20003b40000 */
[----:B------:R-:W-:-:S03]  /*9620*/  IMAD.MOV.U32 R20, RZ, RZ, R22 ;  /* 0x000000ffff147224 */ /* 0x000fc600078e0016 */
[----:B------:R-:W-:Y:S01]  /*9630*/  SEL R28, R28, R29, P6 ;  /* 0x0000001d1c1c7207 */ /* 0x000fe20003000000 */
[----:B------:R-:W-:Y:S01]  /*9640*/  DSETP.MAX.AND P6, P1, R12, R38, PT ;  /* 0x000000260c00722a */ /* 0x000fe200039cf000 */
[----:B------:R-:W-:Y:S02]  /*9650*/  IMAD.MOV.U32 R9, RZ, RZ, R39 ;  /* 0x000000ffff097224 */ /* 0x000fe400078e0027 */
[----:B------:R-:W-:Y:S02]  /*9660*/  IMAD.MOV.U32 R22, RZ, RZ, R38 ;  /* 0x000000ffff167224 */ /* 0x000fe400078e0026 */
[----:B------:R-:W-:Y:S02]  /*9670*/  IMAD.MOV.U32 R8, RZ, RZ, R12 ;  /* 0x000000ffff087224 */ /* 0x000fe400078e000c */
        /* <DEDUP_REMOVED lines=9> */
[----:B------:R-:W3:Y:S01]  /*9710*/  LDG.E.64 R38, desc[UR12][R16.64+-0x2ff8] ;  /* 0xffd0080c10267981 */ /* 0x000ee2000c1e1b00 */
[----:B------:R-:W-:Y:S01]  /*9720*/  IMAD.MOV.U32 R15, RZ, RZ, R37 ;  /* 0x000000ffff0f7224 */ /* 0x000fe200078e0025 */
[----:B------:R-:W-:Y:S01]  /*9730*/  FSEL R9, R14, R13, P6 ;  /* 0x0000000d0e097208 */ /* 0x000fe20003000000 */
[----:B------:R-:W-:Y:S01]  /*9740*/  IMAD.MOV.U32 R11, RZ, RZ, R36 ;  /* 0x000000ffff0b7224 */ /* 0x000fe200078e0024 */
[----:B------:R-:W-:Y:S01]  /*9750*/  @P1 LOP3.LUT R9, R13, 0x80000, RZ, 0xfc, !PT ;  /* 0x000800000d091812 */ /* 0x000fe200078efcff */
[----:B------:R-:W-:Y:S01]  /*9760*/  IMAD.MOV.U32 R12, RZ, RZ, R10 ;  /* 0x000000ffff0c7224 */ /* 0x000fe200078e000a */
[----:B------:R-:W-:Y:S01]  /*9770*/  FSEL R15, R15, R0, P2 ;  /* 0x000000000f0f7208 */ /* 0x000fe20001000000 */
[----:B------:R-:W-:Y:S01]  /*9780*/  IMAD.MOV.U32 R13, RZ, RZ, R36 ;  /* 0x000000ffff0d7224 */ /* 0x000fe200078e0024 */
[----:B------:R-:W-:-:S02]  /*9790*/  @P3 LOP3.LUT R15, R0, 0x80000, RZ, 0xfc, !PT ;  /* 0x00080000000f3812 */ /* 0x000fc400078efcff */
[----:B------:R-:W-:Y:S02]  /*97a0*/  MOV R10, R35 ;  /* 0x00000023000a7202 */ /* 0x000fe40000000f00 */
[----:B------:R-:W-:Y:S02]  /*97b0*/  SEL R40, R11, R34, P4 ;  /* 0x000000220b287207 */ /* 0x000fe40002000000 */
[----:B------:R-:W-:Y:S01]  /*97c0*/  SEL R12, R13, R12, P2 ;  /* 0x0000000c0d0c7207 */ /* 0x000fe20001000000 */
[----:B------:R-:W4:Y:S01]  /*97d0*/  LDG.E.64 R34, desc[UR12][R16.64+-0x2ff0] ;  /* 0xffd0100c10227981 */ /* 0x000f22000c1e1b00 */
[----:B------:R-:W-:Y:S01]  /*97e0*/  FSEL R37, R37, R10, P4 ;  /* 0x0000000a25257208 */ /* 0x000fe20002000000 */
[----:B------:R-:W-:Y:S01]  /*97f0*/  IMAD.MOV.U32 R13, RZ, RZ, R15 ;  /* 0x000000ffff0d7224 */ /* 0x000fe200078e000f */
[----:B------:R-:W-:Y:S01]  /*9800*/  @P5 LOP3.LUT R37, R10, 0x80000, RZ, 0xfc, !PT ;  /* 0x000800000a255812 */ /* 0x000fe200078efcff */
[----:B------:R-:W-:Y:S01]  /*9810*/  IMAD.MOV.U32 R36, RZ, RZ, R12 ;  /* 0x000000ffff247224 */ /* 0x000fe200078e000c */
[----:B------:R-:W-:Y:S01]  /*9820*/  MOV R29, R33 ;  /* 0x00000021001d7202 */ /* 0x000fe20000000f00 */
[----:B------:R-:W-:-:S02]  /*9830*/  IMAD.MOV.U32 R31, RZ, RZ, R25 ;  /* 0x000000ffff1f7224 */ /* 0x000fc400078e0019 */
[----:B------:R-:W-:Y:S01]  /*9840*/  DSETP.MIN.AND P2, P3, R12, R32, PT ;  /* 0x000000200c00722a */ /* 0x000fe20003b40000 */
[----:B------:R-:W-:Y:S02]  /*9850*/  IMAD.MOV.U32 R41, RZ, RZ, R37 ;  /* 0x000000ffff297224 */ /* 0x000fe400078e0025 */
[----:B------:R-:W-:Y:S02]  /*9860*/  IMAD.MOV.U32 R37, RZ, RZ, R32 ;  /* 0x000000ffff257224 */ /* 0x000fe400078e0020 */
[----:B------:R-:W-:Y:S01]  /*9870*/  IMAD.MOV.U32 R24, RZ, RZ, R30 ;  /* 0x000000ffff187224 */ /* 0x000fe200078e001e */
[----:B------:R-:W-:Y:S01]  /*9880*/  FSEL R13, R13, R29, P2 ;  /* 0x0000001d0d0d7208 */ /* 0x000fe20001000000 */
[----:B------:R-:W-:Y:S01]  /*9890*/  IMAD.MOV.U32 R25, RZ, RZ, R31 ;  /* 0x000000ffff197224 */ /* 0x000fe200078e001f */
[----:B------:R-:W-:-:S06]  /*98a0*/  SEL R36, R36, R37, P2 ;  /* 0x0000002524247207 */ /* 0x000fcc0001000000 */
[----:B------:R-:W-:Y:S01]  /*98b0*/  @P3 LOP3.LUT R13, R29, 0x80000, RZ, 0xfc, !PT ;  /* 0x000800001d0d3812 */ /* 0x000fe200078efcff */
[----:B------:R-:W-:Y:S01]  /*98c0*/  IMAD.MOV.U32 R29, RZ, RZ, R21 ;  /* 0x000000ffff1d7224 */ /* 0x000fe200078e0015 */
[----:B------:R-:W-:Y:S01]  /*98d0*/  DSETP.MAX.AND P4, P1, R40, R32, PT ;  /* 0x000000202800722a */ /* 0x000fe2000398f000 */
[----:B------:R-:W-:Y:S02]  /*98e0*/  IMAD.MOV.U32 R15, RZ, RZ, R41 ;  /* 0x000000ffff0f7224 */ /* 0x000fe400078e0029 */
[----:B------:R-:W-:Y:S02]  /*98f0*/  IMAD.MOV.U32 R11, RZ, RZ, R33 ;  /* 0x000000ffff0b7224 */ /* 0x000fe400078e0021 */
[----:B------:R-:W-:-:S03]  /*9900*/  IMAD.MOV.U32 R33, RZ, RZ, R29 ;  /* 0x000000ffff217224 */ /* 0x000fc600078e001d */
[----:B------:R-:W-:-:S06]  /*9910*/  FSEL R15, R15, R11, P4 ;  /* 0x0000000b0f0f7208 */ /* 0x000fcc0002000000 */
[----:B------:R-:W-:Y:S01]  /*9920*/  @P1 LOP3.LUT R15, R11, 0x80000, RZ, 0xfc, !PT ;  /* 0x000800000b0f1812 */ /* 0x000fe200078efcff */
[----:B--2---:R-:W-:Y:S01]  /*9930*/  DSETP.MIN.AND P2, P6, R30, R26, PT ;  /* 0x0000001a1e00722a */ /* 0x004fe20003e40000 */
[----:B------:R-:W2:Y:S01]  /*9940*/  LDG.E.64 R30, desc[UR12][R16.64+-0x1800] ;  /* 0xffe8000c101e7981 */ /* 0x000ea2000c1e1b00 */
[----:B------:R-:W-:-:S04]  /*9950*/  MOV R21, R27 ;  /* 0x0000001b00157202 */ /* 0x000fc80000000f00 */
[----:B------:R-:W-:-:S08]  /*9960*/  FSEL R25, R25, R21, P2 ;  /* 0x0000001519197208 */ /* 0x000fd00001000000 */
[----:B------:R-:W-:Y:S01]  /*9970*/  @P6 LOP3.LUT R25, R21, 0x80000, RZ, 0xfc, !PT ;  /* 0x0008000015196812 */ /* 0x000fe200078efcff */
[----:B------:R-:W-:Y:S02]  /*9980*/  IMAD.MOV.U32 R21, RZ, RZ, R23 ;  /* 0x000000ffff157224 */ /* 0x000fe400078e0017 */
[----:B------:R-:W5:Y:S01]  /*9990*/  LDG.E.64 R22, desc[UR12][R16.64+-0x17f8] ;  /* 0xffe8080c10167981 */ /* 0x000f62000c1e1b00 */
[----:B------:R-:W-:Y:S01]  /*99a0*/  DSETP.MAX.AND P3, P5, R28, R26, PT ;  /* 0x0000001a1c00722a */ /* 0x000fe20003d6f000 */
[----:B------:R-:W-:Y:S02]  /*99b0*/  IMAD.MOV.U32 R11, RZ, RZ, R27 ;  /* 0x000000ffff0b7224 */ /* 0x000fe400078e001b */
[----:B------:R-:W-:-:S03]  /*99c0*/  IMAD.MOV.U32 R10, RZ, RZ, R26 ;  /* 0x000000ffff0a7224 */ /* 0x000fc600078e001a */
[----:B------:R-:W-:Y:S02]  /*99d0*/  FSEL R33, R33, R11, P3 ;  /* 0x0000000b21217208 */ /* 0x000fe40001800000 */
[----:B------:R-:W-:-:S06]  /*99e0*/  SEL R24, R24, R10, P2 ;  /* 0x0000000a18187207 */ /* 0x000fcc0001000000 */
[----:B------:R-:W-:Y:S02]  /*99f0*/  @P5 LOP3.LUT R33, R11, 0x80000, RZ, 0xfc, !PT ;  /* 0x000800000b215812 */ /* 0x000fe400078efcff */
[----:B------:R-:W5:Y:S01]  /*9a00*/  LDG.E.64 R10, desc[UR12][R16.64+-0x17f0] ;  /* 0xffe8100c100a7981 */ /* 0x000f62000c1e1b00 */
[----:B------:R-:W-:Y:S02]  /*9a10*/  IMAD.MOV.U32 R14, RZ, RZ, R40 ;  /* 0x000000ffff0e7224 */ /* 0x000fe400078e0028 */
[----:B------:R-:W-:Y:S02]  /*9a20*/  IMAD.MOV.U32 R0, RZ, RZ, R32 ;  /* 0x000000ffff007224 */ /* 0x000fe400078e0020 */
[----:B------:R-:W-:-:S03]  /*9a30*/  IMAD.MOV.U32 R32, RZ, RZ, R28 ;  /* 0x000000ffff207224 */ /* 0x000fc600078e001c */
[----:B------:R-:W-:Y:S01]  /*9a40*/  SEL R14, R14, R0, P4 ;  /* 0x000000000e0e7207 */ /* 0x000fe20002000000 */
[----:B------:R-:W-:Y:S02]  /*9a50*/  IMAD.MOV.U32 R0, RZ, RZ, R26 ;  /* 0x000000ffff007224 */ /* 0x000fe400078e001a */
[----:B------:R-:W-:Y:S02]  /*9a60*/  IMAD.MOV.U32 R37, RZ, RZ, R13 ;  /* 0x000000ffff257224 */ /* 0x000fe400078e000d */
[----:B------:R-:W-:Y:S01]  /*9a70*/  IMAD.MOV.U32 R29, RZ, RZ, R21 ;  /* 0x000000ffff1d7224 */ /* 0x000fe200078e0015 */
[----:B------:R-:W-:Y:S01]  /*9a80*/  SEL R32, R32, R0, P3 ;  /* 0x0000000020207207 */ /* 0x000fe20001800000 */
[----:B------:R-:W-:Y:S02]  /*9a90*/  IMAD.MOV.U32 R26, RZ, RZ, R20 ;  /* 0x000000ffff1a7224 */ /* 0x000fe400078e0014 */
[----:B------:R-:W-:Y:S01]  /*9aa0*/  IMAD.MOV.U32 R13, RZ, RZ, R37 ;  /* 0x000000ffff0d7224 */ /* 0x000fe200078e0025 */
[----:B---3--:R-:W-:-:S02]  /*9ab0*/  DSETP.MIN.AND P1, P2, R20, R38, PT ;  /* 0x000000261400722a */ /* 0x008fc40003a20000 */
[----:B------:R-:W-:Y:S01]  /*9ac0*/  DSETP.MAX.AND P3, P4, R8, R38, PT ;  /* 0x000000260800722a */ /* 0x000fe20003c6f000 */
[----:B------:R-:W-:Y:S02]  /*9ad0*/  IMAD.MOV.U32 R21, RZ, RZ, R9 ;  /* 0x000000ffff157224 */ /* 0x000fe400078e0009 */
[----:B------:R-:W-:Y:S02]  /*9ae0*/  IMAD.MOV.U32 R20, RZ, RZ, R8 ;  /* 0x000000ffff147224 */ /* 0x000fe400078e0008 */
[----:B------:R-:W-:Y:S02]  /*9af0*/  IMAD.MOV.U32 R9, RZ, RZ, R39 ;  /* 0x000000ffff097224 */ /* 0x000fe400078e0027 */
[----:B------:R-:W-:Y:S01]  /*9b00*/  IMAD.MOV.U32 R8, RZ, RZ, R38 ;  /* 0x000000ffff087224 */ /* 0x000fe200078e0026 */
[----:B----4-:R-:W-:Y:S02]  /*9b10*/  DSETP.MIN.AND P6, P5, R36, R34, PT ;  /* 0x000000222400722a */ /* 0x010fe40003dc0000 */
[----:B------:R-:W-:-:S02]  /*9b20*/  FSEL R29, R29, R9, P1 ;  /* 0x000000091d1d7208 */ /* 0x000fc40000800000 */
[----:B------:R-:W-:Y:S02]  /*9b30*/  SEL R26, R26, R8, P1 ;  /* 0x000000081a1a7207 */ /* 0x000fe40000800000 */
[----:B------:R-:W-:Y:S01]  /*9b40*/  @P2 LOP3.LUT R29, R9, 0x80000, RZ, 0xfc, !PT ;  /* 0x00080000091d2812 */ /* 0x000fe200078efcff */
[----:B------:R-:W-:Y:S01]  /*9b50*/  DSETP.MAX.AND P2, P1, R14, R34, PT ;  /* 0x000000220e00722a */ /* 0x000fe2000394f000 */
[----:B------:R-:W-:Y:S02]  /*9b60*/  IMAD.MOV.U32 R9, RZ, RZ, R15 ;  /* 0x000000ffff097224 */ /* 0x000fe400078e000f */
[----:B------:R-:W-:Y:S02]  /*9b70*/  IMAD.MOV.U32 R27, RZ, RZ, R39 ;  /* 0x000000ffff1b7224 */ /* 0x000fe400078e0027 */
[----:B------:R-:W-:-:S03]  /*9b80*/  IMAD.MOV.U32 R15, RZ, RZ, R35 ;  /* 0x000000ffff0f7224 */ /* 0x000fc600078e0023 */
[----:B------:R-:W-:Y:S02]  /*9b90*/  FSEL R21, R21, R27, P3 ;  /* 0x0000001b15157208 */ /* 0x000fe40001800000 */
[----:B------:R-:W-:Y:S02]  /*9ba0*/  FSEL R13, R13, R15, P6 ;  /* 0x0000000f0d0d7208 */ /* 0x000fe40003000000 */
[----:B------:R-:W-:Y:S02]  /*9bb0*/  @P4 LOP3.LUT R21, R27, 0x80000, RZ, 0xfc, !PT ;  /* 0x000800001b154812 */ /* 0x000fe400078efcff */
[----:B------:R-:W-:Y:S02]  /*9bc0*/  @P5 LOP3.LUT R13, R15, 0x80000, RZ, 0xfc, !PT ;  /* 0x000800000f0d5812 */ /* 0x000fe400078efcff */
[----:B------:R-:W-:Y:S02]  /*9bd0*/  MOV R0, R38 ;  /* 0x0000002600007202 */ /* 0x000fe40000000f00 */
[----:B------:R-:W-:Y:S01]  /*9be0*/  MOV R27, R35 ;  /* 0x00000023001b7202 */ /* 0x000fe20000000f00 */
[----:B------:R-:W-:Y:S01]  /*9bf0*/  IMAD.MOV.U32 R8, RZ, RZ, R14 ;  /* 0x000000ffff087224 */ /* 0x000fe200078e000e */
[----:B------:R-:W-:Y:S01]  /*9c00*/  SEL R20, R20, R0, P3 ;  /* 0x0000000014147207 */ /* 0x000fe20001800000 */
[--C-:B------:R-:W-:Y:S01]  /*9c10*/  IMAD.MOV.U32 R0, RZ, RZ, R34.reuse ;  /* 0x000000ffff007224 */ /* 0x100fe200078e0022 */
[----:B------:R-:W-:Y:S01]  /*9c20*/  FSEL R9, R9, R27, P2 ;  /* 0x0000001b09097208 */ /* 0x000fe20001000000 */
[----:B------:R-:W-:Y:S01]  /*9c30*/  IMAD.MOV.U32 R15, RZ, RZ, R25 ;  /* 0x000000ffff0f7224 */ /* 0x000fe200078e0019 */
[----:B------:R-:W-:Y:S01]  /*9c40*/  @P1 LOP3.LUT R9, R27, 0x80000, RZ, 0xfc, !PT ;  /* 0x000800001b091812 */ /* 0x000fe200078efcff */
[----:B------:R-:W-:Y:S01]  /*9c50*/  IMAD.MOV.U32 R14, RZ, RZ, R34 ;  /* 0x000000ffff0e7224 */ /* 0x000fe200078e0022 */
[----:B------:R-:W-:Y:S01]  /*9c60*/  SEL R8, R8, R0, P2 ;  /* 0x0000000008087207 */ /* 0x000fe20001000000 */
[----:B------:R-:W3:Y:S01]  /*9c70*/  LDG.E.64 R34, desc[UR12][R16.64] ;  /* 0x0000000c10227981 */ /* 0x000ee2000c1e1b00 */
[----:B------:R-:W-:-:S02]  /*9c80*/  IMAD.MOV.U32 R28, RZ, RZ, R26 ;  /* 0x000000ffff1c7224 */ /* 0x000fc400078e001a */
[----:B------:R-:W-:Y:S02]  /*9c90*/  IMAD.MOV.U32 R12, RZ, RZ, R36 ;  /* 0x000000ffff0c7224 */ /* 0x000fe400078e0024 */
[----:B------:R-:W-:-:S03]  /*9ca0*/  IMAD.MOV.U32 R36, RZ, RZ, R24 ;  /* 0x000000ffff247224 */ /* 0x000fc600078e0018 */
[----:B------:R-:W-:Y:S01]  /*9cb0*/  SEL R12, R12, R14, P6 ;  /* 0x0000000e0c0c7207 */ /* 0x000fe20003000000 */
[--C-:B--2---:R-:W-:Y:S01]  /*9cc0*/  DSETP.MIN.AND P4, P5, R24, R30.reuse, PT ;  /* 0x0000001e1800722a */ /* 0x104fe20003d80000 */
[----:B------:R-:W-:Y:S01]  /*9cd0*/  IMAD.MOV.U32 R27, RZ, RZ, R31 ;  /* 0x000000ffff1b7224 */ /* 0x000fe200078e001f */
[----:B------:R-:W-:-:S04]  /*9ce0*/  DSETP.MAX.AND P2, P3, R32, R30, PT ;  /* 0x0000001e2000722a */ /* 0x000fc80003b4f000 */
[----:B------:R-:W-:Y:S01]  /*9cf0*/  FSEL R15, R15, R27, P4 ;  /* 0x0000001b0f0f7208 */ /* 0x000fe20002000000 */
[----:B------:R-:W-:-:S07]  /*9d00*/  IMAD.MOV.U32 R25, RZ, RZ, R33 ;  /* 0x000000ffff197224 */ /* 0x000fce00078e0021 */
[----:B------:R-:W-:Y:S01]  /*9d10*/  @P5 LOP3.LUT R15, R27, 0x80000, RZ, 0xfc, !PT ;  /* 0x000800001b0f5812 */ /* 0x000fe200078efcff */
[----:B------:R-:W-:-:S05]  /*9d20*/  IMAD.MOV.U32 R27, RZ, RZ, R29 ;  /* 0x000000ffff1b7224 */ /* 0x000fca00078e001d */
[----:B------:R-:W-:Y:S01]  /*9d30*/  MOV R29, R27 ;  /* 0x0000001b001d7202 */ /* 0x000fe20000000f00 */
[----:B-----5:R-:W-:Y:S01]  /*9d40*/  DSETP.MIN.AND P1, P5, R26, R22, PT ;  /* 0x000000161a00722a */ /* 0x020fe20003d20000 */
[----:B------:R-:W2:Y:S01]  /*9d50*/  LDG.E.64 R26, desc[UR12][R16.64+0x8] ;  /* 0x0000080c101a7981 */ /* 0x000ea2000c1e1b00 */
[----:B------:R-:W-:Y:S01]  /*9d60*/  FSEL R25, R25, R31, P2 ;  /* 0x0000001f19197208 */ /* 0x000fe20001000000 */
[--C-:B------:R-:W-:Y:S01]  /*9d70*/  IMAD.MOV.U32 R37, RZ, RZ, R30.reuse ;  /* 0x000000ffff257224 */ /* 0x100fe200078e001e */
[----:B------:R-:W-:Y:S01]  /*9d80*/  @P3 LOP3.LUT R25, R31, 0x80000, RZ, 0xfc, !PT ;  /* 0x000800001f193812 */ /* 0x000fe200078efcff */
[----:B------:R-:W-:Y:S02]  /*9d90*/  IMAD.MOV.U32 R0, RZ, RZ, R30 ;  /* 0x000000ffff007224 */ /* 0x000fe400078e001e */
[----:B------:R-:W4:Y:S01]  /*9da0*/  LDG.E.64 R30, desc[UR12][R16.64+0x10] ;  /* 0x0000100c101e7981 */ /* 0x000f22000c1e1b00 */
[----:B------:R-:W-:-:S05]  /*9db0*/  IMAD.MOV.U32 R24, RZ, RZ, R32 ;  /* 0x000000ffff187224 */ /* 0x000fca00078e0020 */
[----:B------:R-:W-:Y:S01]  /*9dc0*/  SEL R24, R24, R0, P2 ;  /* 0x0000000018187207 */ /* 0x000fe20001000000 */
[----:B------:R-:W-:Y:S01]  /*9dd0*/  DSETP.MAX.AND P6, P2, R20, R22, PT ;  /* 0x000000161400722a */ /* 0x000fe20003acf000 */
[----:B------:R-:W-:Y:S01]  /*9de0*/  IMAD.MOV.U32 R33, RZ, RZ, R21 ;  /* 0x000000ffff217224 */ /* 0x000fe200078e0015 */
[----:B------:R-:W-:Y:S01]  /*9df0*/  SEL R36, R36, R37, P4 ;  /* 0x0000002524247207 */ /* 0x000fe20002000000 */
[----:B------:R-:W-:Y:S01]  /*9e00*/  IMAD.MOV.U32 R32, RZ, RZ, R20 ;  /* 0x000000ffff207224 */ /* 0x000fe200078e0014 */
[----:B------:R-:W-:Y:S01]  /*9e10*/  DSETP.MIN.AND P3, P4, R12, R10, PT ;  /* 0x0000000a0c00722a */ /* 0x000fe20003c60000 */
[----:B------:R-:W-:Y:S01]  /*9e20*/  IMAD.MOV.U32 R20, RZ, RZ, R12 ;  /* 0x000000ffff147224 */ /* 0x000fe200078e000c */
[----:B------:R-:W-:Y:S01]  /*9e30*/  FSEL R33, R33, R23, P6 ;  /* 0x0000001721217208 */ /* 0x000fe20003000000 */
[----:B------:R-:W-:Y:S02]  /*9e40*/  IMAD.MOV.U32 R21, RZ, RZ, R13 ;  /* 0x000000ffff157224 */ /* 0x000fe400078e000d */
[----:B------:R-:W-:-:S02]  /*9e50*/  IMAD.MOV.U32 R12, RZ, RZ, R22 ;  /* 0x000000ffff0c7224 */ /* 0x000fc400078e0016 */
[----:B------:R-:W-:Y:S02]  /*9e60*/  IMAD.MOV.U32 R13, RZ, RZ, R23 ;  /* 0x000000ffff0d7224 */ /* 0x000fe400078e0017 */
[----:B------:R-:W-:Y:S01]  /*9e70*/  IMAD.MOV.U32 R0, RZ, RZ, R22 ;  /* 0x000000ffff007224 */ /* 0x000fe200078e0016 */
[----:B------:R-:W-:Y:S02]  /*9e80*/  @P2 LOP3.LUT R33, R23, 0x80000, RZ, 0xfc, !PT ;  /* 0x0008000017212812 */ /* 0x000fe400078efcff */
[----:B------:R-:W5:Y:S01]  /*9e90*/  LDG.E.64 R22, desc[UR12][R16.64+0x1800] ;  /* 0x0018000c10167981 */ /* 0x000f62000c1e1b00 */
[----:B------:R-:W-:Y:S02]  /*9ea0*/  SEL R28, R28, R12, P1 ;  /* 0x0000000c1c1c7207 */ /* 0x000fe40000800000 */
[----:B------:R-:W-:Y:S02]  /*9eb0*/  FSEL R29, R29, R13, P1 ;  /* 0x0000000d1d1d7208 */ /* 0x000fe40000800000 */
[----:B------:R-:W-:Y:S01]  /*9ec0*/  SEL R32, R32, R0, P6 ;  /* 0x0000000020207207 */ /* 0x000fe20003000000 */
[----:B------:R-:W-:Y:S01]  /*9ed0*/  DSETP.MAX.AND P6, P1, R8, R10, PT ;  /* 0x0000000a0800722a */ /* 0x000fe200039cf000 */
[----:B------:R-:W-:Y:S01]  /*9ee0*/  @P5 LOP3.LUT R29, R13, 0x80000, RZ, 0xfc, !PT ;  /* 0x000800000d1d5812 */ /* 0x000fe200078efcff */
[----:B------:R-:W-:-:S02]  /*9ef0*/  IMAD.MOV.U32 R13, RZ, RZ, R9 ;  /* 0x000000ffff0d7224 */ /* 0x000fc400078e0009 */
[----:B------:R-:W-:Y:S02]  /*9f00*/  IMAD.MOV.U32 R37, RZ, RZ, R15 ;  /* 0x000000ffff257224 */ /* 0x000fe400078e000f */
[----:B------:R-:W-:Y:S02]  /*9f10*/  IMAD.MOV.U32 R9, RZ, RZ, R11 ;  /* 0x000000ffff097224 */ /* 0x000fe400078e000b */
[----:B------:R-:W-:Y:S01]  /*9f20*/  IMAD.MOV.U32 R12, RZ, RZ, R8 ;  /* 0x000000ffff0c7224 */ /* 0x000fe200078e0008 */
[----:B------:R-:W-:Y:S01]  /*9f30*/  MOV R8, R10 ;  /* 0x0000000a00087202 */ /* 0x000fe20000000f00 */
[----:B------:R-:W-:Y:S01]  /*9f40*/  IMAD.MOV.U32 R0, RZ, RZ, R10 ;  /* 0x000000ffff007224 */ /* 0x000fe200078e000a */
[----:B------:R-:W-:Y:S02]  /*9f50*/  FSEL R21, R21, R9, P3 ;  /* 0x0000000915157208 */ /* 0x000fe40001800000 */
[----:B------:R-:W-:Y:S02]  /*9f60*/  SEL R20, R20, R8, P3 ;  /* 0x0000000814147207 */ /* 0x000fe40001800000 */
        /* <DEDUP_REMOVED lines=8> */
[----:B---3--:R-:W-:-:S02]  /*9ff0*/  DSETP.MIN.AND P2, P5, R36, R34, PT ;  /* 0x000000222400722a */ /* 0x008fc40003d40000 */
[----:B------:R-:W-:Y:S01]  /*a000*/  DSETP.MAX.AND P3, P4, R24, R34, PT ;  /* 0x000000221800722a */ /* 0x000fe20003c6f000 */
[----:B------:R-:W-:Y:S01]  /*a010*/  IMAD.MOV.U32 R14, RZ, RZ, R34 ;  /* 0x000000ffff0e7224 */ /* 0x000fe200078e0022 */
[----:B------:R-:W-:Y:S01]  /*a020*/  MOV R0, R34 ;  /* 0x0000002200007202 */ /* 0x000fe20000000f00 */
[--C-:B------:R-:W-:Y:S02]  /*a030*/  IMAD.MOV.U32 R25, RZ, RZ, R35.reuse ;  /* 0x000000ffff197224 */ /* 0x100fe400078e0023 */
[----:B------:R-:W-:Y:S01]  /*a040*/  IMAD.MOV.U32 R11, RZ, RZ, R35 ;  /* 0x000000ffff0b7224 */ /* 0x000fe200078e0023 */
[----:B------:R-:W-:Y:S01]  /*a050*/  SEL R10, R10, R14, P2 ;  /* 0x0000000e0a0a7207 */ /* 0x000fe20001000000 */
[----:B------:R-:W3:Y:S01]  /*a060*/  LDG.E.64 R34, desc[UR12][R16.64+0x1808] ;  /* 0x0018080c10227981 */ /* 0x000ee2000c1e1b00 */
[----:B------:R-:W-:Y:S02]  /*a070*/  FSEL R15, R15, R25, P2 ;  /* 0x000000190f0f7208 */ /* 0x000fe40001000000 */
[----:B------:R-:W-:-:S02]  /*a080*/  SEL R8, R8, R0, P3 ;  /* 0x0000000008087207 */ /* 0x000fc40001800000 */
[----:B------:R-:W-:Y:S02]  /*a090*/  FSEL R9, R9, R11, P3 ;  /* 0x0000000b09097208 */ /* 0x000fe40001800000 */
[----:B------:R-:W-:Y:S01]  /*a0a0*/  @P5 LOP3.LUT R15, R25, 0x80000, RZ, 0xfc, !PT ;  /* 0x00080000190f5812 */ /* 0x000fe200078efcff */
[----:B------:R-:W-:Y:S01]  /*a0b0*/  IMAD.MOV.U32 R25, RZ, RZ, R29 ;  /* 0x000000ffff197224 */ /* 0x000fe200078e001d */
[----:B------:R-:W-:Y:S01]  /*a0c0*/  @P4 LOP3.LUT R9, R11, 0x80000, RZ, 0xfc, !PT ;  /* 0x000800000b094812 */ /* 0x000fe200078efcff */
[----:B------:R-:W-:Y:S01]  /*a0d0*/  IMAD.MOV.U32 R36, RZ, RZ, R28 ;  /* 0x000000ffff247224 */ /* 0x000fe200078e001c */
[--C-:B--2---:R-:W-:Y:S02]  /*a0e0*/  DSETP.MIN.AND P1, P2, R28, R26.reuse, PT ;  /* 0x0000001a1c00722a */ /* 0x104fe40003a20000 */
[----:B------:R-:W-:Y:S01]  /*a0f0*/  DSETP.MAX.AND P6, P3, R32, R26, PT ;  /* 0x0000001a2000722a */ /* 0x000fe20003bcf000 */
[----:B------:R-:W-:Y:S01]  /*a100*/  IMAD.MOV.U32 R29, RZ, RZ, R33 ;  /* 0x000000ffff1d7224 */ /* 0x000fe200078e0021 */
[----:B------:R-:W-:Y:S01]  /*a110*/  MOV R0, R26 ;  /* 0x0000001a00007202 */ /* 0x000fe20000000f00 */
[----:B------:R-:W-:Y:S01]  /*a120*/  IMAD.MOV.U32 R33, RZ, RZ, R21 ;  /* 0x000000ffff217224 */ /* 0x000fe200078e0015 */
[----:B----4-:R-:W-:Y:S01]  /*a130*/  DSETP.MIN.AND P4, P5, R20, R30, PT ;  /* 0x0000001e1400722a */ /* 0x010fe20003d80000 */
[----:B------:R-:W-:-:S02]  /*a140*/  IMAD.MOV.U32 R37, RZ, RZ, R26 ;  /* 0x000000ffff257224 */ /* 0x000fc400078e001a */
[--C-:B------:R-:W-:Y:S02]  /*a150*/  IMAD.MOV.U32 R21, RZ, RZ, R27.reuse ;  /* 0x000000ffff157224 */ /* 0x100fe400078e001b */
[----:B------:R-:W-:Y:S02]  /*a160*/  IMAD.MOV.U32 R11, RZ, RZ, R27 ;  /* 0x000000ffff0b7224 */ /* 0x000fe400078e001b */
[----:B------:R-:W2:Y:S01]  /*a170*/  LDG.E.64 R26, desc[UR12][R16.64+0x1810] ;  /* 0x0018100c101a7981 */ /* 0x000ea2000c1e1b00 */
[----:B------:R-:W-:Y:S02]  /*a180*/  FSEL R25, R25, R21, P1 ;  /* 0x0000001519197208 */ /* 0x000fe40000800000 */
[----:B------:R-:W-:Y:S02]  /*a190*/  FSEL R29, R29, R11, P6 ;  /* 0x0000000b1d1d7208 */ /* 0x000fe40003000000 */
[----:B------:R-:W-:Y:S02]  /*a1a0*/  SEL R36, R36, R37, P1 ;  /* 0x0000002524247207 */ /* 0x000fe40000800000 */
[----:B------:R-:W-:Y:S01]  /*a1b0*/  @P2 LOP3.LUT R25, R21, 0x80000, RZ, 0xfc, !PT ;  /* 0x0008000015192812 */ /* 0x000fe200078efcff */
[----:B------:R-:W-:Y:S01]  /*a1c0*/  DSETP.MAX.AND P2, P1, R12, R30, PT ;  /* 0x0000001e0c00722a */ /* 0x000fe2000394f000 */
[----:B------:R-:W-:Y:S01]  /*a1d0*/  @P3 LOP3.LUT R29, R11, 0x80000, RZ, 0xfc, !PT ;  /* 0x000800000b1d3812 */ /* 0x000fe200078efcff */
[----:B------:R-:W-:-:S02]  /*a1e0*/  IMAD.MOV.U32 R11, RZ, RZ, R31 ;  /* 0x000000ffff0b7224 */ /* 0x000fc400078e001f */
[----:B------:R-:W-:Y:S02]  /*a1f0*/  IMAD.MOV.U32 R28, RZ, RZ, R32 ;  /* 0x000000ffff1c7224 */ /* 0x000fe400078e0020 */
[----:B------:R-:W-:Y:S01]  /*a200*/  IMAD.MOV.U32 R32, RZ, RZ, R20 ;  /* 0x000000ffff207224 */ /* 0x000fe200078e0014 */
[----:B------:R-:W-:Y:S01]  /*a210*/  FSEL R33, R33, R11, P4 ;  /* 0x0000000b21217208 */ /* 0x000fe20002000000 */
[----:B------:R-:W-:Y:S01]  /*a220*/  IMAD.MOV.U32 R20, RZ, RZ, R12 ;  /* 0x000000ffff147224 */ /* 0x000fe200078e000c */
[----:B------:R-:W-:Y:S01]  /*a230*/  @P5 LOP3.LUT R33, R11, 0x80000, RZ, 0xfc, !PT ;  /* 0x000800000b215812 */ /* 0x000fe200078efcff */
[----:B------:R-:W-:Y:S01]  /*a240*/  IMAD.MOV.U32 R21, RZ, RZ, R13 ;  /* 0x000000ffff157224 */ /* 0x000fe200078e000d */
[----:B------:R-:W-:Y:S01]  /*a250*/  SEL R28, R28, R0, P6 ;  /* 0x000000001c1c7207 */ /* 0x000fe20003000000 */
[----:B------:R-:W-:Y:S02]  /*a260*/  IMAD.MOV.U32 R12, RZ, RZ, R30 ;  /* 0x000000ffff0c7224 */ /* 0x000fe400078e001e */
[----:B------:R-:W-:-:S02]  /*a270*/  IMAD.MOV.U32 R11, RZ, RZ, R15 ;  /* 0x000000ffff0b7224 */ /* 0x000fc400078e000f */
[----:B------:R-:W-:Y:S02]  /*a280*/  IMAD.MOV.U32 R0, RZ, RZ, R30 ;  /* 0x000000ffff007224 */ /* 0x000fe400078e001e */
[----:B------:R-:W-:Y:S01]  /*a290*/  IMAD.MOV.U32 R13, RZ, RZ, R31 ;  /* 0x000000ffff0d7224 */ /* 0x000fe200078e001f */
[----:B------:R-:W-:Y:S01]  /*a2a0*/  SEL R32, R32, R12, P4 ;  /* 0x0000000c20207207 */ /* 0x000fe20002000000 */
[----:B------:R-:W-:Y:S01]  /*a2b0*/  IMAD.MOV.U32 R12, RZ, RZ, R10 ;  /* 0x000000ffff0c7224 */ /* 0x000fe200078e000a */
[----:B------:R-:W-:Y:S01]  /*a2c0*/  SEL R20, R20, R0, P2 ;  /* 0x0000000014147207 */ /* 0x000fe20001000000 */
[--C-:B-----5:R-:W-:Y:S01]  /*a2d0*/  DSETP.MIN.AND P4, P3, R10, R22.reuse, PT ;  /* 0x000000160a00722a */ /* 0x120fe20003b80000 */
[----:B------:R-:W-:Y:S01]  /*a2e0*/  MOV R15, R11 ;  /* 0x0000000b000f7202 */ /* 0x000fe20000000f00 */
[----:B------:R-:W4:Y:S01]  /*a2f0*/  LDG.E.64 R30, desc[UR12][R16.64+0x3000] ;  /* 0x0030000c101e7981 */ /* 0x000f22000c1e1b00 */
[----:B------:R-:W-:Y:S01]  /*a300*/  FSEL R21, R21, R13, P2 ;  /* 0x0000000d15157208 */ /* 0x000fe20001000000 */
[----:B------:R-:W-:Y:S01]  /*a310*/  DSETP.MAX.AND P5, P2, R8, R22, PT ;  /* 0x000000160800722a */ /* 0x000fe20003aaf000 */
[----:B------:R-:W-:Y:S01]  /*a320*/  IMAD.MOV.U32 R10, RZ, RZ, R8 ;  /* 0x000000ffff0a7224 */ /* 0x000fe200078e0008 */
[----:B------:R-:W-:Y:S01]  /*a330*/  @P1 LOP3.LUT R21, R13, 0x80000, RZ, 0xfc, !PT ;  /* 0x000800000d151812 */ /* 0x000fe200078efcff */
[----:B------:R-:W-:-:S02]  /*a340*/  IMAD.MOV.U32 R11, RZ, RZ, R9 ;  /* 0x000000ffff0b7224 */ /* 0x000fc400078e0009 */
[--C-:B------:R-:W-:Y:S02]  /*a350*/  IMAD.MOV.U32 R8, RZ, RZ, R22.reuse ;  /* 0x000000ffff087224 */ /* 0x100fe400078e0016 */
[--C-:B------:R-:W-:Y:S02]  /*a360*/  IMAD.MOV.U32 R9, RZ, RZ, R23.reuse ;  /* 0x000000ffff097224 */ /* 0x100fe400078e0017 */
[----:B------:R-:W-:Y:S02]  /*a370*/  IMAD.MOV.U32 R0, RZ, RZ, R22 ;  /* 0x000000ffff007224 */ /* 0x000fe400078e0016 */
[----:B------:R-:W-:Y:S02]  /*a380*/  IMAD.MOV.U32 R13, RZ, RZ, R23 ;  /* 0x000000ffff0d7224 */ /* 0x000fe400078e0017 */
[----:B------:R-:W5:Y:S01]  /*a390*/  LDG.E.64 R22, desc[UR12][R16.64+0x3008] ;  /* 0x0030080c10167981 */ /* 0x000f62000c1e1b00 */
[----:B------:R-:W-:Y:S01]  /*a3a0*/  FSEL R15, R15, R9, P4 ;  /* 0x000000090f0f7208 */ /* 0x000fe20002000000 */
[----:B------:R-:W-:Y:S01]  /*a3b0*/  IMAD.MOV.U32 R37, RZ, RZ, R25 ;  /* 0x000000ffff257224 */ /* 0x000fe200078e0019 */
[----:B------:R-:W-:-:S02]  /*a3c0*/  SEL R12, R12, R8, P4 ;  /* 0x000000080c0c7207 */ /* 0x000fc40002000000 */
[----:B------:R-:W-:Y:S01]  /*a3d0*/  @P3 LOP3.LUT R15, R9, 0x80000, RZ, 0xfc, !PT ;  /* 0x00080000090f3812 */ /* 0x000fe200078efcff */
[----:B------:R-:W-:Y:S01]  /*a3e0*/  IMAD.MOV.U32 R25, RZ, RZ, R37 ;  /* 0x000000ffff197224 */ /* 0x000fe200078e0025 */
[----:B------:R-:W-:Y:S01]  /*a3f0*/  FSEL R11, R11, R13, P5 ;  /* 0x0000000d0b0b7208 */ /* 0x000fe20002800000 */
[----:B------:R-:W-:Y:S01]  /*a400*/  IMAD.MOV.U32 R9, RZ, RZ, R29 ;  /* 0x000000ffff097224 */ /* 0x000fe200078e001d */
[----:B------:R-:W-:Y:S02]  /*a410*/  SEL R10, R10, R0, P5 ;  /* 0x000000000a0a7207 */ /* 0x000fe40002800000 */
[----:B------:R-:W-:Y:S01]  /*a420*/  @P2 LOP3.LUT R11, R13, 0x80000, RZ, 0xfc, !PT ;  /* 0x000800000d0b2812 */ /* 0x000fe200078efcff */
[----:B------:R-:W-:Y:S01]  /*a430*/  IMAD.MOV.U32 R24, RZ, RZ, R36 ;  /* 0x000000ffff187224 */ /* 0x000fe200078e0024 */
[----:B------:R-:W-:Y:S01]  /*a440*/  MOV R8, R28 ;  /* 0x0000001c00087202 */ /* 0x000fe20000000f00 */
[----:B------:R-:W-:Y:S01]  /*a450*/  IMAD.MOV.U32 R14, RZ, RZ, R12 ;  /* 0x000000ffff0e7224 */ /* 0x000fe200078e000c */
[--C-:B---3--:R-:W-:Y:S01]  /*a460*/  DSETP.MAX.AND P4, P3, R28, R34.reuse, PT ;  /* 0x000000221c00722a */ /* 0x108fe20003b8f000 */
[----:B------:R-:W-:Y:S01]  /*a470*/  IMAD.MOV.U32 R0, RZ, RZ, R34 ;  /* 0x000000ffff007224 */ /* 0x000fe200078e0022 */
[----:B------:R-:W-:Y:S01]  /*a480*/  DSETP.MIN.AND P1, P6, R36, R34, PT ;  /* 0x000000222400722a */ /* 0x000fe20003e20000 */
[----:B------:R-:W-:-:S02]  /*a490*/  IMAD.MOV.U32 R29, RZ, RZ, R35 ;  /* 0x000000ffff1d7224 */ /* 0x000fc400078e0023 */
[----:B------:R-:W-:Y:S02]  /*a4a0*/  IMAD.MOV.U32 R37, RZ, RZ, R34 ;  /* 0x000000ffff257224 */ /* 0x000fe400078e0022 */
[----:B------:R-:W-:Y:S02]  /*a4b0*/  IMAD.MOV.U32 R13, RZ, RZ, R35 ;  /* 0x000000ffff0d7224 */ /* 0x000fe400078e0023 */
[----:B------:R-:W3:Y:S01]  /*a4c0*/  LDG.E.64 R34, desc[UR12][R16.64+0x3010] ;  /* 0x0030100c10227981 */ /* 0x000ee2000c1e1b00 */
[----:B------:R-:W-:Y:S02]  /*a4d0*/  SEL R24, R24, R37, P1 ;  /* 0x0000002518187207 */ /* 0x000fe40000800000 */
[----:B------:R-:W-:Y:S02]  /*a4e0*/  FSEL R25, R25, R29, P1 ;  /* 0x0000001d19197208 */ /* 0x000fe40000800000 */
[----:B------:R-:W-:Y:S02]  /*a4f0*/  SEL R8, R8, R0, P4 ;  /* 0x0000000008087207 */ /* 0x000fe40002000000 */
[----:B------:R-:W-:-:S02]  /*a500*/  FSEL R9, R9, R13, P4 ;  /* 0x0000000d09097208 */ /* 0x000fc40002000000 */
[----:B------:R-:W-:Y:S01]  /*a510*/  @P3 LOP3.LUT R9, R13, 0x80000, RZ, 0xfc, !PT ;  /* 0x000800000d093812 */ /* 0x000fe200078efcff */
[----:B------:R-:W-:Y:S01]  /*a520*/  IMAD.MOV.U32 R28, RZ, RZ, R20 ;  /* 0x000000ffff1c7224 */ /* 0x000fe200078e0014 */
[----:B------:R-:W-:Y:S01]  /*a530*/  @P6 LOP3.LUT R25, R29, 0x80000, RZ, 0xfc, !PT ;  /* 0x000800001d196812 */ /* 0x000fe200078efcff */
[----:B------:R-:W-:Y:S02]  /*a540*/  IMAD.MOV.U32 R29, RZ, RZ, R21 ;  /* 0x000000ffff1d7224 */ /* 0x000fe400078e0015 */
[----:B------:R-:W-:Y:S01]  /*a550*/  IMAD.MOV.U32 R36, RZ, RZ, R32 ;  /* 0x000000ffff247224 */ /* 0x000fe200078e0020 */
[--C-:B--2---:R-:W-:Y:S01]  /*a560*/  DSETP.MIN.AND P5, P2, R32, R26.reuse, PT ;  /* 0x0000001a2000722a */ /* 0x104fe20003aa0000 */
[----:B------:R-:W-:Y:S01]  /*a570*/  MOV R13, R27 ;  /* 0x0000001b000d7202 */ /* 0x000fe20000000f00 */
[----:B------:R-:W-:Y:S01]  /*a580*/  DSETP.MAX.AND P4, P1, R20, R26, PT ;  /* 0x0000001a1400722a */ /* 0x000fe2000398f000 */
[--C-:B------:R-:W-:Y:S01]  /*a590*/  IMAD.MOV.U32 R37, RZ, RZ, R26.reuse ;  /* 0x000000ffff257224 */ /* 0x100fe200078e001a */
[----:B------:R-:W2:Y:S02]  /*a5a0*/  LDG.E.64 R20, desc[UR12][R16.64+0x4800] ;  /* 0x0048000c10147981 */ /* 0x000ea4000c1e1b00 */
[----:B------:R-:W-:Y:S01]  /*a5b0*/  FSEL R33, R33, R13, P5 ;  /* 0x0000000d21217208 */ /* 0x000fe20002800000 */
[----:B------:R-:W-:-:S07]  /*a5c0*/  IMAD.MOV.U32 R0, RZ, RZ, R26 ;  /* 0x000000ffff007224 */ /* 0x000fce00078e001a */
[----:B------:R-:W-:Y:S01]  /*a5d0*/  @P2 LOP3.LUT R33, R13, 0x80000, RZ, 0xfc, !PT ;  /* 0x000800000d212812 */ /* 0x000fe200078efcff */
[----:B------:R-:W-:Y:S01]  /*a5e0*/  IMAD.MOV.U32 R13, RZ, RZ, R15 ;  /* 0x000000ffff0d7224 */ /* 0x000fe200078e000f */
[----:B------:R-:W-:Y:S02]  /*a5f0*/  SEL R36, R36, R37, P5 ;  /* 0x0000002524247207 */ /* 0x000fe40002800000 */
[----:B------:R-:W-:Y:S01]  /*a600*/  SEL R28, R28, R0, P4 ;  /* 0x000000001c1c7207 */ /* 0x000fe20002000000 */
[----:B------:R-:W-:Y:S01]  /*a610*/  IMAD.MOV.U32 R15, RZ, RZ, R13 ;  /* 0x000000ffff0f7224 */ /* 0x000fe200078e000d */
[----:B------:R-:W-:Y:S02]  /*a620*/  FSEL R29, R29, R27, P4 ;  /* 0x0000001b1d1d7208 */ /* 0x000fe40002000000 */
[----:B------:R-:W-:Y:S01]  /*a630*/  @P1 LOP3.LUT R29, R27, 0x80000, RZ, 0xfc, !PT ;  /* 0x000800001b1d1812 */ /* 0x000fe200078efcff */
[--C-:B----4-:R-:W-:Y:S02]  /*a640*/  DSETP.MIN.AND P3, P2, R12, R30.reuse, PT ;  /* 0x0000001e0c00722a */ /* 0x110fe40003a60000 */
[----:B------:R-:W-:Y:S01]  /*a650*/  DSETP.MAX.AND P5, P4, R10, R30, PT ;  /* 0x0000001e0a00722a */ /* 0x000fe20003caf000 */
[----:B------:R-:W-:-:S02]  /*a660*/  IMAD.MOV.U32 R13, RZ, RZ, R11 ;  /* 0x000000ffff0d7224 */ /* 0x000fc400078e000b */
[----:B------:R-:W-:Y:S02]  /*a670*/  IMAD.MOV.U32 R11, RZ, RZ, R25 ;  /* 0x000000ffff0b7224 */ /* 0x000fe400078e0019 */
[----:B------:R-:W-:Y:S02]  /*a680*/  IMAD.MOV.U32 R12, RZ, RZ, R10 ;  /* 0x000000ffff0c7224 */ /* 0x000fe400078e000a */
[----:B------:R-:W-:Y:S01]  /*a690*/  IMAD.MOV.U32 R10, RZ, RZ, R24 ;  /* 0x000000ffff0a7224 */ /* 0x000fe200078e0018 */
[----:B-----5:R-:W-:Y:S01]  /*a6a0*/  DSETP.MIN.AND P1, P6, R24, R22, PT ;  /* 0x000000161800722a */ /* 0x020fe20003e20000 */
[----:B------:R-:W-:-:S05]  /*a6b0*/  IMAD.MOV.U32 R25, RZ, RZ, R30 ;  /* 0x000000ffff197224 */ /* 0x000fca00078e001e */
[----:B------:R-:W-:Y:S02]  /*a6c0*/  SEL R14, R14, R25, P3 ;  /* 0x000000190e0e7207 */ /* 0x000fe40001800000 */
[----:B------:R-:W4:Y:S01]  /*a6d0*/  LDG.E.64 R24, desc[UR12][R16.64+0x4808] ;  /* 0x0048080c10187981 */ /* 0x000f22000c1e1b00 */
[-C--:B------:R-:W-:Y:S01]  /*a6e0*/  MOV R27, R31.reuse ;  /* 0x0000001f001b7202 */ /* 0x080fe20000000f00 */
[----:B------:R-:W-:Y:S01]  /*a6f0*/  IMAD.MOV.U32 R26, RZ, RZ, R8 ;  /* 0x000000ffff1a7224 */ /* 0x000fe200078e0008 */
[----:B------:R-:W-:Y:S02]  /*a700*/  FSEL R13, R13, R31, P5 ;  /* 0x0000001f0d0d7208 */ /* 0x000fe40002800000 */
[----:B------:R-:W-:Y:S02]  /*a710*/  FSEL R15, R15, R27, P3 ;  /* 0x0000001b0f0f7208 */ /* 0x000fe40001800000 */
[----:B------:R-:W-:Y:S01]  /*a720*/  @P2 LOP3.LUT R15, R27, 0x80000, RZ, 0xfc, !PT ;  /* 0x000800001b0f2812 */ /* 0x000fe200078efcff */
[----:B------:R-:W-:Y:S01]  /*a730*/  DSETP.MAX.AND P3, P2, R8, R22, PT ;  /* 0x000000160800722a */ /* 0x000fe20003a6f000 */
[----:B------:R-:W-:Y:S01]  /*a740*/  IMAD.MOV.U32 R27, RZ, RZ, R9 ;  /* 0x000000ffff1b7224 */ /* 0x000fe200078e0009 */
[----:B------:R-:W-:Y:S01]  /*a750*/  @P4 LOP3.LUT R13, R31, 0x80000, RZ, 0xfc, !PT ;  /* 0x000800001f0d4812 */ /* 0x000fe200078efcff */
[----:B------:R-:W-:-:S02]  /*a760*/  IMAD.MOV.U32 R32, RZ, RZ, R22 ;  /* 0x000000ffff207224 */ /* 0x000fc400078e0016 */
[--C-:B------:R-:W-:Y:S02]  /*a770*/  IMAD.MOV.U32 R31, RZ, RZ, R23.reuse ;  /* 0x000000ffff1f7224 */ /* 0x100fe400078e0017 */
[----:B------:R-:W-:Y:S02]  /*a780*/  IMAD.MOV.U32 R8, RZ, RZ, R22 ;  /* 0x000000ffff087224 */ /* 0x000fe400078e0016 */
[----:B------:R-:W-:Y:S02]  /*a790*/  IMAD.MOV.U32 R9, RZ, RZ, R23 ;  /* 0x000000ffff097224 */ /* 0x000fe400078e0017 */
[----:B------:R0:W5:Y:S01]  /*a7a0*/  LDG.E.64 R22, desc[UR12][R16.64+0x4810] ;  /* 0x0048100c10167981 */ /* 0x000162000c1e1b00 */
[----:B------:R-:W-:Y:S02]  /*a7b0*/  IMAD.MOV.U32 R0, RZ, RZ, R30 ;  /* 0x000000ffff007224 */ /* 0x000fe400078e001e */
[----:B------:R-:W-:Y:S01]  /*a7c0*/  IMAD.MOV.U32 R37, RZ, RZ, R33 ;  /* 0x000000ffff257224 */ /* 0x000fe200078e0021 */
[----:B------:R-:W-:-:S02]  /*a7d0*/  SEL R10, R10, R32, P1 ;  /* 0x000000200a0a7207 */ /* 0x000fc40000800000 */
[----:B------:R-:W-:Y:S01]  /*a7e0*/  SEL R12, R12, R0, P5 ;  /* 0x000000000c0c7207 */ /* 0x000fe20002800000 */
[----:B------:R-:W-:Y:S01]  /*a7f0*/  IMAD.MOV.U32 R0, RZ, RZ, R36 ;  /* 0x000000ffff007224 */ /* 0x000fe200078e0024 */
[----:B------:R-:W-:Y:S02]  /*a800*/  FSEL R11, R11, R31, P1 ;  /* 0x0000001f0b0b7208 */ /* 0x000fe40000800000 */
[----:B------:R-:W-:Y:S02]  /*a810*/  SEL R26, R26, R8, P3 ;  /* 0x000000081a1a7207 */ /* 0x000fe40001800000 */
[----:B------:R-:W-:Y:S02]  /*a820*/  @P6 LOP3.LUT R11, R31, 0x80000, RZ, 0xfc, !PT ;  /* 0x000800001f0b6812 */ /* 0x000fe400078efcff */
[----:B------:R-:W-:Y:S01]  /*a830*/  FSEL R27, R27, R9, P3 ;  /* 0x000000091b1b7208 */ /* 0x000fe20001800000 */
[--C-:B---3--:R-:W-:Y:S01]  /*a840*/  DSETP.MIN.AND P5, P4, R36, R34.reuse, PT ;  /* 0x000000222400722a */ /* 0x108fe20003ca0000 */
[----:B------:R-:W-:Y:S01]  /*a850*/  IMAD.MOV.U32 R32, RZ, RZ, R34 ;  /* 0x000000ffff207224 */ /* 0x000fe200078e0022 */
[----:B------:R-:W-:-:S04]  /*a860*/  DSETP.MAX.AND P3, P6, R28, R34, PT ;  /* 0x000000221c00722a */ /* 0x000fc80003e6f000 */
[----:B------:R-:W-:Y:S02]  /*a870*/  SEL R32, R0, R32, P5 ;  /* 0x0000002000207207 */ /* 0x000fe40002800000 */
[----:B------:R-:W-:Y:S01]  /*a880*/  IADD3 R0, P1, PT, R16, 0xc000, RZ ;  /* 0x0000c00010007810 */ /* 0x000fe20007f3e0ff */
[----:B------:R-:W-:Y:S01]  /*a890*/  IMAD.MOV.U32 R8, RZ, RZ, R28 ;  /* 0x000000ffff087224 */ /* 0x000fe200078e001c */
[----:B------:R-:W-:Y:S01]  /*a8a0*/  @P2 LOP3.LUT R27, R9, 0x80000, RZ, 0xfc, !PT ;  /* 0x00080000091b2812 */ /* 0x000fe200078efcff */
[----:B------:R-:W-:Y:S02]  /*a8b0*/  IMAD.MOV.U32 R31, RZ, RZ, R29 ;  /* 0x000000ffff1f7224 */ /* 0x000fe400078e001d */
[----:B0-----:R-:W-:Y:S01]  /*a8c0*/  IMAD.X R17, RZ, RZ, R17, P1 ;  /* 0x000000ffff117224 */ /* 0x001fe200008e0611 */
[----:B------:R-:W-:Y:S01]  /*a8d0*/  MOV R30, R37 ;  /* 0x00000025001e7202 */ /* 0x000fe20000000f00 */
[----:B------:R-:W-:Y:S02]  /*a8e0*/  IMAD.MOV.U32 R9, RZ, RZ, R35 ;  /* 0x000000ffff097224 */ /* 0x000fe400078e0023 */
[----:B------:R-:W-:-:S02]  /*a8f0*/  IMAD.MOV.U32 R28, RZ, RZ, R34 ;  /* 0x000000ffff1c7224 */ /* 0x000fc400078e0022 */
[----:B------:R-:W-:Y:S01]  /*a900*/  IMAD.MOV.U32 R29, RZ, RZ, R35 ;  /* 0x000000ffff1d7224 */ /* 0x000fe200078e0023 */
[----:B------:R-:W-:Y:S02]  /*a910*/  FSEL R33, R30, R9, P5 ;  /* 0x000000091e217208 */ /* 0x000fe40002800000 */
[----:B------:R-:W-:Y:S02]  /*a920*/  SEL R30, R8, R28, P3 ;  /* 0x0000001c081e7207 */ /* 0x000fe40001800000 */
[----:B------:R-:W-:Y:S02]  /*a930*/  FSEL R31, R31, R29, P3 ;  /* 0x0000001d1f1f7208 */ /* 0x000fe40001800000 */
[----:B------:R-:W-:Y:S01]  /*a940*/  @P4 LOP3.LUT R33, R9, 0x80000, RZ, 0xfc, !PT ;  /* 0x0008000009214812 */ /* 0x000fe200078efcff */
[----:B------:R-:W-:Y:S01]  /*a950*/  IMAD.MOV.U32 R9, RZ, RZ, R13 ;  /* 0x000000ffff097224 */ /* 0x000fe200078e000d */
[----:B------:R-:W-:Y:S01]  /*a960*/  @P6 LOP3.LUT R31, R29, 0x80000, RZ, 0xfc, !PT ;  /* 0x000800001d1f6812 */ /* 0x000fe200078efcff */
[----:B------:R-:W-:-:S02]  /*a970*/  IMAD.MOV.U32 R8, RZ, RZ, R15 ;  /* 0x000000ffff087224 */ /* 0x000fc400078e000f */
[----:B------:R-:W-:Y:S02]  /*a980*/  IMAD.MOV.U32 R16, RZ, RZ, R14 ;  /* 0x000000ffff107224 */ /* 0x000fe400078e000e */
[----:B------:R-:W-:Y:S01]  /*a990*/  VIADD R2, R2, 0x8 ;  /* 0x0000000802027836 */ /* 0x000fe20000000000 */
[----:B------:R-:W-:Y:S01]  /*a9a0*/  IADD3 R7, PT, PT, R7, 0x800, RZ ;  /* 0x0000080007077810 */ /* 0x000fe20007ffe0ff */
[--C-:B--2---:R-:W-:Y:S02]  /*a9b0*/  DSETP.MIN.AND P1, P2, R14, R20.reuse, PT ;  /* 0x000000140e00722a */ /* 0x104fe40003a20000 */
[----:B------:R-:W-:Y:S01]  /*a9c0*/  DSETP.MAX.AND P3, P5, R12, R20, PT ;  /* 0x000000140c00722a */ /* 0x000fe20003d6f000 */
[----:B------:R-:W-:Y:S01]  /*a9d0*/  MOV R15, R12 ;  /* 0x0000000c000f7202 */ /* 0x000fe20000000f00 */
[----:B------:R-:W-:Y:S02]  /*a9e0*/  IMAD.MOV.U32 R13, RZ, RZ, R21 ;  /* 0x000000ffff0d7224 */ /* 0x000fe400078e0015 */
[----:B------:R-:W-:-:S02]  /*a9f0*/  IMAD.MOV.U32 R29, RZ, RZ, R20 ;  /* 0x000000ffff1d7224 */ /* 0x000fc400078e0014 */
[----:B------:R-:W-:Y:S02]  /*aa00*/  IMAD.MOV.U32 R12, RZ, RZ, R20 ;  /* 0x000000ffff0c7224 */ /* 0x000fe400078e0014 */
[----:B------:R-:W-:Y:S01]  /*aa10*/  IMAD.MOV.U32 R14, RZ, RZ, R21 ;  /* 0x000000ffff0e7224 */ /* 0x000fe200078e0015 */
[----:B------:R-:W-:Y:S02]  /*aa20*/  FSEL R21, R8, R13, P1 ;  /* 0x0000000d08157208 */ /* 0x000fe40000800000 */
[----:B------:R-:W-:Y:S02]  /*aa30*/  SEL R20, R16, R29, P1 ;  /* 0x0000001d10147207 */ /* 0x000fe40000800000 */
[----:B------:R-:W-:Y:S02]  /*aa40*/  @P2 LOP3.LUT R21, R13, 0x80000, RZ, 0xfc, !PT ;  /* 0x000800000d152812 */ /* 0x000fe400078efcff */
[----:B------:R-:W-:Y:S02]  /*aa50*/  SEL R12, R15, R12, P3 ;  /* 0x0000000c0f0c7207 */ /* 0x000fe40001800000 */
[----:B------:R-:W-:Y:S01]  /*aa60*/  FSEL R9, R9, R14, P3 ;  /* 0x0000000e09097208 */ /* 0x000fe20001800000 */
[----:B------:R-:W-:Y:S01]  /*aa70*/  IMAD.MOV.U32 R8, RZ, RZ, R11 ;  /* 0x000000ffff087224 */ /* 0x000fe200078e000b */
[----:B------:R-:W-:Y:S01]  /*aa80*/  @P5 LOP3.LUT R9, R14, 0x80000, RZ, 0xfc, !PT ;  /* 0x000800000e095812 */ /* 0x000fe200078efcff */
[----:B------:R-:W-:-:S02]  /*aa90*/  IMAD.MOV.U32 R15, RZ, RZ, R10 ;  /* 0x000000ffff0f7224 */ /* 0x000fc400078e000a */
[----:B------:R-:W-:Y:S01]  /*aaa0*/  IMAD.MOV.U32 R16, RZ, RZ, R26 ;  /* 0x000000ffff107224 */ /* 0x000fe200078e001a */
[--C-:B----4-:R-:W-:Y:S02]  /*aab0*/  DSETP.MAX.AND P2, P1, R26, R24.reuse, PT ;  /* 0x000000181a00722a */ /* 0x110fe4000394f000 */
[----:B------:R-:W-:Y:S01]  /*aac0*/  DSETP.MIN.AND P3, P4, R10, R24, PT ;  /* 0x000000180a00722a */ /* 0x000fe20003c60000 */
[----:B------:R-:W-:Y:S01]  /*aad0*/  IMAD.MOV.U32 R13, RZ, RZ, R25 ;  /* 0x000000ffff0d7224 */ /* 0x000fe200078e0019 */
[----:B------:R-:W-:Y:S01]  /*aae0*/  MOV R14, R24 ;  /* 0x00000018000e7202 */ /* 0x000fe20000000f00 */
[----:B------:R-:W-:Y:S02]  /*aaf0*/  IMAD.MOV.U32 R11, RZ, RZ, R27 ;  /* 0x000000ffff0b7224 */ /* 0x000fe400078e001b */
[----:B------:R-:W-:Y:S01]  /*ab00*/  IMAD.MOV.U32 R27, RZ, RZ, R24 ;  /* 0x000000ffff1b7224 */ /* 0x000fe200078e0018 */
[----:B------:R-:W-:Y:S02]  /*ab10*/  FSEL R10, R8, R13, P3 ;  /* 0x0000000d080a7208 */ /* 0x000fe40001800000 */
[----:B------:R-:W-:-:S02]  /*ab20*/  SEL R8, R15, R14, P3 ;  /* 0x0000000e0f087207 */ /* 0x000fc40001800000 */
[----:B------:R-:W-:Y:S02]  /*ab30*/  FSEL R15, R11, R25, P2 ;  /* 0x000000190b0f7208 */ /* 0x000fe40001000000 */
[----:B------:R-:W-:Y:S02]  /*ab40*/  @P1 LOP3.LUT R15, R25, 0x80000, RZ, 0xfc, !PT ;  /* 0x00080000190f1812 */ /* 0x000fe400078efcff */
[----:B------:R-:W-:Y:S02]  /*ab50*/  SEL R14, R16, R27, P2 ;  /* 0x0000001b100e7207 */ /* 0x000fe40001000000 */
[----:B------:R-:W-:Y:S01]  /*ab60*/  @P4 LOP3.LUT R10, R13, 0x80000, RZ, 0xfc, !PT ;  /* 0x000800000d0a4812 */ /* 0x000fe200078efcff */
[--C-:B-----5:R-:W-:Y:S01]  /*ab70*/  DSETP.MAX.AND P4, P5, R30, R22.reuse, PT ;  /* 0x000000161e00722a */ /* 0x120fe20003d8f000 */
[----:B------:R-:W-:Y:S01]  /*ab80*/  ISETP.NE.AND P1, PT, R2, RZ, PT ;  /* 0x000000ff0200720c */ /* 0x000fe20003f25270 */
[----:B------:R-:W-:Y:S01]  /*ab90*/  DSETP.MIN.AND P2, P3, R32, R22, PT ;  /* 0x000000162000722a */ /* 0x000fe20003b40000 */
[----:B------:R-:W-:-:S02]  /*aba0*/  IMAD.MOV.U32 R16, RZ, RZ, R32 ;  /* 0x000000ffff107224 */ /* 0x000fc400078e0020 */
[----:B------:R-:W-:Y:S02]  /*abb0*/  IMAD.MOV.U32 R11, RZ, RZ, R22 ;  /* 0x000000ffff0b7224 */ /* 0x000fe400078e0016 */
[----:B------:R-:W-:Y:S02]  /*abc0*/  IMAD.MOV.U32 R13, RZ, RZ, R33 ;  /* 0x000000ffff0d7224 */ /* 0x000fe400078e0021 */
[----:B------:R-:W-:Y:S01]  /*abd0*/  IMAD.MOV.U32 R24, RZ, RZ, R23 ;  /* 0x000000ffff187224 */ /* 0x000fe200078e0017 */
[----:B------:R-:W-:Y:S01]  /*abe0*/  SEL R16, R16, R11, P2 ;  /* 0x0000000b10107207 */ /* 0x000fe20001000000 */
        /* <DEDUP_REMOVED lines=8> */
[----:B------:R-:W-:-:S02]  /*ac70*/  @P5 LOP3.LUT R35, R23, 0x80000, RZ, 0xfc, !PT ;  /* 0x0008000017235812 */ /* 0x000fc400078efcff */
[----:B------:R-:W-:Y:S01]  /*ac80*/  @P3 LOP3.LUT R11, R24, 0x80000, RZ, 0xfc, !PT ;  /* 0x00080000180b3812 */ /* 0x000fe200078efcff */
[----:B------:R-:W-:Y:S06]  /*ac90*/  @P1 BRA `(.L_x_84) ;  /* 0xffffffe400881947 */ /* 0x000fec000383ffff */
.L_x_83:
[----:B------:R-:W-:Y:S05]  /*aca0*/  BSYNC.RECONVERGENT B2 ;  /* 0x0000000000027941 */ /* 0x000fea0003800200 */
.L_x_82:
[----:B------:R-:W-:Y:S05]  /*acb0*/  @!P0 BRA `(.L_x_81) ;  /* 0x0000001400c88947 */ /* 0x000fea0003800000 */
[----:B------:R-:W-:Y:S01]  /*acc0*/  ISETP.GE.U32.AND P1, PT, R6, 0x4, PT ;  /* 0x000000040600780c */ /* 0x000fe20003f26070 */
[----:B------:R-:W-:Y:S01]  /*acd0*/  BSSY.RECONVERGENT B2, `(.L_x_85) ;  /* 0x00000d0000027945 */ /* 0x000fe20003800200 */
[----:B------:R-:W-:-:S11]  /*ace0*/  LOP3.LUT P0, R5, R5, 0x3, RZ, 0xc0, !PT ;  /* 0x0000000305057812 */ /* 0x000fd6000780c0ff */
[----:B------:R-:W-:Y:S05]  /*acf0*/  @!P1 BRA `(.L_x_86) ;  /* 0x0000000c00349947 */ /* 0x000fea0003800000 */
[----:B------:R-:W-:-:S05]  /*ad00*/  IADD3 R17, P1, PT, R7, UR17, RZ ;  /* 0x0000001107117c10 */ /* 0x000fca000ff3e0ff */
[----:B------:R-:W-:Y:S02]  /*ad10*/  IMAD.X R0, RZ, RZ, UR5, P1 ;  /* 0x00000005ff007e24 */ /* 0x000fe400088e06ff */
[----:B------:R-:W-:-:S04]  /*ad20*/  IMAD.WIDE.U32 R16, R17, 0x18, R18 ;  /* 0x0000001811107825 */ /* 0x000fc800078e0012 */
[----:B------:R-:W-:-:S04]  /*ad30*/  IMAD R23, R0, 0x18, RZ ;  /* 0x0000001800177824 */ /* 0x000fc800078e02ff */
[----:B------:R-:W-:-:S05]  /*ad40*/  IMAD.IADD R17, R17, 0x1, R23 ;  /* 0x0000000111117824 */ /* 0x000fca00078e0217 */
[----:B------:R-:W2:Y:S04]  /*ad50*/  LDG.E.64 R30, desc[UR12][R16.64] ;  /* 0x0000000c101e7981 */ /* 0x000ea8000c1e1b00 */
[----:B------:R-:W3:Y:S04]  /*ad60*/  LDG.E.64 R26, desc[UR12][R16.64+0x8] ;  /* 0x0000080c101a7981 */ /* 0x000ee8000c1e1b00 */
[----:B------:R-:W4:Y:S04]  /*ad70*/  LDG.E.64 R28, desc[UR12][R16.64+0x1800] ;  /* 0x0018000c101c7981 */ /* 0x000f28000c1e1b00 */
[----:B------:R-:W5:Y:S04]  /*ad80*/  LDG.E.64 R22, desc[UR12][R16.64+0x10] ;  /* 0x0000100c10167981 */ /* 0x000f68000c1e1b00 */
[----:B------:R-:W5:Y:S01]  /*ad90*/  LDG.E.64 R24, desc[UR12][R16.64+0x1808] ;  /* 0x0018080c10187981 */ /* 0x000f62000c1e1b00 */
[----:B------:R-:W-:Y:S01]  /*ada0*/  IMAD.MOV.U32 R2, RZ, RZ, R9 ;  /* 0x000000ffff027224 */ /* 0x000fe200078e0009 */
[----:B------:R-:W-:Y:S01]  /*adb0*/  MOV R32, R8 ;  /* 0x0000000800207202 */ /* 0x000fe20000000f00 */
[----:B------:R-:W-:-:S02]  /*adc0*/  IMAD.MOV.U32 R0, RZ, RZ, R21 ;  /* 0x000000ffff007224 */ /* 0x000fc400078e0015 */
[----:B------:R-:W-:Y:S01]  /*add0*/  IMAD.MOV.U32 R6, RZ, RZ, R20 ;  /* 0x000000ffff067224 */ /* 0x000fe200078e0014 */
[--C-:B--2---:R-:W-:Y:S01]  /*ade0*/  DSETP.MIN.AND P1, P2, R20, R30.reuse, PT ;  /* 0x0000001e1400722a */ /* 0x104fe20003a20000 */
[----:B------:R-:W-:Y:S01]  /*adf0*/  IMAD.MOV.U32 R33, RZ, RZ, R30 ;  /* 0x000000ffff217224 */ /* 0x000fe200078e001e */
[----:B------:R-:W-:Y:S01]  /*ae00*/  DSETP.MAX.AND P5, P6, R12, R30, PT ;  /* 0x0000001e0c00722a */ /* 0x000fe20003eaf000 */
[----:B------:R-:W-:Y:S01]  /*ae10*/  IMAD.MOV.U32 R21, RZ, RZ, R31 ;  /* 0x000000ffff157224 */ /* 0x000fe200078e001f */
[----:B---3--:R-:W-:Y:S01]  /*ae20*/  DSETP.MIN.AND P4, P3, R8, R26, PT ;  /* 0x0000001a0800722a */ /* 0x008fe20003b80000 */
[----:B------:R-:W-:Y:S02]  /*ae30*/  IMAD.MOV.U32 R20, RZ, RZ, R12 ;  /* 0x000000ffff147224 */ /* 0x000fe400078e000c */
[----:B------:R-:W-:-:S05]  /*ae40*/  IMAD.MOV.U32 R9, RZ, RZ, R30 ;  /* 0x000000ffff097224 */ /* 0x000fca00078e001e */
[----:B------:R-:W-:Y:S02]  /*ae50*/  SEL R8, R6, R9, P1 ;  /* 0x0000000906087207 */ /* 0x000fe40000800000 */
[----:B------:R-:W-:Y:S02]  /*ae60*/  FSEL R9, R0, R21, P1 ;  /* 0x0000001500097208 */ /* 0x000fe40000800000 */
[----:B------:R-:W-:Y:S02]  /*ae70*/  @P2 LOP3.LUT R9, R21, 0x80000, RZ, 0xfc, !PT ;  /* 0x0008000015092812 */ /* 0x000fe400078efcff */
[----:B------:R-:W-:Y:S02]  /*ae80*/  FSEL R21, R13, R31, P5 ;  /* 0x0000001f0d157208 */ /* 0x000fe40002800000 */
[----:B------:R-:W-:Y:S01]  /*ae90*/  SEL R20, R20, R33, P5 ;  /* 0x0000002114147207 */ /* 0x000fe20002800000 */
[----:B------:R-:W-:Y:S01]  /*aea0*/  IMAD.MOV.U32 R30, RZ, RZ, R8 ;  /* 0x000000ffff1e7224 */ /* 0x000fe200078e0008 */
[----:B------:R-:W-:Y:S01]  /*aeb0*/  @P6 LOP3.LUT R21, R31, 0x80000, RZ, 0xfc, !PT ;  /* 0x000800001f156812 */ /* 0x000fe200078efcff */
[--C-:B----4-:R-:W-:Y:S01]  /*aec0*/  DSETP.MIN.AND P2, P5, R8, R28.reuse, PT ;  /* 0x0000001c0800722a */ /* 0x110fe20003d40000 */
[----:B------:R-:W-:Y:S01]  /*aed0*/  IMAD.MOV.U32 R31, RZ, RZ, R9 ;  /* 0x000000ffff1f7224 */ /* 0x000fe200078e0009 */
[----:B------:R-:W2:Y:S01]  /*aee0*/  LDG.E.64 R12, desc[UR12][R16.64+0x3000] ;  /* 0x0030000c100c7981 */ /* 0x000ea2000c1e1b00 */
[----:B------:R-:W-:Y:S01]  /*aef0*/  IMAD.MOV.U32 R8, RZ, RZ, R20 ;  /* 0x000000ffff087224 */ /* 0x000fe200078e0014 */
[----:B------:R-:W-:Y:S01]  /*af00*/  MOV R33, R28 ;  /* 0x0000001c00217202 */ /* 0x000fe20000000f00 */
[----:B------:R-:W-:Y:S01]  /*af10*/  DSETP.MAX.AND P6, P1, R20, R28, PT ;  /* 0x0000001c1400722a */ /* 0x000fe200039cf000 */
[----:B------:R-:W-:-:S02]  /*af20*/  IMAD.MOV.U32 R9, RZ, RZ, R21 ;  /* 0x000000ffff097224 */ /* 0x000fc400078e0015 */
[----:B------:R-:W3:Y:S01]  /*af30*/  LDG.E.64 R20, desc[UR12][R16.64+0x1810] ;  /* 0x0018100c10147981 */ /* 0x000ee2000c1e1b00 */
[--C-:B------:R-:W-:Y:S02]  /*af40*/  IMAD.MOV.U32 R6, RZ, RZ, R29.reuse ;  /* 0x000000ffff067224 */ /* 0x100fe400078e001d */
[----:B------:R-:W-:Y:S01]  /*af50*/  IMAD.MOV.U32 R0, RZ, RZ, R29 ;  /* 0x000000ffff007224 */ /* 0x000fe200078e001d */
[----:B------:R-:W-:Y:S01]  /*af60*/  SEL R8, R8, R33, P6 ;  /* 0x0000002108087207 */ /* 0x000fe20003000000 */
[----:B------:R-:W-:Y:S01]  /*af70*/  IMAD.MOV.U32 R37, RZ, RZ, R28 ;  /* 0x000000ffff257224 */ /* 0x000fe200078e001c */
[----:B------:R-:W-:Y:S02]  /*af80*/  FSEL R29, R31, R6, P2 ;  /* 0x000000061f1d7208 */ /* 0x000fe40001000000 */
[----:B------:R-:W-:Y:S02]  /*af90*/  @P5 LOP3.LUT R29, R6, 0x80000, RZ, 0xfc, !PT ;  /* 0x00080000061d5812 */ /* 0x000fe400078efcff */
[----:B------:R-:W-:Y:S01]  /*afa0*/  FSEL R9, R9, R0, P6 ;  /* 0x0000000009097208 */ /* 0x000fe20003000000 */
[----:B------:R-:W-:Y:S01]  /*afb0*/  DSETP.MAX.AND P5, P6, R14, R26, PT ;  /* 0x0000001a0e00722a */ /* 0x000fe20003eaf000 */
[----:B------:R-:W-:Y:S01]  /*afc0*/  SEL R30, R30, R37, P2 ;  /* 0x000000251e1e7207 */ /* 0x000fe20001000000 */
[----:B------:R-:W-:Y:S01]  /*afd0*/  IMAD.MOV.U32 R33, RZ, RZ, R26 ;  /* 0x000000ffff217224 */ /* 0x000fe200078e001a */
[----:B------:R-:W-:Y:S01]  /*afe0*/  @P1 LOP3.LUT R9, R0, 0x80000, RZ, 0xfc, !PT ;  /* 0x0008000000091812 */ /* 0x000fe200078efcff */
[----:B------:R-:W-:Y:S01]  /*aff0*/  IMAD.MOV.U32 R0, RZ, RZ, R11 ;  /* 0x000000ffff007224 */ /* 0x000fe200078e000b */
[----:B-----5:R-:W-:Y:S01]  /*b000*/  DSETP.MIN.AND P1, P2, R10, R22, PT ;  /* 0x000000160a00722a */ /* 0x020fe20003a20000 */
[----:B------:R-:W-:-:S02]  /*b010*/  IMAD.MOV.U32 R11, RZ, RZ, R27 ;  /* 0x000000ffff0b7224 */ /* 0x000fc400078e001b */
[----:B------:R-:W-:Y:S01]  /*b020*/  IMAD.MOV.U32 R6, RZ, RZ, R15 ;  /* 0x000000ffff067224 */ /* 0x000fe200078e000f */
[----:B------:R-:W-:Y:S02]  /*b030*/  SEL R32, R32, R33, P4 ;  /* 0x0000002120207207 */ /* 0x000fe40002000000 */
[----:B------:R-:W-:Y:S01]  /*b040*/  FSEL R33, R2, R11, P4 ;  /* 0x0000000b02217208 */ /* 0x000fe20002000000 */
[----:B------:R-:W-:Y:S01]  /*b050*/  IMAD.MOV.U32 R28, RZ, RZ, R10 ;  /* 0x000000ffff1c7224 */ /* 0x000fe200078e000a */
[----:B------:R-:W-:Y:S01]  /*b060*/  @P3 LOP3.LUT R33, R11, 0x80000, RZ, 0xfc, !PT ;  /* 0x000800000b213812 */ /* 0x000fe200078efcff */
[----:B------:R-:W-:Y:S01]  /*b070*/  IMAD.MOV.U32 R31, RZ, RZ, R14 ;  /* 0x000000ffff1f7224 */ /* 0x000fe200078e000e */
[----:B------:R-:W-:Y:S01]  /*b080*/  FSEL R11, R6, R27, P5 ;  /* 0x0000001b060b7208 */ /* 0x000fe20002800000 */
[----:B------:R-:W-:Y:S01]  /*b090*/  IMAD.MOV.U32 R10, RZ, RZ, R26 ;  /* 0x000000ffff0a7224 */ /* 0x000fe200078e001a */
[----:B------:R-:W-:Y:S01]  /*b0a0*/  @P6 LOP3.LUT R11, R27, 0x80000, RZ, 0xfc, !PT ;  /* 0x000800001b0b6812 */ /* 0x000fe200078efcff */
[----:B------:R-:W4:Y:S03]  /*b0b0*/  LDG.E.64 R14, desc[UR12][R16.64+0x3008] ;  /* 0x0030080c100e7981 */ /* 0x000f26000c1e1b00 */
[----:B------:R-:W-:Y:S01]  /*b0c0*/  SEL R26, R31, R10, P5 ;  /* 0x0000000a1f1a7207 */ /* 0x000fe20002800000 */
[----:B------:R-:W-:Y:S01]  /*b0d0*/  IMAD.MOV.U32 R27, RZ, RZ, R11 ;  /* 0x000000ffff1b7224 */ /* 0x000fe200078e000b */
[----:B------:R-:W-:Y:S01]  /*b0e0*/  DSETP.MIN.AND P4, P5, R32, R24, PT ;  /* 0x000000182000722a */ /* 0x000fe20003d80000 */
[----:B------:R-:W-:-:S02]  /*b0f0*/  MOV R6, R33 ;  /* 0x0000002100067202 */ /* 0x000fc40000000f00 */
[----:B------:R-:W-:Y:S02]  /*b100*/  IMAD.MOV.U32 R11, RZ, RZ, R27 ;  /* 0x000000ffff0b7224 */ /* 0x000fe400078e001b */
[----:B------:R-:W-:Y:S01]  /*b110*/  DSETP.MAX.AND P6, P3, R26, R24, PT ;  /* 0x000000181a00722a */ /* 0x000fe20003bcf000 */
[----:B------:R-:W-:Y:S02]  /*b120*/  IMAD.MOV.U32 R10, RZ, RZ, R26 ;  /* 0x000000ffff0a7224 */ /* 0x000fe400078e001a */
[----:B------:R-:W-:Y:S02]  /*b130*/  IMAD.MOV.U32 R27, RZ, RZ, R24 ;  /* 0x000000ffff1b7224 */ /* 0x000fe400078e0018 */
[--C-:B------:R-:W-:Y:S02]  /*b140*/  IMAD.MOV.U32 R33, RZ, RZ, R25.reuse ;  /* 0x000000ffff217224 */ /* 0x100fe400078e0019 */
[----:B------:R-:W-:Y:S01]  /*b150*/  IMAD.MOV.U32 R31, RZ, RZ, R25 ;  /* 0x000000ffff1f7224 */ /* 0x000fe200078e0019 */
[----:B------:R-:W-:-:S02]  /*b160*/  SEL R10, R10, R27, P6 ;  /* 0x0000001b0a0a7207 */ /* 0x000fc40003000000 */
[----:B------:R-:W-:Y:S01]  /*b170*/  FSEL R25, R6, R33, P4 ;  /* 0x0000002106197208 */ /* 0x000fe20002000000 */
[----:B------:R-:W5:Y:S01]  /*b180*/  LDG.E.64 R26, desc[UR12][R16.64+0x3010] ;  /* 0x0030100c101a7981 */ /* 0x000f62000c1e1b00 */
[----:B------:R-:W-:Y:S02]  /*b190*/  @P5 LOP3.LUT R25, R33, 0x80000, RZ, 0xfc, !PT ;  /* 0x0008000021195812 */ /* 0x000fe400078efcff */
[----:B------:R-:W-:Y:S01]  /*b1a0*/  FSEL R11, R11, R31, P6 ;  /* 0x0000001f0b0b7208 */ /* 0x000fe20003000000 */
[----:B------:R-:W-:Y:S01]  /*b1b0*/  DSETP.MAX.AND P5, P6, R34, R22, PT ;  /* 0x000000162200722a */ /* 0x000fe20003eaf000 */
[----:B------:R-:W-:Y:S01]  /*b1c0*/  IMAD.MOV.U32 R2, RZ, RZ, R32 ;  /* 0x000000ffff027224 */ /* 0x000fe200078e0020 */
[----:B------:R-:W-:Y:S01]  /*b1d0*/  @P3 LOP3.LUT R11, R31, 0x80000, RZ, 0xfc, !PT ;  /* 0x000800001f0b3812 */ /* 0x000fe200078efcff */
[----:B------:R-:W-:Y:S02]  /*b1e0*/  IMAD.MOV.U32 R37, RZ, RZ, R24 ;  /* 0x000000ffff257224 */ /* 0x000fe400078e0018 */
[----:B------:R-:W-:-:S02]  /*b1f0*/  IMAD.MOV.U32 R31, RZ, RZ, R29 ;  /* 0x000000ffff1f7224 */ /* 0x000fc400078e001d */
[----:B------:R-:W-:Y:S02]  /*b200*/  IMAD.MOV.U32 R6, RZ, RZ, R35 ;  /* 0x000000ffff067224 */ /* 0x000fe400078e0023 */
[--C-:B------:R-:W-:Y:S01]  /*b210*/  IMAD.MOV.U32 R29, RZ, RZ, R22.reuse ;  /* 0x000000ffff1d7224 */ /* 0x100fe200078e0016 */
[----:B------:R-:W-:Y:S01]  /*b220*/  SEL R24, R2, R37, P4 ;  /* 0x0000002502187207 */ /* 0x000fe20002000000 */
[--C-:B------:R-:W-:Y:S02]  /*b230*/  IMAD.MOV.U32 R35, RZ, RZ, R23.reuse ;  /* 0x000000ffff237224 */ /* 0x100fe400078e0017 */
[----:B------:R-:W-:Y:S01]  /*b240*/  IMAD.MOV.U32 R37, RZ, RZ, R23 ;  /* 0x000000ffff257224 */ /* 0x000fe200078e0017 */
[----:B------:R-:W-:Y:S01]  /*b250*/  SEL R28, R28, R29, P1 ;  /* 0x0000001d1c1c7207 */ /* 0x000fe20000800000 */
[----:B------:R-:W-:Y:S01]  /*b260*/  IMAD.MOV.U32 R33, RZ, RZ, R22 ;  /* 0x000000ffff217224 */ /* 0x000fe200078e0016 */
[----:B------:R-:W-:Y:S01]  /*b270*/  FSEL R29, R0, R35, P1 ;  /* 0x00000023001d7208 */ /* 0x000fe20000800000 */
[----:B------:R-:W5:Y:S01]  /*b280*/  LDG.E.64 R22, desc[UR12][R16.64+0x4800] ;  /* 0x0048000c10167981 */ /* 0x000f62000c1e1b00 */
[----:B------:R-:W-:-:S02]  /*b290*/  @P2 LOP3.LUT R29, R35, 0x80000, RZ, 0xfc, !PT ;  /* 0x00080000231d2812 */ /* 0x000fc400078efcff */
[----:B------:R-:W-:Y:S02]  /*b2a0*/  FSEL R35, R6, R37, P5 ;  /* 0x0000002506237208 */ /* 0x000fe40002800000 */
[----:B------:R-:W-:Y:S02]  /*b2b0*/  SEL R34, R34, R33, P5 ;  /* 0x0000002122227207 */ /* 0x000fe40002800000 */
[----:B------:R-:W-:Y:S01]  /*b2c0*/  @P6 LOP3.LUT R35, R37, 0x80000, RZ, 0xfc, !PT ;  /* 0x0008000025236812 */ /* 0x000fe200078efcff */
[----:B------:R-:W-:Y:S01]  /*b2d0*/  IMAD.MOV.U32 R0, RZ, RZ, R28 ;  /* 0x000000ffff007224 */ /* 0x000fe200078e001c */
[----:B------:R-:W5:Y:S01]  /*b2e0*/  LDG.E.64 R36, desc[UR12][R16.64+0x4810] ;  /* 0x0048100c10247981 */ /* 0x000f62000c1e1b00 */
[--C-:B---3--:R-:W-:Y:S01]  /*b2f0*/  DSETP.MIN.AND P1, P2, R28, R20.reuse, PT ;  /* 0x000000141c00722a */ /* 0x108fe20003a20000 */
[--C-:B------:R-:W-:Y:S02]  /*b300*/  IMAD.MOV.U32 R33, RZ, RZ, R20.reuse ;  /* 0x000000ffff217224 */ /* 0x100fe400078e0014 */
[----:B------:R-:W-:Y:S01]  /*b310*/  DSETP.MAX.AND P6, P5, R34, R20, PT ;  /* 0x000000142200722a */ /* 0x000fe20003dcf000 */
[----:B------:R-:W-:Y:S01]  /*b320*/  IMAD.MOV.U32 R6, RZ, RZ, R20 ;  /* 0x000000ffff067224 */ /* 0x000fe200078e0014 */
[----:B------:R-:W-:Y:S01]  /*b330*/  MOV R32, R21 ;  /* 0x0000001500207202 */ /* 0x000fe20000000f00 */
[----:B------:R-:W-:-:S02]  /*b340*/  IMAD.MOV.U32 R28, RZ, RZ, R21 ;  /* 0x000000ffff1c7224 */ /* 0x000fc400078e0015 */
[----:B------:R0:W3:Y:S01]  /*b350*/  LDG.E.64 R20, desc[UR12][R16.64+0x4808] ;  /* 0x0048080c10147981 */ /* 0x0000e2000c1e1b00 */
[----:B------:R-:W-:Y:S01]  /*b360*/  MOV R2, R30 ;  /* 0x0000001e00027202 */ /* 0x000fe20000000f00 */
[--C-:B--2---:R-:W-:Y:S01]  /*b370*/  DSETP.MIN.AND P3, P4, R30, R12.reuse, PT ;  /* 0x0000000c1e00722a */ /* 0x104fe20003c60000 */
[----:B------:R-:W-:Y:S01]  /*b380*/  FSEL R29, R29, R28, P1 ;  /* 0x0000001c1d1d7208 */ /* 0x000fe20000800000 */
[----:B------:R-:W-:Y:S01]  /*b390*/  IMAD.MOV.U32 R30, RZ, RZ, R34 ;  /* 0x000000ffff1e7224 */ /* 0x000fe200078e0022 */
[----:B------:R-:W-:Y:S02]  /*b3a0*/  SEL R34, R0, R33, P1 ;  /* 0x0000002100227207 */ /* 0x000fe40000800000 */
[----:B------:R-:W-:Y:S01]  /*b3b0*/  @P2 LOP3.LUT R29, R28, 0x80000, RZ, 0xfc, !PT ;  /* 0x000800001c1d2812 */ /* 0x000fe200078efcff */
[----:B------:R-:W-:Y:S01]  /*b3c0*/  DSETP.MAX.AND P1, P2, R8, R12, PT ;  /* 0x0000000c0800722a */ /* 0x000fe20003a2f000 */
[----:B------:R-:W-:Y:S02]  /*b3d0*/  FSEL R33, R35, R32, P6 ;  /* 0x0000002023217208 */ /* 0x000fe40003000000 */
[----:B------:R-:W-:-:S02]  /*b3e0*/  SEL R30, R30, R6, P6 ;  /* 0x000000061e1e7207 */ /* 0x000fc40003000000 */
[----:B------:R-:W-:Y:S01]  /*b3f0*/  @P5 LOP3.LUT R33, R32, 0x80000, RZ, 0xfc, !PT ;  /* 0x0008000020215812 */ /* 0x000fe200078efcff */
[----:B------:R-:W-:Y:S02]  /*b400*/  IMAD.MOV.U32 R35, RZ, RZ, R12 ;  /* 0x000000ffff237224 */ /* 0x000fe400078e000c */
[----:B------:R-:W-:Y:S02]  /*b410*/  IMAD.MOV.U32 R0, RZ, RZ, R8 ;  /* 0x000000ffff007224 */ /* 0x000fe400078e0008 */
[----:B0-----:R-:W-:Y:S02]  /*b420*/  IMAD.MOV.U32 R17, RZ, RZ, R12 ;  /* 0x000000ffff117224 */ /* 0x001fe400078e000c */
[----:B------:R-:W-:Y:S01]  /*b430*/  IMAD.MOV.U32 R16, RZ, RZ, R13 ;  /* 0x000000ffff107224 */ /* 0x000fe200078e000d */
[----:B----4-:R-:W-:Y:S01]  /*b440*/  DSETP.MIN.AND P5, P6, R24, R14, PT ;  /* 0x0000000e1800722a */ /* 0x010fe20003ea0000 */
[----:B------:R-:W-:Y:S01]  /*b450*/  SEL R8, R2, R35, P3 ;  /* 0x0000002302087207 */ /* 0x000fe20001800000 */
[----:B------:R-:W-:Y:S01]  /*b460*/  IMAD.MOV.U32 R35, RZ, RZ, R29 ;  /* 0x000000ffff237224 */ /* 0x000fe200078e001d */
[----:B------:R-:W-:-:S02]  /*b470*/  FSEL R41, R9, R13, P1 ;  /* 0x0000000d09297208 */ /* 0x000fc40000800000 */
[----:B------:R-:W-:Y:S01]  /*b480*/  SEL R12, R0, R17, P1 ;  /* 0x00000011000c7207 */ /* 0x000fe20000800000 */
[----:B------:R-:W-:Y:S01]  /*b490*/  IMAD.MOV.U32 R0, RZ, RZ, R11 ;  /* 0x000000ffff007224 */ /* 0x000fe200078e000b */
[----:B------:R-:W-:Y:S01]  /*b4a0*/  @P2 LOP3.LUT R41, R13, 0x80000, RZ, 0xfc, !PT ;  /* 0x000800000d292812 */ /* 0x000fe200078efcff */
[----:B------:R-:W-:Y:S01]  /*b4b0*/  DSETP.MAX.AND P2, P1, R10, R14, PT ;  /* 0x0000000e0a00722a */ /* 0x000fe2000394f000 */
[----:B------:R-:W-:Y:S01]  /*b4c0*/  FSEL R39, R31, R16, P3 ;  /* 0x000000101f277208 */ /* 0x000fe20001800000 */
[----:B------:R-:W-:Y:S01]  /*b4d0*/  IMAD.MOV.U32 R6, RZ, RZ, R24 ;  /* 0x000000ffff067224 */ /* 0x000fe200078e0018 */
[----:B------:R-:W-:Y:S01]  /*b4e0*/  MOV R2, R15 ;  /* 0x0000000f00027202 */ /* 0x000fe20000000f00 */
[----:B------:R-:W-:Y:S02]  /*b4f0*/  IMAD.MOV.U32 R9, RZ, RZ, R10 ;  /* 0x000000ffff097224 */ /* 0x000fe400078e000a */
[----:B------:R-:W-:Y:S02]  /*b500*/  IMAD.MOV.U32 R11, RZ, RZ, R14 ;  /* 0x000000ffff0b7224 */ /* 0x000fe400078e000e */
[----:B------:R-:W-:-:S02]  /*b510*/  IMAD.MOV.U32 R31, RZ, RZ, R33 ;  /* 0x000000ffff1f7224 */ /* 0x000fc400078e0021 */
[----:B------:R-:W-:Y:S01]  /*b520*/  IMAD.MOV.U32 R10, RZ, RZ, R14 ;  /* 0x000000ffff0a7224 */ /* 0x000fe200078e000e */
[----:B------:R-:W-:Y:S02]  /*b530*/  @P4 LOP3.LUT R39, R16, 0x80000, RZ, 0xfc, !PT ;  /* 0x0008000010274812 */ /* 0x000fe400078efcff */
[----:B------:R-:W-:Y:S01]  /*b540*/  FSEL R25, R25, R2, P5 ;  /* 0x0000000219197208 */ /* 0x000fe20002800000 */
[--C-:B-----5:R-:W-:Y:S01]  /*b550*/  DSETP.MIN.AND P3, P4, R34, R26.reuse, PT ;  /* 0x0000001a2200722a */ /* 0x120fe20003c60000 */
[----:B------:R-:W-:Y:S02]  /*b560*/  SEL R14, R6, R11, P5 ;  /* 0x0000000b060e7207 */ /* 0x000fe40002800000 */
[----:B------:R-:W-:Y:S01]  /*b570*/  @P6 LOP3.LUT R25, R2, 0x80000, RZ, 0xfc, !PT ;  /* 0x0008000002196812 */ /* 0x000fe200078efcff */
[----:B------:R-:W-:Y:S01]  /*b580*/  DSETP.MAX.AND P5, P6, R30, R26, PT ;  /* 0x0000001a1e00722a */ /* 0x000fe20003eaf000 */
[----:B------:R-:W-:Y:S01]  /*b590*/  SEL R10, R9, R10, P2 ;  /* 0x0000000a090a7207 */ /* 0x000fe20001000000 */
[----:B------:R-:W-:-:S02]  /*b5a0*/  IMAD.MOV.U32 R16, RZ, RZ, R34 ;  /* 0x000000ffff107224 */ /* 0x000fc400078e0022 */
[----:B------:R-:W-:Y:S02]  /*b5b0*/  IMAD.MOV.U32 R24, RZ, RZ, R30 ;  /* 0x000000ffff187224 */ /* 0x000fe400078e001e */
[--C-:B------:R-:W-:Y:S02]  /*b5c0*/  IMAD.MOV.U32 R13, RZ, RZ, R26.reuse ;  /* 0x000000ffff0d7224 */ /* 0x100fe400078e001a */
[----:B------:R-:W-:Y:S01]  /*b5d0*/  IMAD.MOV.U32 R9, RZ, RZ, R26 ;  /* 0x000000ffff097224 */ /* 0x000fe200078e001a */
[----:B------:R-:W-:Y:S01]  /*b5e0*/  FSEL R11, R0, R15, P2 ;  /* 0x0000000f000b7208 */ /* 0x000fe20001000000 */
[--C-:B------:R-:W-:Y:S01]  /*b5f0*/  IMAD.MOV.U32 R0, RZ, RZ, R27.reuse ;  /* 0x000000ffff007224 */ /* 0x100fe200078e001b */
[----:B------:R-:W-:Y:S01]  /*b600*/  SEL R16, R16, R13, P3 ;  /* 0x0000000d10107207 */ /* 0x000fe20001800000 */
[----:B------:R-:W-:Y:S01]  /*b610*/  IMAD.MOV.U32 R2, RZ, RZ, R27 ;  /* 0x000000ffff027224 */ /* 0x000fe200078e001b */
[----:B------:R-:W-:Y:S01]  /*b620*/  SEL R24, R24, R9, P5 ;  /* 0x0000000918187207 */ /* 0x000fe20002800000 */
[----:B------:R-:W-:-:S02]  /*b630*/  IMAD.MOV.U32 R9, RZ, RZ, R39 ;  /* 0x000000ffff097224 */ /* 0x000fc400078e0027 */
[----:B------:R-:W-:Y:S01]  /*b640*/  IMAD.MOV.U32 R13, RZ, RZ, R41 ;  /* 0x000000ffff0d7224 */ /* 0x000fe200078e0029 */
[----:B------:R-:W-:Y:S02]  /*b650*/  FSEL R17, R35, R0, P3 ;  /* 0x0000000023117208 */ /* 0x000fe40001800000 */
[----:B------:R-:W-:Y:S01]  /*b660*/  @P1 LOP3.LUT R11, R15, 0x80000, RZ, 0xfc, !PT ;  /* 0x000800000f0b1812 */ /* 0x000fe200078efcff */
[--C-:B------:R-:W-:Y:S01]  /*b670*/  DSETP.MIN.AND P1, P2, R8, R22.reuse, PT ;  /* 0x000000160800722a */ /* 0x100fe20003a20000 */
[----:B------:R-:W-:Y:S01]  /*b680*/  FSEL R27, R31, R2, P5 ;  /* 0x000000021f1b7208 */ /* 0x000fe20002800000 */
[----:B------:R-:W-:Y:S01]  /*b690*/  IMAD.MOV.U32 R6, RZ, RZ, R13 ;  /* 0x000000ffff067224 */ /* 0x000fe200078e000d */
[----:B------:R-:W-:Y:S01]  /*b6a0*/  @P4 LOP3.LUT R17, R0, 0x80000, RZ, 0xfc, !PT ;  /* 0x0008000000114812 */ /* 0x000fe200078efcff */
[----:B------:R-:W-:Y:S01]  /*b6b0*/  DSETP.MAX.AND P3, P5, R12, R22, PT ;  /* 0x000000160c00722a */ /* 0x000fe20003d6f000 */
[----:B------:R-:W-:Y:S01]  /*b6c0*/  MOV R0, R8 ;  /* 0x0000000800007202 */ /* 0x000fe20000000f00 */
[----:B------:R-:W-:-:S02]  /*b6d0*/  IMAD.MOV.U32 R8, RZ, RZ, R12 ;  /* 0x000000ffff087224 */ /* 0x000fc400078e000c */
[--C-:B------:R-:W-:Y:S02]  /*b6e0*/  IMAD.MOV.U32 R13, RZ, RZ, R22.reuse ;  /* 0x000000ffff0d7224 */ /* 0x100fe400078e0016 */
[----:B------:R-:W-:Y:S01]  /*b6f0*/  IMAD.MOV.U32 R15, RZ, RZ, R25 ;  /* 0x000000ffff0f7224 */ /* 0x000fe200078e0019 */
[----:B------:R-:W-:Y:S01]  /*b700*/  @P6 LOP3.LUT R27, R2, 0x80000, RZ, 0xfc, !PT ;  /* 0x00080000021b6812 */ /* 0x000fe200078efcff */
[----:B------:R-:W-:Y:S01]  /*b710*/  IMAD.MOV.U32 R2, RZ, RZ, R9 ;  /* 0x000000ffff027224 */ /* 0x000fe200078e0009 */
[----:B------:R-:W-:Y:S01]  /*b720*/  SEL R12, R8, R13, P3 ;  /* 0x0000000d080c7207 */ /* 0x000fe20001800000 */
[----:B------:R-:W-:Y:S01]  /*b730*/  IMAD.MOV.U32 R9, RZ, RZ, R22 ;  /* 0x000000ffff097224 */ /* 0x000fe200078e0016 */
[----:B------:R-:W-:Y:S01]  /*b740*/  FSEL R13, R6, R23, P3 ;  /* 0x00000017060d7208 */ /* 0x000fe20001800000 */
[----:B------:R-:W-:-:S03]  /*b750*/  IMAD.MOV.U32 R29, RZ, RZ, R23 ;  /* 0x000000ffff1d7224 */ /* 0x000fc600078e0017 */
[----:B------:R-:W-:Y:S02]  /*b760*/  SEL R0, R0, R9, P1 ;  /* 0x0000000900007207 */ /* 0x000fe40000800000 */
[----:B------:R-:W-:Y:S01]  /*b770*/  FSEL R9, R2, R29, P1 ;  /* 0x0000001d02097208 */ /* 0x000fe20000800000 */
[----:B------:R-:W-:Y:S01]  /*b780*/  IMAD.MOV.U32 R22, RZ, RZ, R11 ;  /* 0x000000ffff167224 */ /* 0x000fe200078e000b */
[----:B------:R-:W-:Y:S02]  /*b790*/  MOV R2, R15 ;  /* 0x0000000f00027202 */ /* 0x000fe40000000f00 */
[----:B------:R-:W-:Y:S01]  /*b7a0*/  @P2 LOP3.LUT R9, R29, 0x80000, RZ, 0xfc, !PT ;  /* 0x000800001d092812 */ /* 0x000fe200078efcff */
[----:B------:R-:W-:Y:S02]  /*b7b0*/  IMAD.MOV.U32 R8, RZ, RZ, R14 ;  /* 0x000000ffff087224 */ /* 0x000fe400078e000e */
[----:B------:R-:W-:Y:S01]  /*b7c0*/  IMAD.MOV.U32 R25, RZ, RZ, R27 ;  /* 0x000000ffff197224 */ /* 0x000fe200078e001b */
[----:B------:R-:W-:Y:S01]  /*b7d0*/  @P5 LOP3.LUT R13, R23, 0x80000, RZ, 0xfc, !PT ;  /* 0x00080000170d5812 */ /* 0x000fe200078efcff */
[----:B------:R-:W-:-:S04]  /*b7e0*/  IMAD.MOV.U32 R6, RZ, RZ, R16 ;  /* 0x000000ffff067224 */ /* 0x000fc800078e0010 */
[----:B------:R-:W-:Y:S01]  /*b7f0*/  DSETP.MAX.AND P5, P6, R24, R36, PT ;  /* 0x000000241800722a */ /* 0x000fe20003eaf000 */
[----:B------:R-:W-:-:S05]  /*b800*/  VIADD R7, R7, 0x400 ;  /* 0x0000040007077836 */ /* 0x000fca0000000000 */
[----:B------:R-:W-:-:S08]  /*b810*/  FSEL R35, R25, R37, P5 ;  /* 0x0000002519237208 */ /* 0x000fd00002800000 */
[----:B------:R-:W-:Y:S01]  /*b820*/  @P6 LOP3.LUT R35, R37, 0x80000, RZ, 0xfc, !PT ;  /* 0x0008000025236812 */ /* 0x000fe200078efcff */
[--C-:B---3--:R-:W-:Y:S02]  /*b830*/  DSETP.MIN.AND P3, P4, R14, R20.reuse, PT ;  /* 0x000000140e00722a */ /* 0x108fe40003c60000 */
[----:B------:R-:W-:Y:S01]  /*b840*/  DSETP.MAX.AND P2, P1, R10, R20, PT ;  /* 0x000000140a00722a */ /* 0x000fe2000394f000 */
[----:B------:R-:W-:Y:S02]  /*b850*/  IMAD.MOV.U32 R15, RZ, RZ, R21 ;  /* 0x000000ffff0f7224 */ /* 0x000fe400078e0015 */
[----:B------:R-:W-:-:S03]  /*b860*/  IMAD.MOV.U32 R11, RZ, RZ, R20 ;  /* 0x000000ffff0b7224 */ /* 0x000fc600078e0014 */
[----:B------:R-:W-:Y:S02]  /*b870*/  FSEL R2, R2, R15, P3 ;  /* 0x0000000f02027208 */ /* 0x000fe40001800000 */
[----:B------:R-:W-:-:S04]  /*b880*/  SEL R8, R8, R11, P3 ;  /* 0x0000000b08087207 */ /* 0x000fc80001800000 */
[----:B------:R-:W-:Y:S01]  /*b890*/  @P4 LOP3.LUT R2, R15, 0x80000, RZ, 0xfc, !PT ;  /* 0x000800000f024812 */ /* 0x000fe200078efcff */
[----:B------:R-:W-:Y:S01]  /*b8a0*/  DSETP.MIN.AND P3, P4, R16, R36, PT ;  /* 0x000000241000722a */ /* 0x000fe20003c60000 */
[----:B------:R-:W-:Y:S02]  /*b8b0*/  IMAD.MOV.U32 R14, RZ, RZ, R10 ;  /* 0x000000ffff0e7224 */ /* 0x000fe400078e000a */
[----:B------:R-:W-:Y:S02]  /*b8c0*/  IMAD.MOV.U32 R10, RZ, RZ, R37 ;  /* 0x000000ffff0a7224 */ /* 0x000fe400078e0025 */
[----:B------:R-:W-:Y:S01]  /*b8d0*/  IMAD.MOV.U32 R11, RZ, RZ, R36 ;  /* 0x000000ffff0b7224 */ /* 0x000fe200078e0024 */
[----:B------:R-:W-:Y:S01]  /*b8e0*/  FSEL R15, R22, R21, P2 ;  /* 0x00000015160f7208 */ /* 0x000fe20001000000 */
[----:B------:R-:W-:Y:S01]  /*b8f0*/  IMAD.MOV.U32 R16, RZ, RZ, R24 ;  /* 0x000000ffff107224 */ /* 0x000fe200078e0018 */
[----:B------:R-:W-:Y:S01]  /*b900*/  @P1 LOP3.LUT R15, R21, 0x80000, RZ, 0xfc, !PT ;  /* 0x00080000150f1812 */ /* 0x000fe200078efcff */
[----:B------:R-:W-:Y:S01]  /*b910*/  IMAD.MOV.U32 R23, RZ, RZ, R20 ;  /* 0x000000ffff177224 */ /* 0x000fe200078e0014 */
[----:B------:R-:W-:-:S02]  /*b920*/  MOV R21, R36 ;  /* 0x0000002400157202 */ /* 0x000fc40000000f00 */
[----:B------:R-:W-:Y:S02]  /*b930*/  FSEL R17, R17, R10, P3 ;  /* 0x0000000a11117208 */ /* 0x000fe40001800000 */
[----:B------:R-:W-:Y:S02]  /*b940*/  SEL R6, R6, R11, P3 ;  /* 0x0000000b06067207 */ /* 0x000fe40001800000 */
[----:B------:R-:W-:Y:S02]  /*b950*/  @P4 LOP3.LUT R17, R10, 0x80000, RZ, 0xfc, !PT ;  /* 0x000800000a114812 */ /* 0x000fe400078efcff */
[----:B------:R-:W-:Y:S01]  /*b960*/  SEL R34, R16, R21, P5 ;  /* 0x0000001510227207 */ /* 0x000fe20002800000 */
[----:B------:R-:W-:Y:S01]  /*b970*/  IMAD.MOV.U32 R21, RZ, RZ, R9 ;  /* 0x000000ffff157224 */ /* 0x000fe200078e0009 */
[----:B------:R-:W-:Y:S01]  /*b980*/  SEL R14, R14, R23, P2 ;  /* 0x000000170e0e7207 */ /* 0x000fe20001000000 */
[----:B------:R-:W-:Y:S02]  /*b990*/  IMAD.MOV.U32 R20, RZ, RZ, R0 ;  /* 0x000000ffff147224 */ /* 0x000fe400078e0000 */
[----:B------:R-:W-:-:S02]  /*b9a0*/  IMAD.MOV.U32 R9, RZ, RZ, R2 ;  /* 0x000000ffff097224 */ /* 0x000fc400078e0002 */
[----:B------:R-:W-:Y:S02]  /*b9b0*/  IMAD.MOV.U32 R10, RZ, RZ, R6 ;  /* 0x000000ffff0a7224 */ /* 0x000fe400078e0006 */
[----:B------:R-:W-:-:S07]  /*b9c0*/  IMAD.MOV.U32 R11, RZ, RZ, R17 ;  /* 0x000000ffff0b7224 */ /* 0x000fce00078e0011 */
.L_x_86:
[----:B------:R-:W-:Y:S05]  /*b9d0*/  BSYNC.RECONVERGENT B2 ;  /* 0x0000000000027941 */ /* 0x000fea0003800200 */
.L_x_85:
[----:B------:R-:W-:Y:S05]  /*b9e0*/  @!P0 BRA `(.L_x_81) ;  /* 0x00000008007c8947 */ /* 0x000fea0003800000 */
[----:B------:R-:W-:Y:S01]  /*b9f0*/  ISETP.NE.AND P1, PT, R5, 0x1, PT ;  /* 0x000000010500780c */ /* 0x000fe20003f25270 */
[----:B------:R-:W-:Y:S01]  /*ba00*/  BSSY.RECONVERGENT B2, `(.L_x_87) ;  /* 0x0000069000027945 */ /* 0x000fe20003800200 */
[----:B------:R-:W-:-:S11]  /*ba10*/  LOP3.LUT P0, RZ, R4, 0x100, RZ, 0xc0, !PT ;  /* 0x0000010004ff7812 */ /* 0x000fd6000780c0ff */
[----:B------:R-:W-:Y:S05]  /*ba20*/  @!P1 BRA `(.L_x_88) ;  /* 0x0000000400989947 */ /* 0x000fea0003800000 */
[----:B------:R-:W-:-:S05]  /*ba30*/  IADD3 R5, P1, PT, R7, UR17, RZ ;  /* 0x0000001107057c10 */ /* 0x000fca000ff3e0ff */
[----:B------:R-:W-:Y:S02]  /*ba40*/  IMAD.X R0, RZ, RZ, UR5, P1 ;  /* 0x00000005ff007e24 */ /* 0x000fe400088e06ff */
[----:B------:R-:W-:-:S04]  /*ba50*/  IMAD.WIDE.U32 R4, R5, 0x18, R18 ;  /* 0x0000001805047825 */ /* 0x000fc800078e0012 */
[----:B------:R-:W-:Y:S01]  /*ba60*/  IMAD R33, R0, 0x18, RZ ;  /* 0x0000001800217824 */ /* 0x000fe200078e02ff */
[----:B------:R-:W-:-:S03]  /*ba70*/  MOV R32, R4 ;  /* 0x0000000400207202 */ /* 0x000fc60000000f00 */
[----:B------:R-:W-:-:S05]  /*ba80*/  IMAD.IADD R33, R5, 0x1, R33 ;  /* 0x0000000105217824 */ /* 0x000fca00078e0221 */
[----:B------:R-:W2:Y:S04]  /*ba90*/  LDG.E.64 R28, desc[UR12][R32.64] ;  /* 0x0000000c201c7981 */ /* 0x000ea8000c1e1b00 */
[----:B------:R-:W3:Y:S04]  /*baa0*/  LDG.E.64 R26, desc[UR12][R32.64+0x1800] ;  /* 0x0018000c201a7981 */ /* 0x000ee8000c1e1b00 */
[----:B------:R-:W4:Y:S04]  /*bab0*/  LDG.E.64 R24, desc[UR12][R32.64+0x8] ;  /* 0x0000080c20187981 */ /* 0x000f28000c1e1b00 */
[----:B------:R-:W5:Y:S04]  /*bac0*/  LDG.E.64 R22, desc[UR12][R32.64+0x1808] ;  /* 0x0018080c20167981 */ /* 0x000f68000c1e1b00 */
[----:B------:R-:W5:Y:S04]  /*bad0*/  LDG.E.64 R16, desc[UR12][R32.64+0x10] ;  /* 0x0000100c20107981 */ /* 0x000f68000c1e1b00 */
[----:B------:R0:W5:Y:S01]  /*bae0*/  LDG.E.64 R4, desc[UR12][R32.64+0x1810] ;  /* 0x0018100c20047981 */ /* 0x000162000c1e1b00 */
[----:B------:R-:W-:Y:S01]  /*baf0*/  IMAD.MOV.U32 R0, RZ, RZ, R21 ;  /* 0x000000ffff007224 */ /* 0x000fe200078e0015 */
[----:B------:R-:W-:Y:S01]  /*bb00*/  IADD3 R7, PT, PT, R7, 0x200, RZ ;  /* 0x0000020007077810 */ /* 0x000fe20007ffe0ff */
[--C-:B--2---:R-:W-:Y:S01]  /*bb10*/  DSETP.MIN.AND P1, P2, R20, R28.reuse, PT ;  /* 0x0000001c1400722a */ /* 0x104fe20003a20000 */
[----:B------:R-:W-:Y:S01]  /*bb20*/  IMAD.MOV.U32 R37, RZ, RZ, R29 ;  /* 0x000000ffff257224 */ /* 0x000fe200078e001d */
[----:B------:R-:W-:Y:S01]  /*bb30*/  DSETP.MAX.AND P3, P4, R12, R28, PT ;  /* 0x0000001c0c00722a */ /* 0x000fe20003c6f000 */
[----:B------:R-:W-:-:S02]  /*bb40*/  IMAD.MOV.U32 R21, RZ, RZ, R28 ;  /* 0x000000ffff157224 */ /* 0x000fc400078e001c */
[----:B---3--:R-:W-:Y:S01]  /*bb50*/  IMAD.MOV.U32 R2, RZ, RZ, R27 ;  /* 0x000000ffff027224 */ /* 0x008fe200078e001b */
[----:B------:R-:W-:Y:S01]  /*bb60*/  FSEL R31, R0, R37, P1 ;  /* 0x00000025001f7208 */ /* 0x000fe20000800000 */
[----:B------:R-:W-:Y:S01]  /*bb70*/  IMAD.MOV.U32 R0, RZ, RZ, R13 ;  /* 0x000000ffff007224 */ /* 0x000fe200078e000d */
[----:B------:R-:W-:Y:S01]  /*bb80*/  SEL R20, R20, R21, P1 ;  /* 0x0000001514147207 */ /* 0x000fe20000800000 */
[----:B------:R-:W-:Y:S01]  /*bb90*/  IMAD.MOV.U32 R21, RZ, RZ, R29 ;  /* 0x000000ffff157224 */ /* 0x000fe200078e001d */
[----:B------:R-:W-:Y:S01]  /*bba0*/  SEL R12, R12, R28, P3 ;  /* 0x0000001c0c0c7207 */ /* 0x000fe20001800000 */
[----:B----4-:R-:W-:Y:S01]  /*bbb0*/  DSETP.MAX.AND P5, P6, R14, R24, PT ;  /* 0x000000180e00722a */ /* 0x010fe20003eaf000 */
[----:B------:R-:W-:Y:S02]  /*bbc0*/  IMAD.MOV.U32 R29, RZ, RZ, R26 ;  /* 0x000000ffff1d7224 */ /* 0x000fe400078e001a */
[----:B------:R-:W-:Y:S01]  /*bbd0*/  @P2 LOP3.LUT R31, R37, 0x80000, RZ, 0xfc, !PT ;  /* 0x00080000251f2812 */ /* 0x000fe200078efcff */
[----:B------:R-:W-:Y:S01]  /*bbe0*/  IMAD.MOV.U32 R6, RZ, RZ, R12 ;  /* 0x000000ffff067224 */ /* 0x000fe200078e000c */
[----:B0-----:R-:W-:Y:S01]  /*bbf0*/  FSEL R33, R0, R21, P3 ;  /* 0x0000001500217208 */ /* 0x001fe20001800000 */
[----:B------:R-:W-:Y:S01]  /*bc00*/  IMAD.MOV.U32 R0, RZ, RZ, R20 ;  /* 0x000000ffff007224 */ /* 0x000fe200078e0014 */
[----:B------:R-:W-:Y:S01]  /*bc10*/  @P4 LOP3.LUT R33, R21, 0x80000, RZ, 0xfc, !PT ;  /* 0x0008000015214812 */ /* 0x000fe200078efcff */
[----:B------:R-:W-:Y:S01]  /*bc20*/  IMAD.MOV.U32 R21, RZ, RZ, R31 ;  /* 0x000000ffff157224 */ /* 0x000fe200078e001f */
[----:B------:R-:W-:-:S03]  /*bc30*/  SEL R14, R14, R24, P5 ;  /* 0x000000180e0e7207 */ /* 0x000fc60002800000 */
[----:B------:R-:W-:Y:S02]  /*bc40*/  IMAD.MOV.U32 R13, RZ, RZ, R33 ;  /* 0x000000ffff0d7224 */ /* 0x000fe400078e0021 */
[----:B------:R-:W-:-:S03]  /*bc50*/  DSETP.MIN.AND P3, P4, R20, R26, PT ;  /* 0x0000001a1400722a */ /* 0x000fc60003c60000 */
[----:B------:R-:W-:Y:S01]  /*bc60*/  MOV R28, R13 ;  /* 0x0000000d001c7202 */ /* 0x000fe20000000f00 */
[----:B------:R-:W-:Y:S01]  /*bc70*/  DSETP.MAX.AND P1, P2, R12, R26, PT ;  /* 0x0000001a0c00722a */ /* 0x000fe20003a2f000 */
[----:B------:R-:W-:Y:S01]  /*bc80*/  IMAD.MOV.U32 R13, RZ, RZ, R26 ;  /* 0x000000ffff0d7224 */ /* 0x000fe200078e001a */
[----:B------:R-:W-:Y:S01]  /*bc90*/  FSEL R21, R21, R2, P3 ;  /* 0x0000000215157208 */ /* 0x000fe20001800000 */
[----:B-----5:R-:W-:-:S03]  /*bca0*/  IMAD.MOV.U32 R26, RZ, RZ, R23 ;  /* 0x000000ffff1a7224 */ /* 0x020fc600078e0017 */
[----:B------:R-:W-:Y:S01]  /*bcb0*/  SEL R12, R6, R29, P1 ;  /* 0x0000001d060c7207 */ /* 0x000fe20000800000 */
[----:B------:R-:W-:Y:S01]  /*bcc0*/  IMAD.MOV.U32 R6, RZ, RZ, R17 ;  /* 0x000000ffff067224 */ /* 0x000fe200078e0011 */
[----:B------:R-:W-:Y:S01]  /*bcd0*/  SEL R20, R0, R13, P3 ;  /* 0x0000000d00147207 */ /* 0x000fe20001800000 */
[----:B------:R-:W-:Y:S01]  /*bce0*/  IMAD.MOV.U32 R0, RZ, RZ, R9 ;  /* 0x000000ffff007224 */ /* 0x000fe200078e0009 */
[----:B------:R-:W-:Y:S01]  /*bcf0*/  @P4 LOP3.LUT R21, R2, 0x80000, RZ, 0xfc, !PT ;  /* 0x0008000002154812 */ /* 0x000fe200078efcff */
[----:B------:R-:W-:Y:S01]  /*bd00*/  DSETP.MIN.AND P3, P4, R8, R24, PT ;  /* 0x000000180800722a */ /* 0x000fe20003c60000 */
[----:B------:R-:W-:Y:S01]  /*bd10*/  FSEL R13, R28, R27, P1 ;  /* 0x0000001b1c0d7208 */ /* 0x000fe20000800000 */
[----:B------:R-:W-:Y:S01]  /*bd20*/  IMAD.MOV.U32 R9, RZ, RZ, R24 ;  /* 0x000000ffff097224 */ /* 0x000fe200078e0018 */
[----:B------:R-:W-:Y:S01]  /*bd30*/  @P2 LOP3.LUT R13, R27, 0x80000, RZ, 0xfc, !PT ;  /* 0x000800001b0d2812 */ /* 0x000fe200078efcff */
[----:B------:R-:W-:Y:S02]  /*bd40*/  IMAD.MOV.U32 R27, RZ, RZ, R25 ;  /* 0x000000ffff1b7224 */ /* 0x000fe400078e0019 */
[----:B------:R-:W-:Y:S01]  /*bd50*/  IMAD.MOV.U32 R2, RZ, RZ, R15 ;  /* 0x000000ffff027224 */ /* 0x000fe200078e000f */
[----:B------:R-:W-:Y:S01]  /*bd60*/  SEL R8, R8, R9, P3 ;  /* 0x0000000908087207 */ /* 0x000fe20001800000 */
[----:B------:R-:W-:Y:S01]  /*bd70*/  IMAD.MOV.U32 R9, RZ, RZ, R25 ;  /* 0x000000ffff097224 */ /* 0x000fe200078e0019 */
[----:B------:R-:W-:Y:S01]  /*bd80*/  FSEL R29, R0, R27, P3 ;  /* 0x0000001b001d7208 */ /* 0x000fe20001800000 */
[----:B------:R-:W-:Y:S01]  /*bd90*/  IMAD.MOV.U32 R25, RZ, RZ, R35 ;  /* 0x000000ffff197224 */ /* 0x000fe200078e0023 */
[--C-:B------:R-:W-:Y:S01]  /*bda0*/  DSETP.MIN.AND P3, P2, R10, R16.reuse, PT ;  /* 0x000000100a00722a */ /* 0x100fe20003a60000 */
[----:B------:R-:W-:Y:S01]  /*bdb0*/  IMAD.MOV.U32 R0, RZ, RZ, R8 ;  /* 0x000000ffff007224 */ /* 0x000fe200078e0008 */
[----:B------:R-:W-:Y:S01]  /*bdc0*/  FSEL R15, R2, R9, P5 ;  /* 0x00000009020f7208 */ /* 0x000fe20002800000 */
[----:B------:R-:W-:Y:S01]  /*bdd0*/  IMAD.MOV.U32 R2, RZ, RZ, R34 ;  /* 0x000000ffff027224 */ /* 0x000fe200078e0022 */
[----:B------:R-:W-:Y:S01]  /*bde0*/  @P4 LOP3.LUT R29, R27, 0x80000, RZ, 0xfc, !PT ;  /* 0x000800001b1d4812 */ /* 0x000fe200078efcff */
[----:B------:R-:W-:Y:S01]  /*bdf0*/  DSETP.MAX.AND P5, P4, R34, R16, PT ;  /* 0x000000102200722a */ /* 0x000fe20003caf000 */
[----:B------:R-:W-:Y:S01]  /*be00*/  @P6 LOP3.LUT R15, R9, 0x80000, RZ, 0xfc, !PT ;  /* 0x00080000090f6812 */ /* 0x000fe200078efcff */
[----:B------:R-:W-:Y:S01]  /*be10*/  IMAD.MOV.U32 R24, RZ, RZ, R11 ;  /* 0x000000ffff187224 */ /* 0x000fe200078e000b */
[----:B------:R-:W-:Y:S01]  /*be20*/  MOV R9, R29 ;  /* 0x0000001d00097202 */ /* 0x000fe20000000f00 */
[----:B------:R-:W-:-:S04]  /*be30*/  IMAD.MOV.U32 R11, RZ, RZ, R14 ;  /* 0x000000ffff0b7224 */ /* 0x000fc800078e000e */
[----:B------:R-:W-:Y:S01]  /*be40*/  IMAD.MOV.U32 R27, RZ, RZ, R9 ;  /* 0x000000ffff1b7224 */ /* 0x000fe200078e0009 */
[----:B------:R-:W-:Y:S01]  /*be50*/  DSETP.MIN.AND P6, P1, R8, R22, PT ;  /* 0x000000160800722a */ /* 0x000fe200039c0000 */
[----:B------:R-:W-:-:S05]  /*be60*/  IMAD.MOV.U32 R9, RZ, RZ, R22 ;  /* 0x000000ffff097224 */ /* 0x000fca00078e0016 */
[----:B------:R-:W-:Y:S01]  /*be70*/  SEL R0, R0, R9, P6 ;  /* 0x0000000900007207 */ /* 0x000fe20003000000 */
[----:B------:R-:W-:-:S05]  /*be80*/  IMAD.MOV.U32 R9, RZ, RZ, R16 ;  /* 0x000000ffff097224 */ /* 0x000fca00078e0010 */
[----:B------:R-:W-:Y:S01]  /*be90*/  SEL R8, R2, R9, P5 ;  /* 0x0000000902087207 */ /* 0x000fe20002800000 */
[----:B------:R-:W-:Y:S01]  /*bea0*/  IMAD.MOV.U32 R2, RZ, RZ, R23 ;  /* 0x000000ffff027224 */ /* 0x000fe200078e0017 */
[----:B------:R-:W-:Y:S02]  /*beb0*/  FSEL R9, R25, R6, P5 ;  /* 0x0000000619097208 */ /* 0x000fe40002800000 */
[----:B------:R-:W-:Y:S01]  /*bec0*/  @P4 LOP3.LUT R9, R6, 0x80000, RZ, 0xfc, !PT ;  /* 0x0008000006094812 */ /* 0x000fe200078efcff */
[----:B------:R-:W-:Y:S01]  /*bed0*/  IMAD.MOV.U32 R6, RZ, RZ, R5 ;  /* 0x000000ffff067224 */ /* 0x000fe200078e0005 */
[----:B------:R-:W-:Y:S01]  /*bee0*/  FSEL R25, R27, R2, P6 ;  /* 0x000000021b197208 */ /* 0x000fe20003000000 */
[----:B------:R-:W-:Y:S01]  /*bef0*/  DSETP.MAX.AND P5, P6, R14, R22, PT ;  /* 0x000000160e00722a */ /* 0x000fe20003eaf000 */
[----:B------:R-:W-:Y:S02]  /*bf00*/  @P1 LOP3.LUT R25, R2, 0x80000, RZ, 0xfc, !PT ;  /* 0x0008000002191812 */ /* 0x000fe400078efcff */
[----:B------:R-:W-:-:S02]  /*bf10*/  MOV R14, R22 ;  /* 0x00000016000e7202 */ /* 0x000fc40000000f00 */
[----:B------:R-:W-:Y:S02]  /*bf20*/  FSEL R23, R24, R17, P3 ;  /* 0x0000001118177208 */ /* 0x000fe40001800000 */
        /* <DEDUP_REMOVED lines=8> */
[----:B------:R-:W-:Y:S01]  /*bfb0*/  DSETP.MAX.AND P3, P4, R8, R4, PT ;  /* 0x000000040800722a */ /* 0x000fe20003c6f000 */
[----:B------:R-:W-:Y:S01]  /*bfc0*/  IMAD.MOV.U32 R23, RZ, RZ, R4 ;  /* 0x000000ffff177224 */ /* 0x000fe200078e0004 */
[----:B------:R-:W-:Y:S01]  /*bfd0*/  @P6 LOP3.LUT R15, R26, 0x80000, RZ, 0xfc, !PT ;  /* 0x000800001a0f6812 */ /* 0x000fe200078efcff */
[----:B------:R-:W-:-:S02]  /*bfe0*/  IMAD.MOV.U32 R2, RZ, RZ, R10 ;  /* 0x000000ffff027224 */ /* 0x000fc400078e000a */
[----:B------:R-:W-:Y:S01]  /*bff0*/  DSETP.MIN.AND P1, P2, R10, R4, PT ;  /* 0x000000040a00722a */ /* 0x000fe20003a20000 */
[----:B------:R-:W-:Y:S01]  /*c000*/  IMAD.MOV.U32 R9, RZ, RZ, R4 ;  /* 0x000000ffff097224 */ /* 0x000fe200078e0004 */
[----:B------:R-:W-:Y:S01]  /*c010*/  FSEL R35, R17, R5, P3 ;  /* 0x0000000511237208 */ /* 0x000fe20001800000 */
[----:B------:R-:W-:Y:S01]  /*c020*/  IMAD.MOV.U32 R8, RZ, RZ, R0 ;  /* 0x000000ffff087224 */ /* 0x000fe200078e0000 */
[----:B------:R-:W-:Y:S02]  /*c030*/  SEL R34, R16, R23, P3 ;  /* 0x0000001710227207 */ /* 0x000fe40001800000 */
[----:B------:R-:W-:Y:S02]  /*c040*/  FSEL R11, R11, R6, P1 ;  /* 0x000000060b0b7208 */ /* 0x000fe40000800000 */
[----:B------:R-:W-:Y:S01]  /*c050*/  SEL R10, R2, R9, P1 ;  /* 0x00000009020a7207 */ /* 0x000fe20000800000 */
[----:B------:R-:W-:Y:S01]  /*c060*/  IMAD.MOV.U32 R9, RZ, RZ, R25 ;  /* 0x000000ffff097224 */ /* 0x000fe200078e0019 */
[----:B------:R-:W-:-:S04]  /*c070*/  @P4 LOP3.LUT R35, R5, 0x80000, RZ, 0xfc, !PT ;  /* 0x0008000005234812 */ /* 0x000fc800078efcff */
[----:B------:R-:W-:-:S07]  /*c080*/  @P2 LOP3.LUT R11, R6, 0x80000, RZ, 0xfc, !PT ;  /* 0x00080000060b2812 */ /* 0x000fce00078efcff */
.L_x_88:
[----:B------:R-:W-:Y:S05]  /*c090*/  BSYNC.RECONVERGENT B2 ;  /* 0x0000000000027941 */ /* 0x000fea0003800200 */
.L_x_87:
[----:B------:R-:W-:Y:S05]  /*c0a0*/  @P0 BRA `(.L_x_81) ;  /* 0x0000000000cc0947 */ /* 0x000fea0003800000 */
[----:B------:R-:W-:-:S05]  /*c0b0*/  IADD3 R17, P0, PT, R7, UR17, RZ ;  /* 0x0000001107117c10 */ /* 0x000fca000ff1e0ff */
[----:B------:R-:W-:Y:S02]  /*c0c0*/  IMAD.X R0, RZ, RZ, UR5, P0 ;  /* 0x00000005ff007e24 */ /* 0x000fe400080e06ff */
[----:B------:R-:W-:-:S04]  /*c0d0*/  IMAD.WIDE.U32 R16, R17, 0x18, R18 ;  /* 0x0000001811107825 */ /* 0x000fc800078e0012 */
        /* <DEDUP_REMOVED lines=9> */
[--C-:B--2---:R-:W-:Y:S01]  /*c170*/  DSETP.MAX.AND P2, P3, R12, R18.reuse, PT ;  /* 0x000000120c00722a */ /* 0x104fe20003b4f000 */
[--C-:B------:R-:W-:Y:S01]  /*c180*/  IMAD.MOV.U32 R23, RZ, RZ, R18.reuse ;  /* 0x000000ffff177224 */ /* 0x100fe200078e0012 */
[----:B------:R-:W-:Y:S01]  /*c190*/  DSETP.MIN.AND P0, P1, R20, R18, PT ;  /* 0x000000121400722a */ /* 0x000fe20003900000 */
[----:B------:R-:W-:Y:S01]  /*c1a0*/  IMAD.MOV.U32 R25, RZ, RZ, R19 ;  /* 0x000000ffff197224 */ /* 0x000fe200078e0013 */
[----:B---3--:R-:W-:Y:S01]  /*c1b0*/  DSETP.MIN.AND P5, P4, R8, R4, PT ;  /* 0x000000040800722a */ /* 0x008fe20003ca0000 */
[----:B------:R-:W-:Y:S01]  /*c1c0*/  IMAD.MOV.U32 R27, RZ, RZ, R18 ;  /* 0x000000ffff1b7224 */ /* 0x000fe200078e0012 */
[----:B------:R-:W-:Y:S02]  /*c1d0*/  FSEL R13, R13, R19, P2 ;  /* 0x000000130d0d7208 */ /* 0x000fe40001000000 */
[----:B------:R-:W-:Y:S01]  /*c1e0*/  FSEL R21, R0, R25, P0 ;  /* 0x0000001900157208 */ /* 0x000fe20000000000 */
[----:B------:R-:W-:Y:S01]  /*c1f0*/  IMAD.MOV.U32 R0, RZ, RZ, R8 ;  /* 0x000000ffff007224 */ /* 0x000fe200078e0008 */
[----:B------:R-:W-:-:S02]  /*c200*/  SEL R20, R20, R23, P0 ;  /* 0x0000001714147207 */ /* 0x000fc40000000000 */
[----:B------:R-:W-:Y:S02]  /*c210*/  SEL R12, R2, R27, P2 ;  /* 0x0000001b020c7207 */ /* 0x000fe40001000000 */
[----:B------:R-:W-:Y:S01]  /*c220*/  @P3 LOP3.LUT R13, R19, 0x80000, RZ, 0xfc, !PT ;  /* 0x00080000130d3812 */ /* 0x000fe200078efcff */
[----:B------:R-:W-:Y:S01]  /*c230*/  DSETP.MAX.AND P0, P3, R14, R4, PT ;  /* 0x000000040e00722a */ /* 0x000fe20003b0f000 */
[----:B------:R-:W-:Y:S01]  /*c240*/  MOV R2, R9 ;  /* 0x0000000900027202 */ /* 0x000fe20000000f00 */
[--C-:B------:R-:W-:Y:S01]  /*c250*/  IMAD.MOV.U32 R9, RZ, RZ, R4.reuse ;  /* 0x000000ffff097224 */ /* 0x100fe200078e0004 */
[----:B------:R-:W-:Y:S01]  /*c260*/  @P1 LOP3.LUT R21, R25, 0x80000, RZ, 0xfc, !PT ;  /* 0x0008000019151812 */ /* 0x000fe200078efcff */
[----:B------:R-:W-:Y:S01]  /*c270*/  IMAD.MOV.U32 R15, RZ, RZ, R5 ;  /* 0x000000ffff0f7224 */ /* 0x000fe200078e0005 */
[--C-:B----4-:R-:W-:Y:S01]  /*c280*/  DSETP.MAX.AND P2, P1, R34, R6.reuse, PT ;  /* 0x000000062200722a */ /* 0x110fe2000394f000 */
[----:B------:R-:W-:Y:S01]  /*c290*/  FSEL R17, R17, R5, P0 ;  /* 0x0000000511117208 */ /* 0x000fe20000000000 */
[----:B------:R-:W-:Y:S01]  /*c2a0*/  IMAD.MOV.U32 R19, RZ, RZ, R4 ;  /* 0x000000ffff137224 */ /* 0x000fe200078e0004 */
[----:B------:R-:W-:Y:S01]  /*c2b0*/  SEL R8, R0, R9, P5 ;  /* 0x0000000900087207 */ /* 0x000fe20002800000 */
[----:B------:R-:W-:Y:S01]  /*c2c0*/  IMAD.MOV.U32 R4, RZ, RZ, R11 ;  /* 0x000000ffff047224 */ /* 0x000fe200078e000b */
[----:B------:R-:W-:Y:S01]  /*c2d0*/  FSEL R9, R2, R15, P5 ;  /* 0x0000000f02097208 */ /* 0x000fe20002800000 */
[----:B------:R-:W-:Y:S01]  /*c2e0*/  DSETP.MIN.AND P5, P6, R10, R6, PT ;  /* 0x000000060a00722a */ /* 0x000fe20003ea0000 */
[----:B------:R-:W-:Y:S01]  /*c2f0*/  @P4 LOP3.LUT R9, R15, 0x80000, RZ, 0xfc, !PT ;  /* 0x000800000f094812 */ /* 0x000fe200078efcff */
[----:B------:R-:W-:Y:S01]  /*c300*/  IMAD.MOV.U32 R2, RZ, RZ, R35 ;  /* 0x000000ffff027224 */ /* 0x000fe200078e0023 */
[----:B------:R-:W-:Y:S01]  /*c310*/  @P3 LOP3.LUT R17, R5, 0x80000, RZ, 0xfc, !PT ;  /* 0x0008000005113812 */ /* 0x000fe200078efcff */
[----:B------:R-:W-:Y:S01]  /*c320*/  IMAD.MOV.U32 R15, RZ, RZ, R7 ;  /* 0x000000ffff0f7224 */ /* 0x000fe200078e0007 */
[----:B------:R-:W-:Y:S01]  /*c330*/  MOV R5, R6 ;  /* 0x0000000600057202 */ /* 0x000fe20000000f00 */
[----:B------:R-:W-:Y:S01]  /*c340*/  IMAD.MOV.U32 R0, RZ, RZ, R10 ;  /* 0x000000ffff007224 */ /* 0x000fe200078e000a */
[----:B------:R-:W-:-:S02]  /*c350*/  SEL R14, R16, R19, P0 ;  /* 0x00000013100e7207 */ /* 0x000fc40000000000 */
[----:B------:R-:W-:Y:S01]  /*c360*/  SEL R34, R34, R5, P2 ;  /* 0x0000000522227207 */ /* 0x000fe20001000000 */
[----:B------:R-:W-:Y:S01]  /*c370*/  IMAD.MOV.U32 R5, RZ, RZ, R7 ;  /* 0x000000ffff057224 */ /* 0x000fe200078e0007 */
[----:B------:R-:W-:Y:S02]  /*c380*/  FSEL R35, R2, R15, P2 ;  /* 0x0000000f02237208 */ /* 0x000fe40001000000 */
[----:B------:R-:W-:Y:S01]  /*c390*/  @P1 LOP3.LUT R35, R15, 0x80000, RZ, 0xfc, !PT ;  /* 0x000800000f231812 */ /* 0x000fe200078efcff */
[----:B------:R-:W-:Y:S01]  /*c3a0*/  IMAD.MOV.U32 R15, RZ, RZ, R17 ;  /* 0x000000ffff0f7224 */ /* 0x000fe200078e0011 */
[----:B------:R-:W-:Y:S02]  /*c3b0*/  FSEL R11, R4, R5, P5 ;  /* 0x00000005040b7208 */ /* 0x000fe40002800000 */
[----:B------:R-:W-:Y:S02]  /*c3c0*/  SEL R10, R0, R6, P5 ;  /* 0x00000006000a7207 */ /* 0x000fe40002800000 */
[----:B------:R-:W-:-:S07]  /*c3d0*/  @P6 LOP3.LUT R11, R5, 0x80000, RZ, 0xfc, !PT ;  /* 0x00080000050b6812 */ /* 0x000fce00078efcff */
.L_x_81:
[----:B------:R-:W-:Y:S05]  /*c3e0*/  BSYNC.RECONVERGENT B1 ;  /* 0x0000000000017941 */ /* 0x000fea0003800200 */
.L_x_78:
[----:B------:R-:W0:Y:S01]  /*c3f0*/  S2R R0, SR_LANEID ;  /* 0x0000000000007919 */ /* 0x000e220000000000 */
[----:B------:R-:W-:Y:S01]  /*c400*/  BSSY.RECONVERGENT B1, `(.L_x_89) ;  /* 0x000003f000017945 */ /* 0x000fe20003800200 */
[----:B------:R1:W2:Y:S04]  /*c410*/  SHFL.DOWN PT, R24, R20, 0x1, 0x1f ;  /* 0x08201f0014187f89 */ /* 0x0002a800000e0000 */
        /* <DEDUP_REMOVED lines=22> */
[----:B------:R-:W-:Y:S01]  /*c580*/  IMAD.MOV.U32 R28, RZ, RZ, R8 ;  /* 0x000000ffff1c7224 */ /* 0x000fe200078e0008 */
[----:B------:R-:W-:-:S02]  /*c590*/  MOV R24, R10 ;  /* 0x0000000a00187202 */ /* 0x000fc40000000f00 */
[----:B------:R-:W-:Y:S01]  /*c5a0*/  SEL R20, R26, R9, P3 ;  /* 0x000000091a147207 */ /* 0x000fe20001800000 */
[----:B------:R-:W-:Y:S01]  /*c5b0*/  IMAD.MOV.U32 R9, RZ, RZ, R11 ;  /* 0x000000ffff097224 */ /* 0x000fe200078e000b */
[----:B------:R-:W-:Y:S01]  /*c5c0*/  DSETP.MIN.AND P3, P4, R10, R6, PT ;  /* 0x000000060a00722a */ /* 0x000fe20003c60000 */
[----:B------:R-:W-:Y:S01]  /*c5d0*/  @P5 LOP3.LUT R21, R25, 0x80000, RZ, 0xfc, !PT ;  /* 0x0008000019155812 */ /* 0x000fe200078efcff */
[----:B------:R-:W-:Y:S02]  /*c5e0*/  IMAD.MOV.U32 R11, RZ, RZ, R22 ;  /* 0x000000ffff0b7224 */ /* 0x000fe400078e0016 */
[----:B------:R-:W-:Y:S02]  /*c5f0*/  IMAD.MOV.U32 R10, RZ, RZ, R13 ;  /* 0x000000ffff0a7224 */ /* 0x000fe400078e000d */
[----:B------:R-:W-:Y:S01]  /*c600*/  IMAD.MOV.U32 R22, RZ, RZ, R12 ;  /* 0x000000ffff167224 */ /* 0x000fe200078e000c */
[----:B------:R-:W-:Y:S02]  /*c610*/  SEL R8, R28, R11, P6 ;  /* 0x0000000b1c087207 */ /* 0x000fe40003000000 */
[----:B------:R-:W-:Y:S01]  /*c620*/  FSEL R11, R2, R23, P6 ;  /* 0x00000017020b7208 */ /* 0x000fe20003000000 */
[----:B0-----:R-:W-:Y:S01]  /*c630*/  DSETP.MAX.AND P6, P5, R12, R18, PT ;  /* 0x000000120c00722a */ /* 0x001fe20003dcf000 */
[----:B------:R-:W-:Y:S01]  /*c640*/  @P2 LOP3.LUT R11, R23, 0x80000, RZ, 0xfc, !PT ;  /* 0x00080000170b2812 */ /* 0x000fe200078efcff */
[----:B------:R-:W-:-:S02]  /*c650*/  IMAD.MOV.U32 R13, RZ, RZ, R6 ;  /* 0x000000ffff0d7224 */ /* 0x000fc400078e0006 */
[----:B------:R-:W-:Y:S02]  /*c660*/  IMAD.MOV.U32 R23, RZ, RZ, R15 ;  /* 0x000000ffff177224 */ /* 0x000fe400078e000f */
        /* <DEDUP_REMOVED lines=8> */
[----:B------:R-:W-:Y:S01]  /*c6f0*/  SEL R14, R6, R15, P3 ;  /* 0x0000000f060e7207 */ /* 0x000fe20001800000 */
[----:B------:R-:W-:Y:S01]  /*c700*/  IMAD.MOV.U32 R6, RZ, RZ, R35 ;  /* 0x000000ffff067224 */ /* 0x000fe200078e0023 */
[----:B------:R-:W-:Y:S01]  /*c710*/  FSEL R15, R10, R19, P6 ;  /* 0x000000130a0f7208 */ /* 0x000fe20003000000 */
[----:B------:R-:W-:Y:S01]  /*c720*/  IMAD.MOV.U32 R10, RZ, RZ, R2 ;  /* 0x000000ffff0a7224 */ /* 0x000fe200078e0002 */
[----:B------:R-:W-:Y:S01]  /*c730*/  FSEL R23, R23, R17, P3 ;  /* 0x0000001117177208 */ /* 0x000fe20001800000 */
[----:B------:R-:W-:Y:S01]  /*c740*/  DSETP.MAX.AND P3, P6, R34, R4, PT ;  /* 0x000000042200722a */ /* 0x000fe20003e6f000 */
[----:B------:R-:W-:Y:S02]  /*c750*/  MOV R9, R4 ;  /* 0x0000000400097202 */ /* 0x000fe40000000f00 */
[----:B------:R-:W-:-:S02]  /*c760*/  @P5 LOP3.LUT R15, R19, 0x80000, RZ, 0xfc, !PT ;  /* 0x00080000130f5812 */ /* 0x000fc400078efcff */
[----:B------:R-:W-:Y:S02]  /*c770*/  @P2 LOP3.LUT R23, R17, 0x80000, RZ, 0xfc, !PT ;  /* 0x0008000011172812 */ /* 0x000fe400078efcff */
[----:B------:R-:W-:Y:S01]  /*c780*/  SEL R34, R34, R9, P3 ;  /* 0x0000000922227207 */ /* 0x000fe20001800000 */
[----:B------:R-:W-:Y:S01]  /*c790*/  IMAD.MOV.U32 R9, RZ, RZ, R11 ;  /* 0x000000ffff097224 */ /* 0x000fe200078e000b */
[----:B------:R-:W-:Y:S01]  /*c7a0*/  FSEL R35, R6, R5, P3 ;  /* 0x0000000506237208 */ /* 0x000fe20001800000 */
[----:B------:R-:W-:Y:S02]  /*c7b0*/  IMAD.MOV.U32 R11, RZ, RZ, R13 ;  /* 0x000000ffff0b7224 */ /* 0x000fe400078e000d */
[----:B------:R-:W-:Y:S02]  /*c7c0*/  IMAD.MOV.U32 R13, RZ, RZ, R15 ;  /* 0x000000ffff0d7224 */ /* 0x000fe400078e000f */
[----:B------:R-:W-:Y:S01]  /*c7d0*/  @P6 LOP3.LUT R35, R5, 0x80000, RZ, 0xfc, !PT ;  /* 0x0008000005236812 */ /* 0x000fe200078efcff */
[----:B------:R-:W-:-:S07]  /*c7e0*/  IMAD.MOV.U32 R15, RZ, RZ, R23 ;  /* 0x000000ffff0f7224 */ /* 0x000fce00078e0017 */
.L_x_90:
[----:B------:R-:W-:Y:S05]  /*c7f0*/  BSYNC.RECONVERGENT B1 ;  /* 0x0000000000017941 */ /* 0x000fea0003800200 */
.L_x_89:
        /* <DEDUP_REMOVED lines=29> */
[----:B------:R-:W-:-:S02]  /*c9d0*/  IMAD.MOV.U32 R10, RZ, RZ, R13 ;  /* 0x000000ffff0a7224 */ /* 0x000fc400078e000d */
[----:B------:R-:W-:Y:S01]  /*c9e0*/  IMAD.MOV.U32 R22, RZ, RZ, R12 ;  /* 0x000000ffff167224 */ /* 0x000fe200078e000c */
[----:B------:R-:W-:Y:S02]  /*c9f0*/  SEL R8, R28, R11, P6 ;  /* 0x0000000b1c087207 */ /* 0x000fe40003000000 */
[----:B------:R-:W-:Y:S01]  /*ca00*/  FSEL R11, R2, R23, P6 ;  /* 0x00000017020b7208 */ /* 0x000fe20003000000 */
[----:B0-----:R-:W-:Y:S01]  /*ca10*/  DSETP.MAX.AND P6, P5, R12, R18, PT ;  /* 0x000000120c00722a */ /* 0x001fe20003dcf000 */
[----:B------:R-:W-:Y:S01]  /*ca20*/  @P1 LOP3.LUT R11, R23, 0x80000, RZ, 0xfc, !PT ;  /* 0x00080000170b1812 */ /* 0x000fe200078efcff */
[----:B------:R-:W-:Y:S02]  /*ca30*/  IMAD.MOV.U32 R13, RZ, RZ, R6 ;  /* 0x000000ffff0d7224 */ /* 0x000fe400078e0006 */
[----:B------:R-:W-:Y:S02]  /*ca40*/  IMAD.MOV.U32 R23, RZ, RZ, R15 ;  /* 0x000000ffff177224 */ /* 0x000fe400078e000f */
[----:B------:R-:W-:Y:S01]  /*ca50*/  IMAD.MOV.U32 R6, RZ, RZ, R14 ;  /* 0x000000ffff067224 */ /* 0x000fe200078e000e */
[----:B------:R-:W-:-:S02]  /*ca60*/  SEL R2, R24, R13, P3 ;  /* 0x0000000d18027207 */ /* 0x000fc40001800000 */
[----:B------:R-:W-:Y:S01]  /*ca70*/  FSEL R13, R9, R7, P3 ;  /* 0x00000007090d7208 */ /* 0x000fe20001800000 */
[----:B------:R-:W-:Y:S01]  /*ca80*/  DSETP.MAX.AND P3, P1, R14, R16, PT ;  /* 0x000000100e00722a */ /* 0x000fe2000396f000 */
[----:B------:R-:W-:Y:S01]  /*ca90*/  IMAD.MOV.U32 R9, RZ, RZ, R18 ;  /* 0x000000ffff097224 */ /* 0x000fe200078e0012 */
[----:B------:R-:W-:Y:S02]  /*caa0*/  MOV R15, R16 ;  /* 0x00000010000f7202 */ /* 0x000fe40000000f00 */
[----:B------:R-:W-:Y:S02]  /*cab0*/  @P4 LOP3.LUT R13, R7, 0x80000, RZ, 0xfc, !PT ;  /* 0x00080000070d4812 */ /* 0x000fe400078efcff */
[----:B------:R-:W-:Y:S01]  /*cac0*/  SEL R14, R6, R15, P3 ;  /* 0x0000000f060e7207 */ /* 0x000fe20001800000 */
[----:B------:R-:W-:Y:S01]  /*cad0*/  IMAD.MOV.U32 R6, RZ, RZ, R35 ;  /* 0x000000ffff067224 */ /* 0x000fe200078e0023 */
[----:B------:R-:W-:Y:S01]  /*cae0*/  SEL R12, R22, R9, P6 ;  /* 0x00000009160c7207 */ /* 0x000fe20003000000 */
[----:B------:R-:W-:Y:S01]  /*caf0*/  IMAD.MOV.U32 R9, RZ, RZ, R4 ;  /* 0x000000ffff097224 */ /* 0x000fe200078e0004 */
[----:B------:R-:W-:Y:S01]  /*cb00*/  FSEL R15, R10, R19, P6 ;  /* 0x000000130a0f7208 */ /* 0x000fe20003000000 */
[----:B------:R-:W-:Y:S01]  /*cb10*/  IMAD.MOV.U32 R10, RZ, RZ, R2 ;  /* 0x000000ffff0a7224 */ /* 0x000fe200078e0002 */
[----:B------:R-:W-:Y:S01]  /*cb20*/  FSEL R23, R23, R17, P3 ;  /* 0x0000001117177208 */ /* 0x000fe20001800000 */
[----:B------:R-:W-:Y:S01]  /*cb30*/  DSETP.MAX.AND P3, P6, R34, R4, PT ;  /* 0x000000042200722a */ /* 0x000fe20003e6f000 */
[----:B------:R-:W-:-:S02]  /*cb40*/  @P5 LOP3.LUT R15, R19, 0x80000, RZ, 0xfc, !PT ;  /* 0x00080000130f5812 */ /* 0x000fc400078efcff */
[----:B------:R-:W-:-:S03]  /*cb50*/  @P1 LOP3.LUT R23, R17, 0x80000, RZ, 0xfc, !PT ;  /* 0x0008000011171812 */ /* 0x000fc600078efcff */
[----:B------:R-:W-:Y:S01]  /*cb60*/  SEL R34, R34, R9, P3 ;  /* 0x0000000922227207 */ /* 0x000fe20001800000 */
[----:B------:R-:W-:Y:S01]  /*cb70*/  IMAD.MOV.U32 R9, RZ, RZ, R11 ;  /* 0x000000ffff097224 */ /* 0x000fe200078e000b */
[----:B------:R-:W-:Y:S01]  /*cb80*/  FSEL R35, R6, R5, P3 ;  /* 0x0000000506237208 */ /* 0x000fe20001800000 */
[----:B------:R-:W-:Y:S02]  /*cb90*/  IMAD.MOV.U32 R11, RZ, RZ, R13 ;  /* 0x000000ffff0b7224 */ /* 0x000fe400078e000d */
[----:B------:R-:W-:Y:S02]  /*cba0*/  IMAD.MOV.U32 R13, RZ, RZ, R15 ;  /* 0x000000ffff0d7224 */ /* 0x000fe400078e000f */
[----:B------:R-:W-:Y:S01]  /*cbb0*/  IMAD.MOV.U32 R15, RZ, RZ, R23 ;  /* 0x000000ffff0f7224 */ /* 0x000fe200078e0017 */
[----:B------:R-:W-:-:S07]  /*cbc0*/  @P6 LOP3.LUT R35, R5, 0x80000, RZ, 0xfc, !PT ;  /* 0x0008000005236812 */ /* 0x000fce00078efcff */
.L_x_92:
[----:B------:R-:W-:Y:S05]  /*cbd0*/  BSYNC.RECONVERGENT B1 ;  /* 0x0000000000017941 */ /* 0x000fea0003800200 */
.L_x_91:
        /* <DEDUP_REMOVED lines=16> */
[----:B------:R-:W-:Y:S01]  /*cce0*/  MOV R2, R9 ;  /* 0x0000000900027202 */ /* 0x000fe20000000f00 */
        /* <DEDUP_REMOVED lines=11> */
[----:B------:R-:W-:-:S02]  /*cda0*/  IMAD.MOV.U32 R11, RZ, RZ, R22 ;  /* 0x000000ffff0b7224 */ /* 0x000fc400078e0016 */
[----:B------:R-:W-:Y:S02]  /*cdb0*/  IMAD.MOV.U32 R10, RZ, RZ, R13 ;  /* 0x000000ffff0a7224 */ /* 0x000fe400078e000d */
[----:B------:R-:W-:Y:S01]  /*cdc0*/  IMAD.MOV.U32 R22, RZ, RZ, R12 ;  /* 0x000000ffff167224 */ /* 0x000fe200078e000c */
[----:B------:R-:W-:Y:S02]  /*cdd0*/  SEL R8, R28, R11, P6 ;  /* 0x0000000b1c087207 */ /* 0x000fe40003000000 */
[----:B------:R-:W-:Y:S01]  /*cde0*/  FSEL R11, R2, R23, P6 ;  /* 0x00000017020b7208 */ /* 0x000fe20003000000 */
[----:B0-----:R-:W-:Y:S01]  /*cdf0*/  DSETP.MAX.AND P6, P5, R12, R18, PT ;  /* 0x000000120c00722a */ /* 0x001fe20003dcf000 */
[----:B------:R-:W-:Y:S01]  /*ce00*/  @P0 LOP3.LUT R11, R23, 0x80000, RZ, 0xfc, !PT ;  /* 0x00080000170b0812 */ /* 0x000fe200078efcff */
[----:B------:R-:W-:Y:S01]  /*ce10*/  IMAD.MOV.U32 R13, RZ, RZ, R6 ;  /* 0x000000ffff0d7224 */ /* 0x000fe200078e0006 */
[----:B------:R-:W-:Y:S01]  /*ce20*/  MOV R6, R14 ;  /* 0x0000000e00067202 */ /* 0x000fe20000000f00 */
[----:B------:R-:W-:-:S03]  /*ce30*/  IMAD.MOV.U32 R23, RZ, RZ, R15 ;  /* 0x000000ffff177224 */ /* 0x000fc600078e000f */
        /* <DEDUP_REMOVED lines=14> */
[----:B------:R-:W-:Y:S02]  /*cf20*/  @P5 LOP3.LUT R15, R19, 0x80000, RZ, 0xfc, !PT ;  /* 0x00080000130f5812 */ /* 0x000fe400078efcff */
        /* <DEDUP_REMOVED lines=8> */
.L_x_94:
[----:B------:R-:W-:Y:S05]  /*cfb0*/  BSYNC.RECONVERGENT B1 ;  /* 0x0000000000017941 */ /* 0x000fea0003800200 */
.L_x_93:
[----:B------:R2:W3:Y:S01]  /*cfc0*/  SHFL.DOWN PT, R24, R20, 0x8, 0x1f ;  /* 0x09001f0014187f89 */ /* 0x0004e200000e0000 */
[----:B------:R-:W-:Y:S03]  /*cfd0*/  BSSY.RECONVERGENT B1, `(.L_x_95) ;  /* 0x000003b000017945 */ /* 0x000fe60003800200 */
[----:B------:R2:W4:Y:S04]  /*cfe0*/  SHFL.DOWN PT, R25, R21, 0x8, 0x1f ;  /* 0x09001f0015197f89 */ /* 0x00052800000e0000 */
        /* <DEDUP_REMOVED lines=8> */
[----:B------:R2:W0:Y:S04]  /*d070*/  SHFL.DOWN PT, R18, R34, 0x8, 0x1f ;  /* 0x09001f0022127f89 */ /* 0x00042800000e0000 */
[----:B------:R2:W0:Y:S01]  /*d080*/  SHFL.DOWN PT, R19, R35, 0x8, 0x1f ;  /* 0x09001f0023137f89 */ /* 0x00042200000e0000 */
[----:B-1-34-:R-:W-:Y:S05]  /*d090*/  @P2 BRA `(.L_x_96) ;  /* 0x0000000000b82947 */ /* 0x01afea0003800000 */
[----:B------:R-:W-:Y:S01]  /*d0a0*/  DSETP.MIN.AND P0, P2, R20, R24, PT ;  /* 0x000000181400722a */ /* 0x000fe20003a00000 */
[----:B------:R-:W-:Y:S01]  /*d0b0*/  IMAD.MOV.U32 R2, RZ, RZ, R9 ;  /* 0x000000ffff027224 */ /* 0x000fe200078e0009 */
[----:B------:R-:W-:Y:S01]  /*d0c0*/  DSETP.MIN.AND P5, P6, R8, R6, PT ;  /* 0x000000060800722a */ /* 0x000fe20003ea0000 */
[----:B------:R-:W-:Y:S01]  /*d0d0*/  IMAD.MOV.U32 R26, RZ, RZ, R20 ;  /* 0x000000ffff1a7224 */ /* 0x000fe200078e0014 */
[----:B------:R-:W-:Y:S01]  /*d0e0*/  MOV R27, R21 ;  /* 0x00000015001b7202 */ /* 0x000fe20000000f00 */
        /* <DEDUP_REMOVED lines=10> */
[----:B0-----:R-:W-:Y:S01]  /*d190*/  DSETP.MAX.AND P4, P2, R12, R4, PT ;  /* 0x000000040c00722a */ /* 0x001fe20003a8f000 */
[----:B------:R-:W-:Y:S01]  /*d1a0*/  IMAD.MOV.U32 R10, RZ, RZ, R13 ;  /* 0x000000ffff0a7224 */ /* 0x000fe200078e000d */
[----:B------:R-:W-:Y:S01]  /*d1b0*/  MOV R13, R7 ;  /* 0x00000007000d7202 */ /* 0x000fe20000000f00 */
[----:B------:R-:W-:Y:S01]  /*d1c0*/  IMAD.MOV.U32 R25, RZ, RZ, R22 ;  /* 0x000000ffff197224 */ /* 0x000fe200078e0016 */
[----:B------:R-:W-:Y:S01]  /*d1d0*/  SEL R6, R20, R11, P5 ;  /* 0x0000000b14067207 */ /* 0x000fe20002800000 */
[----:B------:R-:W-:Y:S01]  /*d1e0*/  IMAD.MOV.U32 R11, RZ, RZ, R4 ;  /* 0x000000ffff0b7224 */ /* 0x000fe200078e0004 */
[----:B------:R-:W-:Y:S01]  /*d1f0*/  FSEL R7, R2, R13, P5 ;  /* 0x0000000d02077208 */ /* 0x000fe20002800000 */
[----:B------:R-:W-:Y:S01]  /*d200*/  IMAD.MOV.U32 R20, RZ, RZ, R15 ;  /* 0x000000ffff147224 */ /* 0x000fe200078e000f */
[----:B------:R-:W-:Y:S01]  /*d210*/  @P6 LOP3.LUT R7, R13, 0x80000, RZ, 0xfc, !PT ;  /* 0x000800000d076812 */ /* 0x000fe200078efcff */
[----:B------:R-:W-:Y:S01]  /*d220*/  DSETP.MAX.AND P6, P5, R34, R18, PT ;  /* 0x000000122200722a */ /* 0x000fe20003dcf000 */
[----:B------:R-:W-:Y:S01]  /*d230*/  SEL R12, R26, R11, P4 ;  /* 0x0000000b1a0c7207 */ /* 0x000fe20002000000 */
[----:B------:R-:W-:Y:S01]  /*d240*/  IMAD.MOV.U32 R4, RZ, RZ, R14 ;  /* 0x000000ffff047224 */ /* 0x000fe200078e000e */
[----:B------:R-:W-:-:S02]  /*d250*/  SEL R2, R24, R25, P0 ;  /* 0x0000001918027207 */ /* 0x000fc40000000000 */
[----:B------:R-:W-:Y:S01]  /*d260*/  FSEL R11, R9, R23, P0 ;  /* 0x00000017090b7208 */ /* 0x000fe20000000000 */
[----:B------:R-:W-:Y:S01]  /*d270*/  IMAD.MOV.U32 R9, RZ, RZ, R16 ;  /* 0x000000ffff097224 */ /* 0x000fe200078e0010 */
[----:B------:R-:W-:Y:S01]  /*d280*/  FSEL R13, R10, R5, P4 ;  /* 0x000000050a0d7208 */ /* 0x000fe20002000000 */
[----:B------:R-:W-:Y:S01]  /*d290*/  DSETP.MAX.AND P0, P4, R14, R16, PT ;  /* 0x000000100e00722a */ /* 0x000fe20003c0f000 */
[----:B------:R-:W-:Y:S01]  /*d2a0*/  IMAD.MOV.U32 R10, RZ, RZ, R35 ;  /* 0x000000ffff0a7224 */ /* 0x000fe200078e0023 */
[----:B------:R-:W-:Y:S01]  /*d2b0*/  @P3 LOP3.LUT R11, R23, 0x80000, RZ, 0xfc, !PT ;  /* 0x00080000170b3812 */ /* 0x000fe200078efcff */
[----:B------:R-:W-:Y:S01]  /*d2c0*/  IMAD.MOV.U32 R15, RZ, RZ, R18 ;  /* 0x000000ffff0f7224 */ /* 0x000fe200078e0012 */
[----:B------:R-:W-:Y:S02]  /*d2d0*/  @P2 LOP3.LUT R13, R5, 0x80000, RZ, 0xfc, !PT ;  /* 0x00080000050d2812 */ /* 0x000fe400078efcff */
[----:B------:R-:W-:Y:S01]  /*d2e0*/  FSEL R35, R10, R19, P6 ;  /* 0x000000130a237208 */ /* 0x000fe20003000000 */
[----:B------:R-:W-:Y:S01]  /*d2f0*/  IMAD.MOV.U32 R10, RZ, RZ, R2 ;  /* 0x000000ffff0a7224 */ /* 0x000fe200078e0002 */
[----:B------:R-:W-:-:S02]  /*d300*/  SEL R34, R34, R15, P6 ;  /* 0x0000000f22227207 */ /* 0x000fc40003000000 */
[----:B------:R-:W-:Y:S01]  /*d310*/  FSEL R15, R20, R17, P0 ;  /* 0x00000011140f7208 */ /* 0x000fe20000000000 */
[----:B------:R-:W-:Y:S01]  /*d320*/  IMAD.MOV.U32 R20, RZ, RZ, R8 ;  /* 0x000000ffff147224 */ /* 0x000fe200078e0008 */
[----:B------:R-:W-:Y:S01]  /*d330*/  SEL R14, R4, R9, P0 ;  /* 0x00000009040e7207 */ /* 0x000fe20000000000 */
[----:B------:R-:W-:Y:S01]  /*d340*/  IMAD.MOV.U32 R8, RZ, RZ, R6 ;  /* 0x000000ffff087224 */ /* 0x000fe200078e0006 */
[----:B------:R-:W-:Y:S02]  /*d350*/  @P5 LOP3.LUT R35, R19, 0x80000, RZ, 0xfc, !PT ;  /* 0x0008000013235812 */ /* 0x000fe400078efcff */
[----:B------:R-:W-:Y:S02]  /*d360*/  @P4 LOP3.LUT R15, R17, 0x80000, RZ, 0xfc, !PT ;  /* 0x00080000110f4812 */ /* 0x000fe400078efcff */
[----:B------:R-:W-:-:S07]  /*d370*/  MOV R9, R7 ;  /* 0x0000000700097202 */ /* 0x000fce0000000f00 */
.L_x_96:
[----:B------:R-:W-:Y:S05]  /*d380*/  BSYNC.RECONVERGENT B1 ;  /* 0x0000000000017941 */ /* 0x000fea0003800200 */
.L_x_95:
[----:B------:R1:W3:Y:S01]  /*d390*/  SHFL.DOWN PT, R24, R20, 0x10, 0x1f ;  /* 0x0a001f0014187f89 */ /* 0x0002e200000e0000 */
[----:B------:R-:W-:Y:S03]  /*d3a0*/  BSSY.RECONVERGENT B1, `(.L_x_97) ;  /* 0x000004f000017945 */ /* 0x000fe60003800200 */
[----:B------:R1:W4:Y:S04]  /*d3b0*/  SHFL.DOWN PT, R25, R21, 0x10, 0x1f ;  /* 0x0a001f0015197f89 */ /* 0x00032800000e0000 */
        /* <DEDUP_REMOVED lines=10> */
[----:B---34-:R-:W-:Y:S05]  /*d460*/  @P1 BRA `(.L_x_98) ;  /* 0x0000000400081947 */ /* 0x018fea0003800000 */
[----:B------:R-:W-:Y:S01]  /*d470*/  IMAD.MOV.U32 R26, RZ, RZ, R20 ;  /* 0x000000ffff1a7224 */ /* 0x000fe200078e0014 */
[----:B------:R-:W-:Y:S01]  /*d480*/  DSETP.MIN.AND P0, P1, R20, R24, PT ;  /* 0x000000181400722a */ /* 0x000fe20003900000 */
[----:B------:R-:W-:Y:S01]  /*d490*/  IMAD.MOV.U32 R27, RZ, RZ, R21 ;  /* 0x000000ffff1b7224 */ /* 0x000fe200078e0015 */
[----:B0-----:R-:W-:Y:S01]  /*d4a0*/  DSETP.MIN.AND P4, P5, R8, R16, PT ;  /* 0x000000100800722a */ /* 0x001fe20003d80000 */
[----:B-12---:R-:W-:Y:S01]  /*d4b0*/  IMAD.MOV.U32 R20, RZ, RZ, R9 ;  /* 0x000000ffff147224 */ /* 0x006fe200078e0009 */
[----:B------:R-:W-:Y:S01]  /*d4c0*/  DSETP.MIN.AND P6, P3, R10, R22, PT ;  /* 0x000000160a00722a */ /* 0x000fe20003bc0000 */
[----:B------:R-:W-:Y:S02]  /*d4d0*/  IMAD.MOV.U32 R9, RZ, RZ, R24 ;  /* 0x000000ffff097224 */ /* 0x000fe400078e0018 */
[----:B------:R-:W-:Y:S02]  /*d4e0*/  IMAD.MOV.U32 R28, RZ, RZ, R25 ;  /* 0x000000ffff1c7224 */ /* 0x000fe400078e0019 */
[----:B------:R-:W-:-:S02]  /*d4f0*/  IMAD.MOV.U32 R21, RZ, RZ, R8 ;  /* 0x000000ffff157224 */ /* 0x000fc400078e0008 */
[----:B------:R-:W-:Y:S01]  /*d500*/  IMAD.MOV.U32 R8, RZ, RZ, R10 ;  /* 0x000000ffff087224 */ /* 0x000fe200078e000a */
[----:B------:R-:W-:Y:S01]  /*d510*/  SEL R10, R26, R9, P0 ;  /* 0x000000091a0a7207 */ /* 0x000fe20000000000 */
[----:B------:R-:W-:Y:S01]  /*d520*/  IMAD.MOV.U32 R2, RZ, RZ, R11 ;  /* 0x000000ffff027224 */ /* 0x000fe200078e000b */
[----:B------:R-:W-:Y:S01]  /*d530*/  FSEL R25, R27, R28, P0 ;  /* 0x0000001c1b197208 */ /* 0x000fe20000000000 */
[----:B------:R-:W-:Y:S01]  /*d540*/  IMAD.MOV.U32 R11, RZ, RZ, R12 ;  /* 0x000000ffff0b7224 */ /* 0x000fe200078e000c */
[----:B------:R-:W-:Y:S01]  /*d550*/  DSETP.MAX.AND P0, P2, R12, R18, PT ;  /* 0x000000120c00722a */ /* 0x000fe20003a0f000 */
[----:B------:R-:W-:Y:S01]  /*d560*/  IMAD.MOV.U32 R27, RZ, RZ, R17 ;  /* 0x000000ffff1b7224 */ /* 0x000fe200078e0011 */
[----:B------:R-:W-:Y:S01]  /*d570*/  MOV R9, R13 ;  /* 0x0000000d00097202 */ /* 0x000fe20000000f00 */
[----:B------:R-:W-:Y:S01]  /*d580*/  IMAD.MOV.U32 R12, RZ, RZ, R16 ;  /* 0x000000ffff0c7224 */ /* 0x000fe200078e0010 */
[----:B------:R-:W-:Y:S01]  /*d590*/  @P1 LOP3.LUT R25, R28, 0x80000, RZ, 0xfc, !PT ;  /* 0x000800001c191812 */ /* 0x000fe200078efcff */
[----:B------:R-:W-:Y:S01]  /*d5a0*/  IMAD.MOV.U32 R16, RZ, RZ, R15 ;  /* 0x000000ffff107224 */ /* 0x000fe200078e000f */
[----:B------:R-:W-:Y:S01]  /*d5b0*/  FSEL R13, R20, R27, P4 ;  /* 0x0000001b140d7208 */ /* 0x000fe20002000000 */
[----:B------:R-:W-:Y:S01]  /*d5c0*/  IMAD.MOV.U32 R17, RZ, RZ, R14 ;  /* 0x000000ffff117224 */ /* 0x000fe200078e000e */
[----:B------:R-:W-:Y:S01]  /*d5d0*/  SEL R12, R21, R12, P4 ;  /* 0x0000000c150c7207 */ /* 0x000fe20002000000 */
[----:B------:R-:W-:Y:S01]  /*d5e0*/  DSETP.MAX.AND P4, P1, R14, R6, PT ;  /* 0x000000060e00722a */ /* 0x000fe2000398f000 */
[----:B------:R-:W-:Y:S01]  /*d5f0*/  @P5 LOP3.LUT R13, R27, 0x80000, RZ, 0xfc, !PT ;  /* 0x000800001b0d5812 */ /* 0x000fe200078efcff */
[----:B------:R-:W-:Y:S01]  /*d600*/  IMAD.MOV.U32 R15, RZ, RZ, R22 ;  /* 0x000000ffff0f7224 */ /* 0x000fe200078e0016 */
[----:B------:R-:W-:Y:S01]  /*d610*/  FSEL R27, R9, R19, P0 ;  /* 0x00000013091b7208 */ /* 0x000fe20000000000 */
[----:B------:R-:W-:Y:S01]  /*d620*/  IMAD.MOV.U32 R20, RZ, RZ, R35 ;  /* 0x000000ffff147224 */ /* 0x000fe200078e0023 */
[----:B------:R-:W-:Y:S01]  /*d630*/  MOV R9, R4 ;  /* 0x0000000400097202 */ /* 0x000fe20000000f00 */
[----:B------:R-:W-:Y:S01]  /*d640*/  IMAD.MOV.U32 R21, RZ, RZ, R25 ;  /* 0x000000ffff157224 */ /* 0x000fe200078e0019 */
[----:B------:R-:W-:Y:S01]  /*d650*/  SEL R14, R8, R15, P6 ;  /* 0x0000000f080e7207 */ /* 0x000fe20003000000 */
[----:B------:R-:W-:Y:S01]  /*d660*/  IMAD.MOV.U32 R8, RZ, RZ, R34 ;  /* 0x000000ffff087224 */ /* 0x000fe200078e0022 */
[----:B------:R-:W-:Y:S01]  /*d670*/  FSEL R15, R2, R23, P6 ;  /* 0x00000017020f7208 */ /* 0x000fe20003000000 */
[----:B------:R-:W-:Y:S01]  /*d680*/  IMAD.MOV.U32 R2, RZ, RZ, R18 ;  /* 0x000000ffff027224 */ /* 0x000fe200078e0012 */
[----:B------:R-:W-:Y:S01]  /*d690*/  DSETP.MAX.AND P6, P5, R34, R4, PT ;  /* 0x000000042200722a */ /* 0x000fe20003dcf000 */
[----:B------:R-:W-:-:S02]  /*d6a0*/  @P3 LOP3.LUT R15, R23, 0x80000, RZ, 0xfc, !PT ;  /* 0x00080000170f3812 */ /* 0x000fc400078efcff */
[----:B------:R-:W-:Y:S02]  /*d6b0*/  @P2 LOP3.LUT R27, R19, 0x80000, RZ, 0xfc, !PT ;  /* 0x00080000131b2812 */ /* 0x000fe400078efcff */
[----:B------:R-:W-:Y:S01]  /*d6c0*/  SEL R2, R11, R2, P0 ;  /* 0x000000020b027207 */ /* 0x000fe20000000000 */
[----:B------:R-:W-:Y:S01]  /*d6d0*/  IMAD.MOV.U32 R11, RZ, RZ, R5 ;  /* 0x000000ffff0b7224 */ /* 0x000fe200078e0005 */
[----:B------:R-:W-:Y:S01]  /*d6e0*/  ISETP.NE.AND P0, PT, R0, RZ, PT ;  /* 0x000000ff0000720c */ /* 0x000fe20003f05270 */
[----:B------:R-:W-:Y:S01]  /*d6f0*/  IMAD.MOV.U32 R0, RZ, RZ, R6 ;  /* 0x000000ffff007224 */ /* 0x000fe200078e0006 */
[----:B------:R-:W-:Y:S02]  /*d700*/  FSEL R5, R16, R7, P4 ;  /* 0x0000000710057208 */ /* 0x000fe40002000000 */
[----:B------:R-:W-:Y:S02]  /*d710*/  @P1 LOP3.LUT R5, R7, 0x80000, RZ, 0xfc, !PT ;  /* 0x0008000007051812 */ /* 0x000fe400078efcff */
[----:B------:R-:W-:-:S02]  /*d720*/  SEL R0, R17, R0, P4 ;  /* 0x0000000011007207 */ /* 0x000fc40002000000 */
[----:B------:R-:W-:Y:S01]  /*d730*/  FSEL R35, R20, R11, P6 ;  /* 0x0000000b14237208 */ /* 0x000fe20003000000 */
[----:B------:R-:W-:Y:S01]  /*d740*/  IMAD.MOV.U32 R20, RZ, RZ, R10 ;  /* 0x000000ffff147224 */ /* 0x000fe200078e000a */
[----:B------:R-:W-:Y:S01]  /*d750*/  SEL R34, R8, R9, P6 ;  /* 0x0000000908227207 */ /* 0x000fe20003000000 */
[----:B------:R-:W-:Y:S01]  /*d760*/  IMAD.MOV.U32 R8, RZ, RZ, R12 ;  /* 0x000000ffff087224 */ /* 0x000fe200078e000c */
[----:B------:R-:W-:Y:S01]  /*d770*/  @P5 LOP3.LUT R35, R11, 0x80000, RZ, 0xfc, !PT ;  /* 0x000800000b235812 */ /* 0x000fe200078efcff */
[----:B------:R-:W-:Y:S01]  /*d780*/  IMAD.MOV.U32 R9, RZ, RZ, R13 ;  /* 0x000000ffff097224 */ /* 0x000fe200078e000d */
[----:B------:R-:W-:Y:S01]  /*d790*/  MOV R13, R27 ;  /* 0x0000001b000d7202 */ /* 0x000fe20000000f00 */
[----:B------:R-:W-:Y:S02]  /*d7a0*/  IMAD.MOV.U32 R10, RZ, RZ, R14 ;  /* 0x000000ffff0a7224 */ /* 0x000fe400078e000e */
[----:B------:R-:W-:Y:S02]  /*d7b0*/  IMAD.MOV.U32 R11, RZ, RZ, R15 ;  /* 0x000000ffff0b7224 */ /* 0x000fe400078e000f */
[----:B------:R-:W-:-:S02]  /*d7c0*/  IMAD.MOV.U32 R12, RZ, RZ, R2 ;  /* 0x000000ffff0c7224 */ /* 0x000fc400078e0002 */
        /* <DEDUP_REMOVED lines=12> */
.L_x_98:
[----:B------:R-:W-:Y:S05]  /*d890*/  BSYNC.RECONVERGENT B1 ;  /* 0x0000000000017941 */ /* 0x000fea0003800200 */
.L_x_97:
[----:B------:R-:W-:Y:S01]  /*d8a0*/  BAR.SYNC.DEFER_BLOCKING 0x0 ;  /* 0x0000000000007b1d */ /* 0x000fe20000010000 */
[----:B------:R-:W-:-:S13]  /*d8b0*/  ISETP.NE.AND P0, PT, R3, RZ, PT ;  /* 0x000000ff0300720c */ /* 0x000fda0003f05270 */
[----:B------:R-:W-:Y:S05]  /*d8c0*/  @P0 BRA `(.L_x_65) ;  /* 0x0000001400c00947 */ /* 0x000fea0003800000 */
[----:B------:R-:W4:Y:S01]  /*d8d0*/  S2UR UR5, SR_CgaCtaId ;  /* 0x00000000000579c3 */ /* 0x000f220000008800 */
[----:B------:R-:W-:Y:S01]  /*d8e0*/  UMOV UR4, 0x400 ;  /* 0x0000040000047882 */ /* 0x000fe20000000000 */
[----:B------:R-:W-:Y:S01]  /*d8f0*/  IMAD.MOV.U32 R0, RZ, RZ, R21 ;  /* 0x000000ffff007224 */ /* 0x000fe200078e0015 */
[----:B----4-:R-:W-:-:S09]  /*d900*/  ULEA UR4, UR5, UR4, 0x18 ;  /* 0x0000000405047291 */ /* 0x010fd2000f8ec0ff */
[----:B------:R-:W4:Y:S04]  /*d910*/  LDS.64 R2, [UR4+0x38] ;  /* 0x00003804ff027984 */ /* 0x000f280008000a00 */
[----:B------:R-:W5:Y:S04]  /*d920*/  LDS.128 R24, [UR4+0x60] ;  /* 0x00006004ff187984 */ /* 0x000f680008000c00 */
[----:B0--3--:R-:W0:Y:S04]  /*d930*/  LDS.128 R4, [UR4+0x40] ;  /* 0x00004004ff047984 */ /* 0x009e280008000c00 */
[----:B------:R-:W3:Y:S01]  /*d940*/  LDS.128 R16, [UR4+0x70] ;  /* 0x00007004ff107984 */ /* 0x000ee20008000c00 */
[----:B----4-:R-:W-:Y:S01]  /*d950*/  DSETP.MIN.AND P0, P1, R20, R2, PT ;  /* 0x000000021400722a */ /* 0x010fe20003900000 */
[----:B------:R-:W-:-:S02]  /*d960*/  IMAD.MOV.U32 R23, RZ, RZ, R3 ;  /* 0x000000ffff177224 */ /* 0x000fc400078e0003 */
[----:B------:R-:W-:Y:S02]  /*d970*/  IMAD.MOV.U32 R3, RZ, RZ, R35 ;  /* 0x000000ffff037224 */ /* 0x000fe400078e0023 */
[----:B-----5:R-:W-:Y:S01]  /*d980*/  IMAD.MOV.U32 R33, RZ, RZ, R24 ;  /* 0x000000ffff217224 */ /* 0x020fe200078e0018 */
        /* <DEDUP_REMOVED lines=9> */
[----:B-12---:R-:W0:Y:S01]  /*da20*/  LDS.128 R20, [UR4+0x50] ;  /* 0x00005004ff147984 */ /* 0x006e220008000c00 */
[----:B------:R-:W-:Y:S01]  /*da30*/  SEL R2, R2, R33, P5 ;  /* 0x0000002102027207 */ /* 0x000fe20002800000 */
[----:B------:R-:W-:Y:S01]  /*da40*/  IMAD.MOV.U32 R31, RZ, RZ, R28 ;  /* 0x000000ffff1f7224 */ /* 0x000fe200078e001c */
[----:B------:R-:W-:Y:S01]  /*da50*/  FSEL R3, R3, R30, P5 ;  /* 0x0000001e03037208 */ /* 0x000fe20002800000 */
[----:B------:R-:W-:Y:S01]  /*da60*/  DSETP.MIN.AND P1, P2, R28, R26, PT ;  /* 0x0000001a1c00722a */ /* 0x000fe20003a20000 */
[----:B------:R-:W-:Y:S01]  /*da70*/  MOV R32, R29 ;  /* 0x0000001d00207202 */ /* 0x000fe20000000f00 */
[----:B------:R-:W-:Y:S01]  /*da80*/  DSETP.MIN.AND P5, P6, R10, R6, PT ;  /* 0x000000060a00722a */ /* 0x000fe20003ea0000 */
        /* <DEDUP_REMOVED lines=8> */
[----:B------:R-:W-:Y:S01]  /*db10*/  IMAD.MOV.U32 R0, RZ, RZ, R10 ;  /* 0x000000ffff007224 */ /* 0x000fe200078e000a */
[----:B------:R-:W-:Y:S01]  /*db20*/  SEL R28, R28, R29, P3 ;  /* 0x0000001d1c1c7207 */ /* 0x000fe20001800000 */
[----:B---3--:R-:W-:Y:S01]  /*db30*/  IMAD.MOV.U32 R10, RZ, RZ, R16 ;  /* 0x000000ffff0a7224 */ /* 0x008fe200078e0010 */
[----:B------:R-:W-:Y:S01]  /*db40*/  @P2 LOP3.LUT R9, R11, 0x80000, RZ, 0xfc, !PT ;  /* 0x000800000b092812 */ /* 0x000fe200078efcff */
[----:B------:R-:W-:Y:S01]  /*db50*/  IMAD.MOV.U32 R25, RZ, RZ, R17 ;  /* 0x000000ffff197224 */ /* 0x000fe200078e0011 */
[----:B------:R-:W-:Y:S01]  /*db60*/  FSEL R11, R24, R5, P3 ;  /* 0x00000005180b7208 */ /* 0x000fe20001800000 */
[----:B------:R-:W-:Y:S01]  /*db70*/  IMAD.MOV.U32 R24, RZ, RZ, R28 ;  /* 0x000000ffff187224 */ /* 0x000fe200078e001c */
[----:B------:R-:W-:Y:S01]  /*db80*/  @P4 LOP3.LUT R11, R5, 0x80000, RZ, 0xfc, !PT ;  /* 0x00080000050b4812 */ /* 0x000fe200078efcff */
[----:B------:R-:W-:Y:S01]  /*db90*/  IMAD.MOV.U32 R30, RZ, RZ, R12 ;  /* 0x000000ffff1e7224 */ /* 0x000fe200078e000c */
[----:B------:R-:W-:-:S02]  /*dba0*/  @P6 LOP3.LUT R27, R7, 0x80000, RZ, 0xfc, !PT ;  /* 0x00080000071b6812 */ /* 0x000fc400078efcff */
[----:B------:R-:W1:Y:S01]  /*dbb0*/  LDS.128 R4, [UR4+0x80] ;  /* 0x00008004ff047984 */ /* 0x000e620008000c00 */
[----:B------:R-:W-:Y:S02]  /*dbc0*/  MOV R29, R11 ;  /* 0x0000000b001d7202 */ /* 0x000fe40000000f00 */
[----:B------:R-:W-:Y:S01]  /*dbd0*/  SEL R26, R0, R31, P5 ;  /* 0x0000001f001a7207 */ /* 0x000fe20002800000 */
[----:B------:R-:W-:Y:S02]  /*dbe0*/  IMAD.MOV.U32 R0, RZ, RZ, R19 ;  /* 0x000000ffff007224 */ /* 0x000fe400078e0013 */
[----:B------:R-:W-:Y:S01]  /*dbf0*/  IMAD.MOV.U32 R11, RZ, RZ, R29 ;  /* 0x000000ffff0b7224 */ /* 0x000fe200078e001d */
[----:B------:R-:W-:Y:S01]  /*dc00*/  DSETP.MIN.AND P5, P0, R28, R16, PT ;  /* 0x000000101c00722a */ /* 0x000fe200038a0000 */
[----:B------:R-:W-:Y:S01]  /*dc10*/  IMAD.MOV.U32 R31, RZ, RZ, R26 ;  /* 0x000000ffff1f7224 */ /* 0x000fe200078e001a */
[----:B------:R-:W-:Y:S01]  /*dc20*/  DSETP.MIN.AND P1, P2, R26, R18, PT ;  /* 0x000000121a00722a */ /* 0x000fe20003a20000 */
[----:B------:R-:W-:-:S02]  /*dc30*/  IMAD.MOV.U32 R28, RZ, RZ, R13 ;  /* 0x000000ffff1c7224 */ /* 0x000fc400078e000d */
[----:B------:R-:W-:Y:S01]  /*dc40*/  IMAD.MOV.U32 R29, RZ, RZ, R27 ;  /* 0x000000ffff1d7224 */ /* 0x000fe200078e001b */
[----:B------:R-:W-:Y:S01]  /*dc50*/  SEL R10, R24, R10, P5 ;  /* 0x0000000a180a7207 */ /* 0x000fe20002800000 */
[----:B0-----:R-:W-:Y:S01]  /*dc60*/  DSETP.MAX.AND P3, P4, R12, R20, PT ;  /* 0x000000140c00722a */ /* 0x001fe20003c6f000 */
[----:B------:R-:W-:Y:S01]  /*dc70*/  FSEL R11, R11, R25, P5 ;  /* 0x000000190b0b7208 */ /* 0x000fe20002800000 */
[----:B------:R-:W-:Y:S01]  /*dc80*/  IMAD.MOV.U32 R12, RZ, RZ, R18 ;  /* 0x000000ffff0c7224 */ /* 0x000fe200078e0012 */
[----:B------:R-:W-:Y:S01]  /*dc90*/  DSETP.MAX.AND P5, P6, R14, R22, PT ;  /* 0x000000160e00722a */ /* 0x000fe20003eaf000 */
[----:B------:R-:W-:Y:S01]  /*dca0*/  IMAD.MOV.U32 R13, RZ, RZ, R21 ;  /* 0x000000ffff0d7224 */ /* 0x000fe200078e0015 */
[----:B------:R-:W0:Y:S01]  /*dcb0*/  LDS.128 R16, [UR4+0x90] ;  /* 0x00009004ff107984 */ /* 0x000e220008000c00 */
[----:B------:R-:W-:Y:S01]  /*dcc0*/  IMAD.MOV.U32 R26, RZ, RZ, R15 ;  /* 0x000000ffff1a7224 */ /* 0x000fe200078e000f */
[----:B------:R-:W-:Y:S01]  /*dcd0*/  SEL R24, R31, R12, P1 ;  /* 0x0000000c1f187207 */ /* 0x000fe20000800000 */
[----:B------:R-:W-:Y:S01]  /*dce0*/  IMAD.MOV.U32 R21, RZ, RZ, R23 ;  /* 0x000000ffff157224 */ /* 0x000fe200078e0017 */
[----:B------:R-:W-:-:S02]  /*dcf0*/  FSEL R31, R28, R13, P3 ;  /* 0x0000000d1c1f7208 */ /* 0x000fc40001800000 */
[----:B------:R-:W-:Y:S02]  /*dd00*/  MOV R27, R14 ;  /* 0x0000000e001b7202 */ /* 0x000fe40000000f00 */
[----:B------:R-:W-:Y:S02]  /*dd10*/  @P0 LOP3.LUT R11, R25, 0x80000, RZ, 0xfc, !PT ;  /* 0x00080000190b0812 */ /* 0x000fe400078efcff */
[----:B------:R-:W-:Y:S02]  /*dd20*/  @P4 LOP3.LUT R31, R13, 0x80000, RZ, 0xfc, !PT ;  /* 0x000800000d1f4812 */ /* 0x000fe400078efcff */
[----:B------:R-:W2:Y:S01]  /*dd30*/  LDS.128 R12, [UR4+0xa0] ;  /* 0x0000a004ff0c7984 */ /* 0x000ea20008000c00 */
[----:B------:R-:W-:Y:S02]  /*dd40*/  FSEL R25, R29, R0, P1 ;  /* 0x000000001d197208 */ /* 0x000fe40000800000 */
[----:B------:R-:W-:Y:S02]  /*dd50*/  FSEL R29, R26, R21, P5 ;  /* 0x000000151a1d7208 */ /* 0x000fe40002800000 */
[----:B------:R-:W-:Y:S01]  /*dd60*/  @P6 LOP3.LUT R29, R21, 0x80000, RZ, 0xfc, !PT ;  /* 0x00080000151d6812 */ /* 0x000fe200078efcff */
[----:B------:R-:W-:Y:S01]  /*dd70*/  IMAD.MOV.U32 R21, RZ, RZ, R31 ;  /* 0x000000ffff157224 */ /* 0x000fe200078e001f */
[----:B------:R-:W-:-:S02]  /*dd80*/  SEL R20, R30, R20, P3 ;  /* 0x000000141e147207 */ /* 0x000fc40001800000 */
[----:B------:R-:W-:Y:S01]  /*dd90*/  SEL R22, R27, R22, P5 ;  /* 0x000000161b167207 */ /* 0x000fe20002800000 */
[----:B------:R-:W-:Y:S01]  /*dda0*/  IMAD.MOV.U32 R23, RZ, RZ, R29 ;  /* 0x000000ffff177224 */ /* 0x000fe200078e001d */
[----:B------:R-:W-:Y:S01]  /*ddb0*/  @P2 LOP3.LUT R25, R0, 0x80000, RZ, 0xfc, !PT ;  /* 0x0008000000192812 */ /* 0x000fe200078efcff */
[----:B------:R-:W-:Y:S01]  /*ddc0*/  IMAD.MOV.U32 R0, RZ, RZ, R20 ;  /* 0x000000ffff007224 */ /* 0x000fe200078e0014 */
[----:B-1----:R-:W-:Y:S01]  /*ddd0*/  DSETP.MAX.AND P0, P2, R20, R4, PT ;  /* 0x000000041400722a */ /* 0x002fe20003a0f000 */
[----:B------:R-:W-:Y:S01]  /*dde0*/  MOV R27, R5 ;  /* 0x00000005001b7202 */ /* 0x000fe20000000f00 */
[----:B------:R-:W-:Y:S01]  /*ddf0*/  IMAD.MOV.U32 R20, RZ, RZ, R22 ;  /* 0x000000ffff147224 */ /* 0x000fe200078e0016 */
[----:B------:R-:W-:Y:S01]  /*de00*/  DSETP.MAX.AND P1, P3, R22, R6, PT ;  /* 0x000000061600722a */ /* 0x000fe20003b2f000 */
[----:B------:R-:W-:Y:S02]  /*de10*/  IMAD.MOV.U32 R5, RZ, RZ, R6 ;  /* 0x000000ffff057224 */ /* 0x000fe400078e0006 */
[----:B------:R-:W-:-:S02]  /*de20*/  IMAD.MOV.U32 R26, RZ, RZ, R21 ;  /* 0x000000ffff1a7224 */ /* 0x000fc400078e0015 */
        /* <DEDUP_REMOVED lines=24> */
[----:B------:R-:W-:Y:S01]  /*dfb0*/  DSETP.MIN.AND P0, P6, R24, R14, PT ;  /* 0x0000000e1800722a */ /* 0x000fe20003e00000 */
[----:B------:R-:W0:Y:S01]  /*dfc0*/  LDS.128 R8, [UR4+0xc0] ;  /* 0x0000c004ff087984 */ /* 0x000e220008000c00 */
[----:B------:R-:W-:Y:S01]  /*dfd0*/  FSEL R31, R26, R3, P5 ;  /* 0x000000031a1f7208 */ /* 0x000fe20002800000 */
[----:B------:R-:W-:Y:S01]  /*dfe0*/  IMAD.MOV.U32 R0, RZ, RZ, R25 ;  /* 0x000000ffff007224 */ /* 0x000fe200078e0019 */
[----:B------:R-:W-:Y:S01]  /*dff0*/  @P1 LOP3.LUT R29, R17, 0x80000, RZ, 0xfc, !PT ;  /* 0x00080000111d1812 */ /* 0x000fe200078efcff */
[----:B------:R-:W-:Y:S01]  /*e000*/  IMAD.MOV.U32 R17, RZ, RZ, R14 ;  /* 0x000000ffff117224 */ /* 0x000fe200078e000e */
[----:B------:R-:W-:Y:S01]  /*e010*/  SEL R30, R27, R16, P5 ;  /* 0x000000101b1e7207 */ /* 0x000fe20002800000 */
[----:B------:R-:W-:Y:S01]  /*e020*/  IMAD.MOV.U32 R16, RZ, RZ, R13 ;  /* 0x000000ffff107224 */ /* 0x000fe200078e000d */
[----:B------:R-:W-:Y:S01]  /*e030*/  @P4 LOP3.LUT R31, R3, 0x80000, RZ, 0xfc, !PT ;  /* 0x00080000031f4812 */ /* 0x000fe200078efcff */
[----:B------:R-:W-:-:S02]  /*e040*/  IMAD.MOV.U32 R3, RZ, RZ, R12 ;  /* 0x000000ffff037224 */ /* 0x000fc400078e000c */
[----:B------:R-:W-:Y:S01]  /*e050*/  IMAD.MOV.U32 R25, RZ, RZ, R15 ;  /* 0x000000ffff197224 */ /* 0x000fe200078e000f */
[----:B------:R-:W-:Y:S01]  /*e060*/  FSEL R19, R19, R16, P3 ;  /* 0x0000001013137208 */ /* 0x000fe20001800000 */
[----:B------:R-:W2:Y:S01]  /*e070*/  LDS.128 R12, [UR4+0xd0] ;  /* 0x0000d004ff0c7984 */ /* 0x000ea20008000c00 */
[----:B------:R-:W-:Y:S01]  /*e080*/  IMAD.MOV.U32 R28, RZ, RZ, R24 ;  /* 0x000000ffff1c7224 */ /* 0x000fe200078e0018 */
[----:B------:R-:W-:Y:S02]  /*e090*/  @P2 LOP3.LUT R19, R16, 0x80000, RZ, 0xfc, !PT ;  /* 0x0008000010132812 */ /* 0x000fe400078efcff */
[----:B------:R-:W-:Y:S01]  /*e0a0*/  FSEL R27, R0, R25, P0 ;  /* 0x00000019001b7208 */ /* 0x000fe20000000000 */
[----:B------:R-:W-:Y:S01]  /*e0b0*/  IMAD.MOV.U32 R0, RZ, RZ, R22 ;  /* 0x000000ffff007224 */ /* 0x000fe200078e0016 */
[----:B------:R-:W-:Y:S01]  /*e0c0*/  SEL R26, R28, R17, P0 ;  /* 0x000000111c1a7207 */ /* 0x000fe20000000000 */
[----:B------:R-:W-:Y:S01]  /*e0d0*/  IMAD.MOV.U32 R17, RZ, RZ, R23 ;  /* 0x000000ffff117224 */ /* 0x000fe200078e0017 */
[----:B------:R-:W-:Y:S01]  /*e0e0*/  SEL R18, R18, R3, P3 ;  /* 0x0000000312127207 */ /* 0x000fe20001800000 */
[----:B-1----:R-:W-:Y:S01]  /*e0f0*/  DSETP.MAX.AND P0, P2, R22, R4, PT ;  /* 0x000000041600722a */ /* 0x002fe20003a0f000 */
[----:B------:R-:W-:Y:S01]  /*e100*/  IMAD.MOV.U32 R3, RZ, RZ, R6 ;  /* 0x000000ffff037224 */ /* 0x000fe200078e0006 */
[----:B------:R-:W-:Y:S01]  /*e110*/  DSETP.MAX.AND P1, P3, R20, R6, PT ;  /* 0x000000061400722a */ /* 0x000fe20003b2f000 */
        /* <DEDUP_REMOVED lines=8> */
[----:B------:R-:W1:Y:S01]  /*e1a0*/  LDS.128 R4, [UR4+0xe0] ;  /* 0x0000e004ff047984 */ /* 0x000e620008000c00 */
[----:B------:R-:W-:Y:S01]  /*e1b0*/  IMAD.MOV.U32 R3, RZ, RZ, R29 ;  /* 0x000000ffff037224 */ /* 0x000fe200078e001d */
[----:B------:R-:W-:Y:S01]  /*e1c0*/  FSEL R21, R17, R22, P0 ;  /* 0x0000001611157208 */ /* 0x000fe20000000000 */
[----:B------:R-:W-:Y:S01]  /*e1d0*/  IMAD.MOV.U32 R25, RZ, RZ, R2 ;  /* 0x000000ffff197224 */ /* 0x000fe200078e0002 */
[----:B------:R-:W-:Y:S01]  /*e1e0*/  FSEL R17, R23, R24, P1 ;  /* 0x0000001817117208 */ /* 0x000fe20000800000 */
[----:B------:R-:W-:Y:S01]  /*e1f0*/  IMAD.MOV.U32 R0, RZ, RZ, R3 ;  /* 0x000000ffff007224 */ /* 0x000fe200078e0003 */
[----:B------:R-:W-:Y:S01]  /*e200*/  @P2 LOP3.LUT R21, R22, 0x80000, RZ, 0xfc, !PT ;  /* 0x0008000016152812 */ /* 0x000fe200078efcff */
[----:B------:R-:W-:Y:S01]  /*e210*/  IMAD.MOV.U32 R29, RZ, RZ, R19 ;  /* 0x000000ffff1d7224 */ /* 0x000fe200078e0013 */
[----:B0-----:R-:W-:Y:S01]  /*e220*/  DSETP.MAX.AND P0, P1, R2, R8, PT ;  /* 0x000000080200722a */ /* 0x001fe2000390f000 */
[----:B------:R-:W-:Y:S01]  /*e230*/  IMAD.MOV.U32 R22, RZ, RZ, R10 ;  /* 0x000000ffff167224 */ /* 0x000fe200078e000a */
[----:B------:R-:W-:Y:S01]  /*e240*/  DSETP.MIN.AND P5, P4, R30, R10, PT ;  /* 0x0000000a1e00722a */ /* 0x000fe20003ca0000 */
[----:B------:R-:W-:Y:S01]  /*e250*/  IMAD.MOV.U32 R2, RZ, RZ, R8 ;  /* 0x000000ffff027224 */ /* 0x000fe200078e0008 */
[----:B------:R-:W-:Y:S01]  /*e260*/  MOV R3, R9 ;  /* 0x0000000900037202 */ /* 0x000fe20000000f00 */
[----:B------:R-:W-:Y:S01]  /*e270*/  IMAD.MOV.U32 R23, RZ, RZ, R11 ;  /* 0x000000ffff177224 */ /* 0x000fe200078e000b */
[----:B------:R-:W-:Y:S01]  /*e280*/  @P3 LOP3.LUT R17, R24, 0x80000, RZ, 0xfc, !PT ;  /* 0x0008000018113812 */ /* 0x000fe200078efcff */
[----:B------:R-:W0:Y:S01]  /*e290*/  LDS.128 R8, [UR4+0xf0] ;  /* 0x0000f004ff087984 */ /* 0x000e220008000c00 */
[----:B------:R-:W-:Y:S01]  /*e2a0*/  SEL R2, R25, R2, P0 ;  /* 0x0000000219027207 */ /* 0x000fe20000000000 */
[----:B------:R-:W-:-:S02]  /*e2b0*/  IMAD.MOV.U32 R24, RZ, RZ, R31 ;  /* 0x000000ffff187224 */ /* 0x000fc400078e001f */
[----:B------:R-:W-:Y:S01]  /*e2c0*/  IMAD.MOV.U32 R25, RZ, RZ, R30 ;  /* 0x000000ffff197224 */ /* 0x000fe200078e001e */
        /* <DEDUP_REMOVED lines=20> */
[----:B-1----:R-:W-:Y:S01]  /*e410*/  IMAD.MOV.U32 R3, RZ, RZ, R4 ;  /* 0x000000ffff037224 */ /* 0x002fe200078e0004 */
[----:B------:R-:W-:Y:S01]  /*e420*/  @P2 LOP3.LUT R29, R22, 0x80000, RZ, 0xfc, !PT ;  /* 0x00080000161d2812 */ /* 0x000fe200078efcff */
[----:B------:R-:W-:Y:S01]  /*e430*/  DSETP.MAX.AND P0, P2, R20, R4, PT ;  /* 0x000000041400722a */ /* 0x000fe20003a0f000 */
[----:B------:R-:W-:Y:S01]  /*e440*/  IMAD.MOV.U32 R22, RZ, RZ, R21 ;  /* 0x000000ffff167224 */ /* 0x000fe200078e0015 */
[----:B------:R-:W-:Y:S01]  /*e450*/  DSETP.MAX.AND P1, P3, R16, R6, PT ;  /* 0x000000061000722a */ /* 0x000fe20003b2f000 */
        /* <DEDUP_REMOVED lines=8> */
[----:B------:R-:W-:Y:S01]  /*e4e0*/  IMAD.MOV.U32 R3, RZ, RZ, R19 ;  /* 0x000000ffff037224 */ /* 0x000fe200078e0013 */
[----:B------:R-:W1:Y:S01]  /*e4f0*/  LDS.128 R4, [UR4+0x110] ;  /* 0x00011004ff047984 */ /* 0x000e620008000c00 */
[----:B------:R-:W-:Y:S01]  /*e500*/  SEL R16, R0, R17, P1 ;  /* 0x0000001100107207 */ /* 0x000fe20000800000 */
[----:B------:R-:W-:Y:S01]  /*e510*/  IMAD.MOV.U32 R19, RZ, RZ, R2 ;  /* 0x000000ffff137224 */ /* 0x000fe200078e0002 */
[----:B------:R-:W-:Y:S01]  /*e520*/  FSEL R17, R22, R23, P0 ;  /* 0x0000001716117208 */ /* 0x000fe20000000000 */
[----:B0-----:R-:W-:Y:S01]  /*e530*/  DSETP.MIN.AND P5, P4, R30, R10, PT ;  /* 0x0000000a1e00722a */ /* 0x001fe20003ca0000 */
[----:B------:R-:W-:Y:S01]  /*e540*/  IMAD.MOV.U32 R0, RZ, RZ, R3 ;  /* 0x000000ffff007224 */ /* 0x000fe200078e0003 */
[----:B------:R-:W-:Y:S01]  /*e550*/  DSETP.MAX.AND P0, P1, R2, R8, PT ;  /* 0x000000080200722a */ /* 0x000fe2000390f000 */
[----:B------:R-:W-:Y:S01]  /*e560*/  @P2 LOP3.LUT R17, R23, 0x80000, RZ, 0xfc, !PT ;  /* 0x0008000017112812 */ /* 0x000fe200078efcff */
[----:B------:R-:W-:Y:S01]  /*e570*/  IMAD.MOV.U32 R2, RZ, RZ, R8 ;  /* 0x000000ffff027224 */ /* 0x000fe200078e0008 */
[----:B------:R-:W-:Y:S01]  /*e580*/  @P3 LOP3.LUT R21, R20, 0x80000, RZ, 0xfc, !PT ;  /* 0x0008000014153812 */ /* 0x000fe200078efcff */
[----:B------:R-:W-:Y:S01]  /*e590*/  IMAD.MOV.U32 R23, RZ, RZ, R9 ;  /* 0x000000ffff177224 */ /* 0x000fe200078e0009 */
[----:B------:R-:W-:Y:S01]  /*e5a0*/  MOV R25, R28 ;  /* 0x0000001c00197202 */ /* 0x000fe20000000f00 */
[----:B------:R-:W-:Y:S01]  /*e5b0*/  IMAD.MOV.U32 R3, RZ, RZ, R11 ;  /* 0x000000ffff037224 */ /* 0x000fe200078e000b */
[----:B------:R-:W-:Y:S01]  /*e5c0*/  SEL R2, R19, R2, P0 ;  /* 0x0000000213027207 */ /* 0x000fe20000000000 */
[----:B------:R-:W-:-:S02]  /*e5d0*/  IMAD.MOV.U32 R19, RZ, RZ, R10 ;  /* 0x000000ffff137224 */ /* 0x000fc400078e000a */
[----:B------:R-:W0:Y:S01]  /*e5e0*/  LDS.128 R8, [UR4+0x120] ;  /* 0x00012004ff087984 */ /* 0x000e220008000c00 */
        /* <DEDUP_REMOVED lines=14> */
[----:B------:R-:W-:Y:S01]  /*e6d0*/  SEL R20, R25, R20, P3 ;  /* 0x0000001419147207 */ /* 0x000fe20001800000 */
[----:B------:R-:W2:Y:S01]  /*e6e0*/  LDS.128 R12, [UR4+0x130] ;  /* 0x00013004ff0c7984 */ /* 0x000ea20008000c00 */
        /* <DEDUP_REMOVED lines=8> */
[----:B------:R-:W-:Y:S01]  /*e770*/  IMAD.MOV.U32 R0, RZ, RZ, R18 ;  /* 0x000000ffff007224 */ /* 0x000fe200078e0012 */
[----:B------:R-:W-:Y:S01]  /*e780*/  MOV R22, R19 ;  /* 0x0000001300167202 */ /* 0x000fe20000000f00 */
[----:B-1----:R-:W-:Y:S01]  /*e790*/  DSETP.MAX.AND P0, P2, R18, R4, PT ;  /* 0x000000041200722a */ /* 0x002fe20003a0f000 */
[----:B------:R-:W-:Y:S01]  /*e7a0*/  IMAD.MOV.U32 R3, RZ, RZ, R4 ;  /* 0x000000ffff037224 */ /* 0x000fe200078e0004 */
[----:B------:R-:W-:Y:S01]  /*e7b0*/  DSETP.MAX.AND P1, P3, R16, R6, PT ;  /* 0x000000061000722a */ /* 0x000fe20003b2f000 */
[----:B------:R-:W-:Y:S01]  /*e7c0*/  IMAD.MOV.U32 R21, RZ, RZ, R16 ;  /* 0x000000ffff157224 */ /* 0x000fe200078e0010 */
[----:B------:R-:W-:Y:S01]  /*e7d0*/  @P6 LOP3.LUT R33, R23, 0x80000, RZ, 0xfc, !PT ;  /* 0x0008000017216812 */ /* 0x000fe200078efcff */
[----:B------:R-:W-:Y:S01]  /*e7e0*/  IMAD.MOV.U32 R19, RZ, RZ, R5 ;  /* 0x000000ffff137224 */ /* 0x000fe200078e0005 */
[----:B------:R-:W-:Y:S01]  /*e7f0*/  SEL R18, R0, R3, P0 ;  /* 0x0000000300127207 */ /* 0x000fe20000000000 */
[----:B------:R-:W-:-:S02]  /*e800*/  IMAD.MOV.U32 R16, RZ, RZ, R6 ;  /* 0x000000ffff107224 */ /* 0x000fc400078e0006 */
[----:B------:R-:W-:Y:S02]  /*e810*/  IMAD.MOV.U32 R24, RZ, RZ, R7 ;  /* 0x000000ffff187224 */ /* 0x000fe400078e0007 */
[----:B------:R-:W-:Y:S01]  /*e820*/  IMAD.MOV.U32 R23, RZ, RZ, R17 ;  /* 0x000000ffff177224 */ /* 0x000fe200078e0011 */
[----:B------:R-:W1:Y:S01]  /*e830*/  LDS.128 R4, [UR4+0x140] ;  /* 0x00014004ff047984 */ /* 0x000e620008000c00 */
[----:B------:R-:W-:Y:S01]  /*e840*/  IMAD.MOV.U32 R3, RZ, RZ, R29 ;  /* 0x000000ffff037224 */ /* 0x000fe200078e001d */
[----:B------:R-:W-:Y:S01]  /*e850*/  SEL R16, R21, R16, P1 ;  /* 0x0000001015107207 */ /* 0x000fe20000800000 */
[----:B0-----:R-:W-:Y:S01]  /*e860*/  DSETP.MIN.AND P5, P4, R30, R10, PT ;  /* 0x0000000a1e00722a */ /* 0x001fe20003ca0000 */
[----:B------:R-:W-:Y:S01]  /*e870*/  FSEL R17, R22, R19, P0 ;  /* 0x0000001316117208 */ /* 0x000fe20000000000 */
[----:B------:R-:W-:Y:S01]  /*e880*/  IMAD.MOV.U32 R0, RZ, RZ, R3 ;  /* 0x000000ffff007224 */ /* 0x000fe200078e0003 */
[----:B------:R-:W-:Y:S01]  /*e890*/  FSEL R23, R23, R24, P1 ;  /* 0x0000001817177208 */ /* 0x000fe20000800000 */
[----:B------:R-:W-:Y:S01]  /*e8a0*/  DSETP.MAX.AND P0, P1, R2, R8, PT ;  /* 0x000000080200722a */ /* 0x000fe2000390f000 */
[----:B------:R-:W-:Y:S01]  /*e8b0*/  MOV R21, R2 ;  /* 0x0000000200157202 */ /* 0x000fe20000000f00 */
[----:B------:R-:W-:Y:S01]  /*e8c0*/  IMAD.MOV.U32 R2, RZ, RZ, R8 ;  /* 0x000000ffff027224 */ /* 0x000fe200078e0008 */
[----:B------:R-:W-:Y:S01]  /*e8d0*/  @P2 LOP3.LUT R17, R19, 0x80000, RZ, 0xfc, !PT ;  /* 0x0008000013112812 */ /* 0x000fe200078efcff */
[----:B------:R-:W-:Y:S01]  /*e8e0*/  IMAD.MOV.U32 R25, RZ, RZ, R9 ;  /* 0x000000ffff197224 */ /* 0x000fe200078e0009 */
[----:B------:R-:W-:Y:S01]  /*e8f0*/  @P3 LOP3.LUT R23, R24, 0x80000, RZ, 0xfc, !PT ;  /* 0x0008000018173812 */ /* 0x000fe200078efcff */
[----:B------:R-:W-:Y:S01]  /*e900*/  IMAD.MOV.U32 R3, RZ, RZ, R10 ;  /* 0x000000ffff037224 */ /* 0x000fe200078e000a */
[----:B------:R-:W-:Y:S01]  /*e910*/  SEL R2, R21, R2, P0 ;  /* 0x0000000215027207 */ /* 0x000fe20000000000 */
[----:B------:R-:W-:-:S02]  /*e920*/  IMAD.MOV.U32 R19, RZ, RZ, R11 ;  /* 0x000000ffff137224 */ /* 0x000fc400078e000b */
[----:B------:R-:W-:Y:S01]  /*e930*/  IMAD.MOV.U32 R21, RZ, RZ, R27 ;  /* 0x000000ffff157224 */ /* 0x000fe200078e001b */
[----:B------:R-:W0:Y:S01]  /*e940*/  LDS.128 R8, [UR4+0x150] ;  /* 0x00015004ff087984 */ /* 0x000e220008000c00 */
[----:B------:R-:W-:Y:S01]  /*e950*/  IMAD.MOV.U32 R22, RZ, RZ, R31 ;  /* 0x000000ffff167224 */ /* 0x000fe200078e001f */
[----:B------:R-:W-:Y:S01]  /*e960*/  MOV R27, R20 ;  /* 0x00000014001b7202 */ /* 0x000fe20000000f00 */
[----:B------:R-:W-:Y:S02]  /*e970*/  IMAD.MOV.U32 R24, RZ, RZ, R30 ;  /* 0x000000ffff187224 */ /* 0x000fe400078e001e */
[----:B--2---:R-:W-:Y:S01]  /*e980*/  DSETP.MIN.AND P3, P2, R20, R12, PT ;  /* 0x0000000c1400722a */ /* 0x004fe20003a60000 */
[----:B------:R-:W-:Y:S01]  /*e990*/  FSEL R29, R22, R19, P5 ;  /* 0x00000013161d7208 */ /* 0x000fe20002800000 */
[----:B------:R-:W-:Y:S01]  /*e9a0*/  IMAD.MOV.U32 R26, RZ, RZ, R21 ;  /* 0x000000ffff1a7224 */ /* 0x000fe200078e0015 */
[----:B------:R-:W-:Y:S01]  /*e9b0*/  @P4 LOP3.LUT R29, R19, 0x80000, RZ, 0xfc, !PT ;  /* 0x00080000131d4812 */ /* 0x000fe200078efcff */
[----:B------:R-:W-:Y:S01]  /*e9c0*/  IMAD.MOV.U32 R19, RZ, RZ, R13 ;  /* 0x000000ffff137224 */ /* 0x000fe200078e000d */
[----:B------:R-:W-:Y:S01]  /*e9d0*/  FSEL R21, R0, R25, P0 ;  /* 0x0000001900157208 */ /* 0x000fe20000000000 */
[----:B------:R-:W-:Y:S01]  /*e9e0*/  IMAD.MOV.U32 R0, RZ, RZ, R33 ;  /* 0x000000ffff007224 */ /* 0x000fe200078e0021 */
[----:B------:R-:W-:Y:S01]  /*e9f0*/  @P1 LOP3.LUT R21, R25, 0x80000, RZ, 0xfc, !PT ;  /* 0x0008000019151812 */ /* 0x000fe200078efcff */
[----:B------:R-:W-:Y:S01]  /*ea00*/  DSETP.MIN.AND P0, P6, R32, R14, PT ;  /* 0x0000000e2000722a */ /* 0x000fe20003e00000 */
[----:B------:R-:W-:Y:S01]  /*ea10*/  SEL R28, R24, R3, P5 ;  /* 0x00000003181c7207 */ /* 0x000fe20002800000 */
[----:B------:R-:W-:Y:S01]  /*ea20*/  IMAD.MOV.U32 R22, RZ, RZ, R12 ;  /* 0x000000ffff167224 */ /* 0x000fe200078e000c */
[----:B------:R-:W-:Y:S01]  /*ea30*/  FSEL R25, R26, R19, P3 ;  /* 0x000000131a197208 */ /* 0x000fe20001800000 */
[----:B------:R-:W-:-:S02]  /*ea40*/  IMAD.MOV.U32 R3, RZ, RZ, R14 ;  /* 0x000000ffff037224 */ /* 0x000fc400078e000e */
[----:B------:R-:W-:Y:S01]  /*ea50*/  IMAD.MOV.U32 R33, RZ, RZ, R15 ;  /* 0x000000ffff217224 */ /* 0x000fe200078e000f */
[----:B------:R-:W-:Y:S01]  /*ea60*/  @P2 LOP3.LUT R25, R19, 0x80000, RZ, 0xfc, !PT ;  /* 0x0008000013192812 */ /* 0x000fe200078efcff */
[----:B------:R-:W-:Y:S01]  /*ea70*/  IMAD.MOV.U32 R20, RZ, RZ, R32 ;  /* 0x000000ffff147224 */ /* 0x000fe200078e0020 */
[----:B------:R-:W2:Y:S01]  /*ea80*/  LDS.128 R12, [UR4+0x160] ;  /* 0x00016004ff0c7984 */ /* 0x000ea20008000c00 */
[----:B------:R-:W-:Y:S01]  /*ea90*/  IMAD.MOV.U32 R19, RZ, RZ, R17 ;  /* 0x000000ffff137224 */ /* 0x000fe200078e0011 */
[----:B------:R-:W-:Y:S01]  /*eaa0*/  FSEL R31, R0, R33, P0 ;  /* 0x00000021001f7208 */ /* 0x000fe20000000000 */
[----:B------:R-:W-:Y:S01]  /*eab0*/  IMAD.MOV.U32 R17, RZ, RZ, R23 ;  /* 0x000000ffff117224 */ /* 0x000fe200078e0017 */
[----:B------:R-:W-:Y:S01]  /*eac0*/  SEL R30, R20, R3, P0 ;  /* 0x00000003141e7207 */ /* 0x000fe20000000000 */
[----:B-1----:R-:W-:Y:S01]  /*ead0*/  IMAD.MOV.U32 R23, RZ, RZ, R5 ;  /* 0x000000ffff177224 */ /* 0x002fe200078e0005 */
[----:B------:R-:W-:Y:S01]  /*eae0*/  SEL R22, R27, R22, P3 ;  /* 0x000000161b167207 */ /* 0x000fe20001800000 */
[----:B------:R-:W-:Y:S01]  /*eaf0*/  DSETP.MAX.AND P0, P2, R18, R4, PT ;  /* 0x000000041200722a */ /* 0x000fe20003a0f000 */
[----:B------:R-:W-:Y:S01]  /*eb00*/  MOV R3, R18 ;  /* 0x0000001200037202 */ /* 0x000fe20000000f00 */
[----:B------:R-:W-:Y:S01]  /*eb10*/  IMAD.MOV.U32 R18, RZ, RZ, R16 ;  /* 0x000000ffff127224 */ /* 0x000fe200078e0010 */
[----:B------:R-:W-:Y:S01]  /*eb20*/  DSETP.MAX.AND P1, P3, R16, R6, PT ;  /* 0x000000061000722a */ /* 0x000fe20003b2f000 */
        /* <DEDUP_REMOVED lines=8> */
[----:B------:R-:W-:Y:S01]  /*ebb0*/  MOV R3, R21 ;  /* 0x0000001500037202 */ /* 0x000fe20000000f00 */
[----:B------:R-:W1:Y:S01]  /*ebc0*/  LDS.128 R4, [UR4+0x170] ;  /* 0x00017004ff047984 */ /* 0x000e620008000c00 */
[----:B------:R-:W-:Y:S01]  /*ebd0*/  FSEL R17, R0, R23, P0 ;  /* 0x0000001700117208 */ /* 0x000fe20000000000 */
[----:B------:R-:W-:Y:S01]  /*ebe0*/  IMAD.MOV.U32 R20, RZ, RZ, R2 ;  /* 0x000000ffff147224 */ /* 0x000fe200078e0002 */
[----:B------:R-:W-:Y:S01]  /*ebf0*/  FSEL R19, R19, R24, P1 ;  /* 0x0000001813137208 */ /* 0x000fe20000800000 */
[----:B------:R-:W-:Y:S01]  /*ec00*/  IMAD.MOV.U32 R0, RZ, RZ, R3 ;  /* 0x000000ffff007224 */ /* 0x000fe200078e0003 */
[----:B0-----:R-:W-:Y:S01]  /*ec10*/  DSETP.MAX.AND P0, P1, R2, R8, PT ;  /* 0x000000080200722a */ /* 0x001fe2000390f000 */
[----:B------:R-:W-:Y:S01]  /*ec20*/  @P2 LOP3.LUT R17, R23, 0x80000, RZ, 0xfc, !PT ;  /* 0x0008000017112812 */ /* 0x000fe200078efcff */
[----:B------:R-:W0:Y:S01]  /*ec30*/  LDS.64 R2, [UR4+0x180] ;  /* 0x00018004ff027984 */ /* 0x000e220008000a00 */
[----:B------:R-:W-:Y:S01]  /*ec40*/  IMAD.MOV.U32 R23, RZ, RZ, R25 ;  /* 0x000000ffff177224 */ /* 0x000fe200078e0019 */
[----:B------:R-:W-:Y:S01]  /*ec50*/  DSETP.MIN.AND P5, P4, R28, R10, PT ;  /* 0x0000000a1c00722a */ /* 0x000fe20003ca0000 */
[----:B------:R-:W-:Y:S01]  /*ec60*/  IMAD.MOV.U32 R21, RZ, RZ, R8 ;  /* 0x000000ffff157224 */ /* 0x000fe200078e0008 */
[----:B------:R-:W-:Y:S01]  /*ec70*/  @P3 LOP3.LUT R19, R24, 0x80000, RZ, 0xfc, !PT ;  /* 0x0008000018133812 */ /* 0x000fe200078efcff */
[----:B------:R-:W-:-:S02]  /*ec80*/  IMAD.MOV.U32 R26, RZ, RZ, R29 ;  /* 0x000000ffff1a7224 */ /* 0x000fc400078e001d */
[----:B------:R-:W-:Y:S01]  /*ec90*/  IMAD.MOV.U32 R25, RZ, RZ, R11 ;  /* 0x000000ffff197224 */ /* 0x000fe200078e000b */
[----:B------:R-:W-:Y:S01]  /*eca0*/  SEL R8, R20, R21, P0 ;  /* 0x0000001514087207 */ /* 0x000fe20000000000 */
[----:B------:R-:W-:Y:S02]  /*ecb0*/  IMAD.MOV.U32 R20, RZ, RZ, R28 ;  /* 0x000000ffff147224 */ /* 0x000fe400078e001c */
[----:B------:R-:W-:Y:S01]  /*ecc0*/  IMAD.MOV.U32 R24, RZ, RZ, R23 ;  /* 0x000000ffff187224 */ /* 0x000fe200078e0017 */
[----:B--2---:R-:W-:Y:S01]  /*ecd0*/  DSETP.MIN.AND P3, P2, R22, R12, PT ;  /* 0x0000000c1600722a */ /* 0x004fe20003a60000 */
[----:B------:R-:W-:Y:S01]  /*ece0*/  FSEL R26, R26, R25, P5 ;  /* 0x000000191a1a7208 */ /* 0x000fe20002800000 */
[----:B------:R-:W-:Y:S01]  /*ecf0*/  IMAD.MOV.U32 R21, RZ, RZ, R22 ;  /* 0x000000ffff157224 */ /* 0x000fe200078e0016 */
[----:B------:R-:W-:Y:S01]  /*ed00*/  FSEL R23, R0, R9, P0 ;  /* 0x0000000900177208 */ /* 0x000fe20000000000 */
        /* <DEDUP_REMOVED lines=18> */
[----:B-1----:R-:W-:Y:S01]  /*ee30*/  DSETP.MAX.AND P0, P1, R16, R4, PT ;  /* 0x000000041000722a */ /* 0x002fe2000390f000 */
[----:B------:R-:W-:Y:S01]  /*ee40*/  IMAD.MOV.U32 R0, RZ, RZ, R16 ;  /* 0x000000ffff007224 */ /* 0x000fe200078e0010 */
[----:B------:R-:W-:Y:S01]  /*ee50*/  DSETP.MAX.AND P2, P3, R18, R6, PT ;  /* 0x000000061200722a */ /* 0x000fe20003b4f000 */
[----:B------:R-:W-:Y:S01]  /*ee60*/  IMAD.MOV.U32 R17, RZ, RZ, R9 ;  /* 0x000000ffff117224 */ /* 0x000fe200078e0009 */
[----:B------:R-:W-:Y:S01]  /*ee70*/  @P6 LOP3.LUT R11, R15, 0x80000, RZ, 0xfc, !PT ;  /* 0x000800000f0b6812 */ /* 0x000fe200078efcff */
[----:B------:R-:W-:Y:S01]  /*ee80*/  IMAD.MOV.U32 R15, RZ, RZ, R6 ;  /* 0x000000ffff0f7224 */ /* 0x000fe200078e0006 */
[----:B0-----:R-:W-:Y:S01]  /*ee90*/  DSETP.MAX.AND P4, P5, R8, R2, PT ;  /* 0x000000020800722a */ /* 0x001fe20003d8f000 */
[----:B------:R-:W-:Y:S01]  /*eea0*/  MOV R16, R8 ;  /* 0x0000000800107202 */ /* 0x000fe20000000f00 */
[----:B------:R-:W-:-:S02]  /*eeb0*/  IMAD.MOV.U32 R9, RZ, RZ, R4 ;  /* 0x000000ffff097224 */ /* 0x000fc400078e0004 */
[----:B------:R-:W-:Y:S02]  /*eec0*/  IMAD.MOV.U32 R8, RZ, RZ, R18 ;  /* 0x000000ffff087224 */ /* 0x000fe400078e0012 */
[----:B------:R-:W-:Y:S01]  /*eed0*/  IMAD.MOV.U32 R6, RZ, RZ, R3 ;  /* 0x000000ffff067224 */ /* 0x000fe200078e0003 */
[----:B------:R-:W-:Y:S01]  /*eee0*/  SEL R0, R0, R9, P0 ;  /* 0x0000000900007207 */ /* 0x000fe20000000000 */
[----:B------:R-:W-:Y:S01]  /*eef0*/  IMAD.MOV.U32 R9, RZ, RZ, R2 ;  /* 0x000000ffff097224 */ /* 0x000fe200078e0002 */
[----:B------:R-:W-:Y:S02]  /*ef00*/  FSEL R3, R12, R5, P0 ;  /* 0x000000050c037208 */ /* 0x000fe40000000000 */
[----:B------:R-:W-:Y:S01]  /*ef10*/  SEL R4, R8, R15, P2 ;  /* 0x0000000f08047207 */ /* 0x000fe20001000000 */
[----:B------:R-:W-:Y:S01]  /*ef20*/  IMAD.MOV.U32 R12, RZ, RZ, R0 ;  /* 0x000000ffff0c7224 */ /* 0x000fe200078e0000 */
[----:B------:R-:W-:Y:S02]  /*ef30*/  @P1 LOP3.LUT R3, R5, 0x80000, RZ, 0xfc, !PT ;  /* 0x0008000005031812 */ /* 0x000fe400078efcff */
[----:B------:R-:W-:-:S02]  /*ef40*/  FSEL R35, R17, R6, P4 ;  /* 0x0000000611237208 */ /* 0x000fc40002000000 */
[----:B------:R-:W-:Y:S01]  /*ef50*/  FSEL R15, R14, R7, P2 ;  /* 0x000000070e0f7208 */ /* 0x000fe20001000000 */
[----:B------:R-:W-:Y:S01]  /*ef60*/  IMAD.MOV.U32 R14, RZ, RZ, R4 ;  /* 0x000000ffff0e7224 */ /* 0x000fe200078e0004 */
[----:B------:R-:W-:Y:S01]  /*ef70*/  SEL R34, R16, R9, P4 ;  /* 0x0000000910227207 */ /* 0x000fe20002000000 */
[----:B------:R-:W-:Y:S01]  /*ef80*/  IMAD.MOV.U32 R9, RZ, RZ, R24 ;  /* 0x000000ffff097224 */ /* 0x000fe200078e0018 */
[----:B------:R-:W-:Y:S01]  /*ef90*/  MOV R8, R13 ;  /* 0x0000000d00087202 */ /* 0x000fe20000000f00 */
[----:B------:R-:W-:Y:S01]  /*efa0*/  IMAD.MOV.U32 R13, RZ, RZ, R3 ;  /* 0x000000ffff0d7224 */ /* 0x000fe200078e0003 */
[----:B------:R-:W-:Y:S02]  /*efb0*/  @P5 LOP3.LUT R35, R6, 0x80000, RZ, 0xfc, !PT ;  /* 0x0008000006235812 */ /* 0x000fe400078efcff */
[----:B------:R-:W-:-:S07]  /*efc0*/  @P3 LOP3.LUT R15, R7, 0x80000, RZ, 0xfc, !PT ;  /* 0x00080000070f3812 */ /* 0x000fce00078efcff */
.L_x_65:
[----:B------:R-:W-:Y:S05]  /*efd0*/  BSYNC.RECONVERGENT B0 ;  /* 0x0000000000007941 */ /* 0x000fea0003800200 */
.L_x_41:
[----:B------:R-:W5:Y:S02]  /*efe0*/  S2R R0, SR_TID.X ;  /* 0x0000000000007919 */ /* 0x000f640000002100 */
[----:B-----5:R-:W-:-:S13]  /*eff0*/  ISETP.NE.AND P0, PT, R0, RZ, PT ;  /* 0x000000ff0000720c */ /* 0x020fda0003f05270 */
[----:B------:R-:W-:Y:S05]  /*f000*/  @P0 EXIT ;  /* 0x000000000000094d */ /* 0x000fea0003800000 */
[----:B------:R-:W5:Y:S02]  /*f010*/  LDCU.64 UR4, c[0x0][0x388] ;  /* 0x00007100ff0477ac */ /* 0x000f640008000a00 */
[----:B-----5:R-:W-:-:S06]  /*f020*/  UIMAD.WIDE.U32 UR4, UR11, 0x30, UR4 ;  /* 0x000000300b0478a5 */ /* 0x020fcc000f8e0004 */
[----:B------:R-:W-:Y:S01]  /*f030*/  IMAD.U32 R2, RZ, RZ, UR4 ;  /* 0x00000004ff027e24 */ /* 0x000fe2000f8e00ff */
[----:B0-----:R-:W-:Y:S01]  /*f040*/  MOV R6, UR4 ;  /* 0x0000000400067c02 */ /* 0x001fe20008000f00 */
[----:B-12---:R-:W-:Y:S02]  /*f050*/  IMAD.U32 R3, RZ, RZ, UR5 ;  /* 0x00000005ff037e24 */ /* 0x006fe4000f8e00ff */
[----:B------:R-:W-:Y:S02]  /*f060*/  IMAD.U32 R4, RZ, RZ, UR4 ;  /* 0x00000004ff047e24 */ /* 0x000fe4000f8e00ff */
[----:B---3--:R-:W-:Y:S01]  /*f070*/  IMAD.U32 R5, RZ, RZ, UR5 ;  /* 0x00000005ff057e24 */ /* 0x008fe2000f8e00ff */
[----:B------:R-:W-:Y:S01]  /*f080*/  STG.E.64 desc[UR12][R2.64], R20 ;  /* 0x0000001402007986 */ /* 0x000fe2000c101b0c */
[----:B------:R-:W-:Y:S02]  /*f090*/  IMAD.U32 R7, RZ, RZ, UR5 ;  /* 0x00000005ff077e24 */ /* 0x000fe4000f8e00ff */
[----:B------:R-:W-:Y:S01]  /*f0a0*/  IMAD.U32 R16, RZ, RZ, UR4 ;  /* 0x00000004ff107e24 */ /* 0x000fe2000f8e00ff */
[----:B------:R-:W-:Y:S01]  /*f0b0*/  STG.E.64 desc[UR12][R4.64+0x8], R8 ;  /* 0x0000080804007986 */ /* 0x000fe2000c101b0c */
[----:B------:R-:W-:-:S02]  /*f0c0*/  IMAD.U32 R17, RZ, RZ, UR5 ;  /* 0x00000005ff117e24 */ /* 0x000fc4000f8e00ff */
[----:B------:R-:W-:Y:S01]  /*f0d0*/  IMAD.U32 R18, RZ, RZ, UR4 ;  /* 0x00000004ff127e24 */ /* 0x000fe2000f8e00ff */
[----:B------:R-:W-:Y:S01]  /*f0e0*/  STG.E.64 desc[UR12][R6.64+0x10], R10 ;  /* 0x0000100a06007986 */ /* 0x000fe2000c101b0c */
[----:B------:R-:W-:Y:S02]  /*f0f0*/  IMAD.U32 R19, RZ, RZ, UR5 ;  /* 0x00000005ff137e24 */ /* 0x000fe4000f8e00ff */
[----:B------:R-:W-:Y:S01]  /*f100*/  IMAD.U32 R22, RZ, RZ, UR4 ;  /* 0x00000004ff167e24 */ /* 0x000fe2000f8e00ff */
[----:B------:R-:W-:Y:S01]  /*f110*/  STG.E.64 desc[UR12][R16.64+0x18], R12 ;  /* 0x0000180c10007986 */ /* 0x000fe2000c101b0c */
[----:B------:R-:W-:-:S03]  /*f120*/  IMAD.U32 R23, RZ, RZ, UR5 ;  /* 0x00000005ff177e24 */ /* 0x000fc6000f8e00ff */
[----:B------:R-:W-:Y:S04]  /*f130*/  STG.E.64 desc[UR12][R18.64+0x20], R14 ;  /* 0x0000200e12007986 */ /* 0x000fe8000c101b0c */
[----:B------:R-:W-:Y:S01]  /*f140*/  STG.E.64 desc[UR12][R22.64+0x28], R34 ;  /* 0x0000282216007986 */ /* 0x000fe2000c101b0c */
[----:B------:R-:W-:Y:S05]  /*f150*/  EXIT ;  /* 0x000000000000794d */ /* 0x000fea0003800000 */
.L_x_99:
        /* <DEDUP_REMOVED lines=10> */
.L_x_1539:


//--------------------- .text._ZN3cub18CUB_300001_SM_10006detail6reduce28DeviceReduceSingleTileKernelINS2_10policy_hubI11WrapperAABBy9MergeAABBE10Policy1000EN6thrust24THRUST_300001_SM_1000_NS10device_ptrI11WrapperVec3EEPS5_yS6_S5_S5_11PointToAABBEEvT0_T1_T2_T3_T4_T6_ --------------------------
	.section	.text._ZN3cub18CUB_300001_SM_10006detail6reduce28DeviceReduceSingleTileKernelINS2_10policy_hubI11WrapperAABBy9MergeAABBE10Policy1000EN6thrust24THRUST_300001_SM_1000_NS10device_ptrI11WrapperVec3EEPS5_yS6_S5_S5_11PointToAABBEEvT0_T1_T2_T3_T4_T6_,"ax",@progbits
	.align	128
        .global         _ZN3cub18CUB_300001_SM_10006detail6reduce28DeviceReduceSingleTileKernelINS2_10policy_hubI11WrapperAABBy9MergeAABBE10Policy1000EN6thrust24THRUST_300001_SM_1000_NS10device_ptrI11WrapperVec3EEPS5_yS6_S5_S5_11PointToAABBEEvT0_T1_T2_T3_T4_T6_
        .type           _ZN3cub18CUB_300001_SM_10006detail6reduce28DeviceReduceSingleTileKernelINS2_10policy_hubI11WrapperAABBy9MergeAABBE10Policy1000EN6thrust24THRUST_300001_SM_1000_NS10device_ptrI11WrapperVec3EEPS5_yS6_S5_S5_11PointToAABBEEvT0_T1_T2_T3_T4_T6_,@function
        .size           _ZN3cub18CUB_300001_SM_10006detail6reduce28DeviceReduceSingleTileKernelINS2_10policy_hubI11WrapperAABBy9MergeAABBE10Policy1000EN6thrust24THRUST_300001_SM_1000_NS10device_ptrI11WrapperVec3EEPS5_yS6_S5_S5_11PointToAABBEEvT0_T1_T2_T3_T4_T6_,(.L_x_1540 - _ZN3cub18CUB_300001_SM_10006detail6reduce28DeviceReduceSingleTileKernelINS2_10policy_hubI11WrapperAABBy9MergeAABBE10Policy1000EN6thrust24THRUST_300001_SM_1000_NS10device_ptrI11WrapperVec3EEPS5_yS6_S5_S5_11PointToAABBEEvT0_T1_T2_T3_T4_T6_)
        .other          _ZN3cub18CUB_300001_SM_10006detail6reduce28DeviceReduceSingleTileKernelINS2_10policy_hubI11WrapperAABBy9MergeAABBE10Policy1000EN6thrust24THRUST_300001_SM_1000_NS10device_ptrI11WrapperVec3EEPS5_yS6_S5_S5_11PointToAABBEEvT0_T1_T2_T3_T4_T6_,@"STO_CUDA_ENTRY STV_DEFAULT"
_ZN3cub18CUB_300001_SM_10006detail6reduce28DeviceReduceSingleTileKernelINS2_10policy_hubI11WrapperAABBy9MergeAABBE10Policy1000EN6thrust24THRUST_300001_SM_1000_NS10device_ptrI11WrapperVec3EEPS5_yS6_S5_S5_11PointToAABBEEvT0_T1_T2_T3_T4_T6_:
.text._ZN3cub18CUB_300001_SM_10006detail6reduce28DeviceReduceSingleTileKernelINS2_10policy_hubI11WrapperAABBy9MergeAABBE10Policy1000EN6thrust24THRUST_300001_SM_1000_NS10device_ptrI11WrapperVec3EEPS5_yS6_S5_S5_11PointToAABBEEvT0_T1_T2_T3_T4_T6_:
[----:B------:R-:W-:Y:S01]  /*0000*/  LDC R1, c[0x0][0x37c] ;  /* 0x0000df00ff017b82 */ /* 0x000fe20000000800 */
[----:B------:R-:W0:Y:S01]  /*0010*/  LDCU.64 UR4, c[0x0][0x390] ;  /* 0x00007200ff0477ac */ /* 0x000e220008000a00 */
[----:B------:R-:W1:Y:S01]  /*0020*/  LDCU.64 UR20, c[0x0][0x358] ;  /* 0x00006b00ff1477ac */ /* 0x000e620008000a00 */
[----:B0-----:R-:W-:Y:S02]  /*0030*/  IMAD.U32 R0, RZ, RZ, UR4 ;  /* 0x00000004ff007e24 */ /* 0x001fe4000f8e00ff */
[----:B------:R-:W-:-:S03]  /*0040*/  IMAD.U32 R5, RZ, RZ, UR5 ;  /* 0x00000005ff057e24 */ /* 0x000fc6000f8e00ff */
[----:B------:R-:W-:-:S04]  /*0050*/  ISETP.NE.U32.AND P0, PT, R0, RZ, PT ;  /* 0x000000ff0000720c */ /* 0x000fc80003f05070 */
[----:B------:R-:W-:-:S13]  /*0060*/  ISETP.NE.AND.EX P0, PT, R5, RZ, PT, P0 ;  /* 0x000000ff0500720c */ /* 0x000fda0003f05300 */
        /* <DEDUP_REMOVED lines=18> */
.L_x_100:
[----:B------:R-:W-:Y:S01]  /*0190*/  ISETP.GT.U32.AND P0, PT, R0, 0xff, PT ;  /* 0x000000ff0000780c */ /* 0x000fe20003f04070 */
[----:B------:R-:W-:Y:S03]  /*01a0*/  BSSY.RECONVERGENT B0, `(.L_x_101) ;  /* 0x0000bd3000007945 */ /* 0x000fe60003800200 */
[----:B------:R-:W-:-:S13]  /*01b0*/  ISETP.GT.U32.AND.EX P0, PT, R5, RZ, PT, P0 ;  /* 0x000000ff0500720c */ /* 0x000fda0003f04100 */
[----:B------:R-:W-:Y:S05]  /*01c0*/  @P0 BRA `(.L_x_102) ;  /* 0x0000005800e00947 */ /* 0x000fea0003800000 */
[----:B------:R-:W0:Y:S01]  /*01d0*/  S2R R3, SR_TID.X ;  /* 0x0000000000037919 */ /* 0x000e220000002100 */
[----:B------:R-:W-:Y:S01]  /*01e0*/  BSSY.RECONVERGENT B1, `(.L_x_103) ;  /* 0x000000d000017945 */ /* 0x000fe20003800200 */
[----:B------:R-:W-:Y:S02]  /*01f0*/  CS2R R42, SRZ ;  /* 0x00000000002a7805 */ /* 0x000fe4000001ff00 */
[----:B------:R-:W-:Y:S02]  /*0200*/  CS2R R22, SRZ ;  /* 0x0000000000167805 */ /* 0x000fe4000001ff00 */
[----:B------:R-:W-:Y:S02]  /*0210*/  CS2R R20, SRZ ;  /* 0x0000000000147805 */ /* 0x000fe4000001ff00 */
[----:B0-----:R-:W-:Y:S01]  /*0220*/  ISETP.GE.U32.AND P0, PT, R3, R0, PT ;  /* 0x000000000300720c */ /* 0x001fe20003f06070 */
[----:B------:R-:W-:-:S12]  /*0230*/  IMAD.MOV.U32 R55, RZ, RZ, R3 ;  /* 0x000000ffff377224 */ /* 0x000fd800078e0003 */
[----:B------:R-:W-:Y:S05]  /*0240*/  @P0 BRA `(.L_x_104) ;  /* 0x0000000000180947 */ /* 0x000fea0003800000 */
[----:B------:R-:W0:Y:S02]  /*0250*/  LDC.64 R6, c[0x0][0x380] ;  /* 0x0000e000ff067b82 */ /* 0x000e240000000a00 */
[----:B0-----:R-:W-:-:S05]  /*0260*/  IMAD.WIDE.U32 R6, R3, 0x18, R6 ;  /* 0x0000001803067825 */ /* 0x001fca00078e0006 */
[----:B------:R0:W5:Y:S04]  /*0270*/  LDG.E.64 R42, desc[UR20][R6.64+0x10] ;  /* 0x00001014062a7981 */ /* 0x000168000c1e1b00 */
[----:B------:R0:W5:Y:S04]  /*0280*/  LDG.E.64 R20, desc[UR20][R6.64] ;  /* 0x0000001406147981 */ /* 0x000168000c1e1b00 */
[----:B------:R0:W5:Y:S01]  /*0290*/  LDG.E.64 R22, desc[UR20][R6.64+0x8] ;  /* 0x0000081406167981 */ /* 0x000162000c1e1b00 */
[----:B------:R-:W-:-:S07]  /*02a0*/  VIADD R55, R3, 0x100 ;  /* 0x0000010003377836 */ /* 0x000fce0000000000 */
.L_x_104:
[----:B------:R-:W-:Y:S05]  /*02b0*/  BSYNC.RECONVERGENT B1 ;  /* 0x0000000000017941 */ /* 0x000fea0003800200 */
.L_x_103:
[----:B------:R-:W-:Y:S01]  /*02c0*/  ISETP.GE.U32.AND P0, PT, R55, R0, PT ;  /* 0x000000003700720c */ /* 0x000fe20003f06070 */
        /* <DEDUP_REMOVED lines=10> */
[----:B------:R-:W-:Y:S01]  /*0370*/  IMAD.MOV.U32 R12, RZ, RZ, R20 ;  /* 0x000000ffff0c7224 */ /* 0x000fe200078e0014 */
[----:B------:R-:W-:Y:S01]  /*0380*/  MOV R27, R43 ;  /* 0x0000002b001b7202 */ /* 0x000fe20000000f00 */
[----:B------:R-:W-:Y:S02]  /*0390*/  IMAD.MOV.U32 R13, RZ, RZ, R21 ;  /* 0x000000ffff0d7224 */ /* 0x000fe400078e0015 */
[----:B------:R-:W-:Y:S02]  /*03a0*/  IMAD.IADD R4, R7, 0x1, R0 ;  /* 0x0000000107047824 */ /* 0x000fe400078e0200 */
[----:B------:R-:W-:Y:S02]  /*03b0*/  IMAD.MOV.U32 R24, RZ, RZ, R22 ;  /* 0x000000ffff187224 */ /* 0x000fe400078e0016 */
[----:B------:R-:W-:Y:S01]  /*03c0*/  IMAD.MOV.U32 R25, RZ, RZ, R23 ;  /* 0x000000ffff197224 */ /* 0x000fe200078e0017 */
[C---:B------:R-:W-:Y:S01]  /*03d0*/  ISETP.GE.U32.AND P1, PT, R4.reuse, 0x700, PT ;  /* 0x000007000400780c */ /* 0x040fe20003f26070 */
[----:B------:R-:W-:Y:S01]  /*03e0*/  IMAD.MOV.U32 R26, RZ, RZ, R42 ;  /* 0x000000ffff1a7224 */ /* 0x000fe200078e002a */
[----:B------:R-:W-:-:S04]  /*03f0*/  LEA.HI R6, R4, 0x1, RZ, 0x18 ;  /* 0x0000000104067811 */ /* 0x000fc800078fc0ff */
[----:B------:R-:W-:-:S04]  /*0400*/  LOP3.LUT R7, R6, 0x7, RZ, 0xc0, !PT ;  /* 0x0000000706077812 */ /* 0x000fc800078ec0ff */
[----:B------:R-:W-:-:S03]  /*0410*/  ISETP.NE.AND P0, PT, R7, RZ, PT ;  /* 0x000000ff0700720c */ /* 0x000fc60003f05270 */
[----:B------:R-:W-:Y:S10]  /*0420*/  @!P1 BRA `(.L_x_108) ;  /* 0x0000001800a49947 */ /* 0x000ff40003800000 */
[----:B------:R-:W0:Y:S01]  /*0430*/  LDC.64 R8, c[0x0][0x380] ;  /* 0x0000e000ff087b82 */ /* 0x000e220000000a00 */
[----:B------:R-:W-:Y:S01]  /*0440*/  LOP3.LUT R2, R6, 0x1fffff8, RZ, 0xc0, !PT ;  /* 0x01fffff806027812 */ /* 0x000fe200078ec0ff */
[----:B------:R-:W-:Y:S02]  /*0450*/  IMAD.MOV.U32 R12, RZ, RZ, R20 ;  /* 0x000000ffff0c7224 */ /* 0x000fe400078e0014 */
[----:B------:R-:W-:Y:S02]  /*0460*/  IMAD.MOV.U32 R13, RZ, RZ, R21 ;  /* 0x000000ffff0d7224 */ /* 0x000fe400078e0015 */
[----:B------:R-:W-:Y:S02]  /*0470*/  IMAD.MOV.U32 R24, RZ, RZ, R22 ;  /* 0x000000ffff187224 */ /* 0x000fe400078e0016 */
[----:B------:R-:W-:Y:S02]  /*0480*/  IMAD.MOV.U32 R25, RZ, RZ, R23 ;  /* 0x000000ffff197224 */ /* 0x000fe400078e0017 */
[----:B------:R-:W-:-:S02]  /*0490*/  IMAD.MOV.U32 R26, RZ, RZ, R42 ;  /* 0x000000ffff1a7224 */ /* 0x000fc400078e002a */
[----:B------:R-:W-:Y:S02]  /*04a0*/  IMAD.MOV.U32 R27, RZ, RZ, R43 ;  /* 0x000000ffff1b7224 */ /* 0x000fe400078e002b */
[----:B------:R-:W-:Y:S02]  /*04b0*/  IMAD.MOV R2, RZ, RZ, -R2 ;  /* 0x000000ffff027224 */ /* 0x000fe400078e0a02 */
[----:B0-----:R-:W-:-:S03]  /*04c0*/  IMAD.WIDE.U32 R8, R55, 0x18, R8 ;  /* 0x0000001837087825 */ /* 0x001fc600078e0008 */
[----:B------:R-:W-:-:S05]  /*04d0*/  IADD3 R8, P1, PT, R8, 0x6000, RZ ;  /* 0x0000600008087810 */ /* 0x000fca0007f3e0ff */
[----:B------:R-:W-:-:S08]  /*04e0*/  IMAD.X R9, RZ, RZ, R9, P1 ;  /* 0x000000ffff097224 */ /* 0x000fd000008e0609 */
.L_x_109:
[----:B------:R-:W-:Y:S02]  /*04f0*/  IMAD.MOV.U32 R14, RZ, RZ, R8 ;  /* 0x000000ffff0e7224 */ /* 0x000fe400078e0008 */
[----:B------:R-:W-:-:S05]  /*0500*/  IMAD.MOV.U32 R15, RZ, RZ, R9 ;  /* 0x000000ffff0f7224 */ /* 0x000fca00078e0009 */
[----:B------:R-:W2:Y:S04]  /*0510*/  LDG.E.64 R56, desc[UR20][R14.64+-0x6000] ;  /* 0xffa000140e387981 */ /* 0x000ea8000c1e1b00 */
[----:B------:R-:W3:Y:S04]  /*0520*/  LDG.E.64 R60, desc[UR20][R14.64+-0x4800] ;  /* 0xffb800140e3c7981 */ /* 0x000ee8000c1e1b00 */
[----:B------:R-:W4:Y:S04]  /*0530*/  LDG.E.64 R62, desc[UR20][R14.64+-0x5ff8] ;  /* 0xffa008140e3e7981 */ /* 0x000f28000c1e1b00 */
[----:B------:R-:W5:Y:S04]  /*0540*/  LDG.E.64 R8, desc[UR20][R14.64+-0x5ff0] ;  /* 0xffa010140e087981 */ /* 0x000f68000c1e1b00 */
        /* <DEDUP_REMOVED lines=12> */
[----:B------:R-:W5:Y:S01]  /*0610*/  LDG.E.64 R16, desc[UR20][R14.64+0x1808] ;  /* 0x001808140e107981 */ /* 0x000f62000c1e1b00 */
[----:B------:R-:W-:-:S02]  /*0620*/  IMAD.MOV.U32 R50, RZ, RZ, R13 ;  /* 0x000000ffff327224 */ /* 0x000fc400078e000d */
[----:B------:R-:W-:Y:S02]  /*0630*/  IMAD.MOV.U32 R59, RZ, RZ, R12 ;  /* 0x000000ffff3b7224 */ /* 0x000fe400078e000c */
[----:B------:R-:W-:Y:S01]  /*0640*/  IMAD.MOV.U32 R54, RZ, RZ, R24 ;  /* 0x000000ffff367224 */ /* 0x000fe200078e0018 */
[C---:B--2---:R-:W-:Y:S01]  /*0650*/  DSETP.MIN.AND P1, P2, R56.reuse, R12, PT ;  /* 0x0000000c3800722a */ /* 0x044fe20003a20000 */
[----:B------:R-:W-:Y:S01]  /*0660*/  IMAD.MOV.U32 R51, RZ, RZ, R57 ;  /* 0x000000ffff337224 */ /* 0x000fe200078e0039 */
[----:B------:R-:W-:Y:S01]  /*0670*/  DSETP.MAX.AND P3, P4, R56, R20, PT ;  /* 0x000000143800722a */ /* 0x000fe20003c6f000 */
[----:B------:R-:W-:-:S03]  /*0680*/  IMAD.MOV.U32 R12, RZ, RZ, R56 ;  /* 0x000000ffff0c7224 */ /* 0x000fc600078e0038 */
[----:B------:R-:W-:Y:S01]  /*0690*/  FSEL R51, R51, R50, P1 ;  /* 0x0000003233337208 */ /* 0x000fe20000800000 */
[----:B------:R-:W-:Y:S01]  /*06a0*/  IMAD.MOV.U32 R53, RZ, RZ, R57 ;  /* 0x000000ffff357224 */ /* 0x000fe200078e0039 */
[----:B------:R-:W-:Y:S02]  /*06b0*/  SEL R58, R12, R59, P1 ;  /* 0x0000003b0c3a7207 */ /* 0x000fe40000800000 */
[----:B------:R-:W2:Y:S04]  /*06c0*/  LDG.E.64 R12, desc[UR20][R14.64+0x1810] ;  /* 0x001810140e0c7981 */ /* 0x000ea8000c1e1b00 */
[----:B------:R-:W-:Y:S01]  /*06d0*/  @P2 LOP3.LUT R51, R50, 0x80000, RZ, 0xfc, !PT ;  /* 0x0008000032332812 */ /* 0x000fe200078efcff */
[----:B------:R-:W-:-:S03]  /*06e0*/  IMAD.MOV.U32 R50, RZ, RZ, R21 ;  /* 0x000000ffff327224 */ /* 0x000fc600078e0015 */
[----:B------:R-:W-:Y:S02]  /*06f0*/  MOV R59, R51 ;  /* 0x00000033003b7202 */ /* 0x000fe40000000f00 */
[----:B------:R-:W-:Y:S02]  /*0700*/  FSEL R53, R53, R50, P3 ;  /* 0x0000003235357208 */ /* 0x000fe40001800000 */
[----:B------:R-:W-:Y:S02]  /*0710*/  @P4 LOP3.LUT R53, R50, 0x80000, RZ, 0xfc, !PT ;  /* 0x0008000032354812 */ /* 0x000fe400078efcff */
[----:B------:R-:W-:Y:S01]  /*0720*/  SEL R20, R56, R20, P3 ;  /* 0x0000001438147207 */ /* 0x000fe20001800000 */
[----:B---3--:R-:W-:Y:S02]  /*0730*/  DSETP.MIN.AND P1, P3, R58, R60, PT ;  /* 0x0000003c3a00722a */ /* 0x008fe40003b20000 */
[----:B------:R-:W-:Y:S02]  /*0740*/  IMAD.MOV.U32 R21, RZ, RZ, R53 ;  /* 0x000000ffff157224 */ /* 0x000fe400078e0035 */
[----:B------:R-:W-:-:S02]  /*0750*/  IMAD.MOV.U32 R50, RZ, RZ, R58 ;  /* 0x000000ffff327224 */ /* 0x000fc400078e003a */
[----:B------:R-:W-:Y:S02]  /*0760*/  IMAD.MOV.U32 R51, RZ, RZ, R60 ;  /* 0x000000ffff337224 */ /* 0x000fe400078e003c */
[----:B------:R-:W-:Y:S01]  /*0770*/  IMAD.MOV.U32 R52, RZ, RZ, R20 ;  /* 0x000000ffff347224 */ /* 0x000fe200078e0014 */
[----:B------:R-:W-:Y:S02]  /*0780*/  DSETP.MAX.AND P2, P4, R20, R60, PT ;  /* 0x0000003c1400722a */ /* 0x000fe40003c4f000 */
[----:B------:R-:W-:Y:S02]  /*0790*/  SEL R20, R50, R51, P1 ;  /* 0x0000003332147207 */ /* 0x000fe40000800000 */
[----:B------:R-:W3:Y:S01]  /*07a0*/  LDG.E.64 R50, desc[UR20][R14.64+0x3000] ;  /* 0x003000140e327981 */ /* 0x000ee2000c1e1b00 */
[----:B------:R-:W-:Y:S02]  /*07b0*/  IMAD.MOV.U32 R57, RZ, RZ, R59 ;  /* 0x000000ffff397224 */ /* 0x000fe400078e003b */
[----:B------:R-:W-:-:S02]  /*07c0*/  IMAD.MOV.U32 R53, RZ, RZ, R21 ;  /* 0x000000ffff357224 */ /* 0x000fc400078e0015 */
[----:B------:R-:W-:Y:S02]  /*07d0*/  IMAD.MOV.U32 R59, RZ, RZ, R61 ;  /* 0x000000ffff3b7224 */ /* 0x000fe400078e003d */
[----:B------:R-:W-:Y:S01]  /*07e0*/  IMAD.MOV.U32 R21, RZ, RZ, R60 ;  /* 0x000000ffff157224 */ /* 0x000fe200078e003c */
[----:B------:R-:W-:Y:S02]  /*07f0*/  FSEL R53, R53, R61, P2 ;  /* 0x0000003d35357208 */ /* 0x000fe40001000000 */
[----:B------:R-:W-:Y:S02]  /*0800*/  FSEL R57, R57, R59, P1 ;  /* 0x0000003b39397208 */ /* 0x000fe40000800000 */
[----:B------:R-:W-:Y:S01]  /*0810*/  SEL R52, R52, R21, P2 ;  /* 0x0000001534347207 */ /* 0x000fe20001000000 */
[C---:B----4-:R-:W-:Y:S01]  /*0820*/  DSETP.MIN.AND P1, P2, R62.reuse, R24, PT ;  /* 0x000000183e00722a */ /* 0x050fe20003a20000 */
[----:B------:R-:W-:Y:S02]  /*0830*/  @P4 LOP3.LUT R53, R61, 0x80000, RZ, 0xfc, !PT ;  /* 0x000800003d354812 */ /* 0x000fe400078efcff */
[----:B------:R-:W4:Y:S01]  /*0840*/  LDG.E.64 R60, desc[UR20][R14.64+0x3008] ;  /* 0x003008140e3c7981 */ /* 0x000f22000c1e1b00 */
[----:B------:R-:W-:Y:S01]  /*0850*/  @P3 LOP3.LUT R57, R59, 0x80000, RZ, 0xfc, !PT ;  /* 0x000800003b393812 */ /* 0x000fe200078efcff */
[----:B------:R-:W-:Y:S01]  /*0860*/  IMAD.MOV.U32 R24, RZ, RZ, R23 ;  /* 0x000000ffff187224 */ /* 0x000fe200078e0017 */
[----:B------:R-:W-:Y:S01]  /*0870*/  DSETP.MAX.AND P3, P5, R62, R22, PT ;  /* 0x000000163e00722a */ /* 0x000fe20003d6f000 */
[----:B------:R-:W-:-:S02]  /*0880*/  IMAD.MOV.U32 R21, RZ, RZ, R25 ;  /* 0x000000ffff157224 */ /* 0x000fc400078e0019 */
[--C-:B------:R-:W-:Y:S02]  /*0890*/  IMAD.MOV.U32 R23, RZ, RZ, R63.reuse ;  /* 0x000000ffff177224 */ /* 0x100fe400078e003f */
[----:B------:R-:W-:Y:S02]  /*08a0*/  IMAD.MOV.U32 R25, RZ, RZ, R22 ;  /* 0x000000ffff197224 */ /* 0x000fe400078e0016 */
[--C-:B------:R-:W-:Y:S01]  /*08b0*/  IMAD.MOV.U32 R22, RZ, RZ, R62.reuse ;  /* 0x000000ffff167224 */ /* 0x100fe200078e003e */
[----:B------:R-:W-:Y:S02]  /*08c0*/  FSEL R23, R23, R21, P1 ;  /* 0x0000001517177208 */ /* 0x000fe40000800000 */
[----:B------:R-:W-:Y:S01]  /*08d0*/  @P2 LOP3.LUT R23, R21, 0x80000, RZ, 0xfc, !PT ;  /* 0x0008000015172812 */ /* 0x000fe200078efcff */
[----:B------:R-:W-:Y:S01]  /*08e0*/  IMAD.MOV.U32 R56, RZ, RZ, R62 ;  /* 0x000000ffff387224 */ /* 0x000fe200078e003e */
[----:B------:R-:W-:Y:S01]  /*08f0*/  SEL R62, R22, R54, P1 ;  /* 0x00000036163e7207 */ /* 0x000fe20000800000 */
[----:B------:R-:W-:Y:S01]  /*0900*/  IMAD.MOV.U32 R59, RZ, RZ, R63 ;  /* 0x000000ffff3b7224 */ /* 0x000fe200078e003f */
[----:B-----5:R-:W-:Y:S01]  /*0910*/  DSETP.MIN.AND P4, P1, R8, R26, PT ;  /* 0x0000001a0800722a */ /* 0x020fe20003980000 */
[----:B------:R-:W-:Y:S01]  /*0920*/  IMAD.MOV.U32 R63, RZ, RZ, R23 ;  /* 0x000000ffff3f7224 */ /* 0x000fe200078e0017 */
[----:B------:R-:W-:-:S02]  /*0930*/  SEL R64, R56, R25, P3 ;  /* 0x0000001938407207 */ /* 0x000fc40001800000 */
[----:B------:R-:W-:Y:S01]  /*0940*/  FSEL R59, R59, R24, P3 ;  /* 0x000000183b3b7208 */ /* 0x000fe20001800000 */
[----:B------:R-:W-:Y:S01]  /*0950*/  IMAD.MOV.U32 R58, RZ, RZ, R26 ;  /* 0x000000ffff3a7224 */ /* 0x000fe200078e001a */
[----:B------:R-:W-:Y:S01]  /*0960*/  @P5 LOP3.LUT R59, R24, 0x80000, RZ, 0xfc, !PT ;  /* 0x00080000183b5812 */ /* 0x000fe200078efcff */
[----:B------:R-:W-:Y:S01]  /*0970*/  IMAD.MOV.U32 R25, RZ, RZ, R8 ;  /* 0x000000ffff197224 */ /* 0x000fe200078e0008 */
[----:B------:R-:W-:Y:S01]  /*0980*/  MOV R21, R27 ;  /* 0x0000001b00157202 */ /* 0x000fe20000000f00 */
[----:B------:R-:W-:Y:S01]  /*0990*/  IMAD.MOV.U32 R24, RZ, RZ, R9 ;  /* 0x000000ffff187224 */ /* 0x000fe200078e0009 */
[----:B------:R-:W-:Y:S01]  /*09a0*/  DSETP.MIN.AND P3, P2, R62, R48, PT ;  /* 0x000000303e00722a */ /* 0x000fe20003a60000 */
[----:B------:R-:W-:Y:S02]  /*09b0*/  IMAD.MOV.U32 R22, RZ, RZ, R62 ;  /* 0x000000ffff167224 */ /* 0x000fe400078e003e */
[----:B------:R-:W-:Y:S02]  /*09c0*/  IMAD.MOV.U32 R23, RZ, RZ, R63 ;  /* 0x000000ffff177224 */ /* 0x000fe400078e003f */
[----:B------:R-:W5:Y:S01]  /*09d0*/  LDG.E.64 R62, desc[UR20][R14.64+0x3010] ;  /* 0x003010140e3e7981 */ /* 0x000f62000c1e1b00 */
[----:B------:R-:W-:Y:S01]  /*09e0*/  IMAD.MOV.U32 R65, RZ, RZ, R59 ;  /* 0x000000ffff417224 */ /* 0x000fe200078e003b */
[----:B------:R-:W-:-:S02]  /*09f0*/  SEL R58, R25, R58, P4 ;  /* 0x0000003a193a7207 */ /* 0x000fc40002000000 */
[----:B------:R-:W-:Y:S01]  /*0a00*/  FSEL R27, R24, R21, P4 ;  /* 0x00000015181b7208 */ /* 0x000fe20002000000 */
[----:B------:R-:W-:Y:S01]  /*0a10*/  DSETP.MAX.AND P4, P5, R8, R42, PT ;  /* 0x0000002a0800722a */ /* 0x000fe20003d8f000 */
[----:B------:R-:W-:Y:S01]  /*0a20*/  IMAD.MOV.U32 R24, RZ, RZ, R43 ;  /* 0x000000ffff187224 */ /* 0x000fe200078e002b */
[----:B------:R-:W-:Y:S01]  /*0a30*/  @P1 LOP3.LUT R27, R21, 0x80000, RZ, 0xfc, !PT ;  /* 0x00080000151b1812 */ /* 0x000fe200078efcff */
[----:B------:R-:W-:Y:S01]  /*0a40*/  IMAD.MOV.U32 R43, RZ, RZ, R48 ;  /* 0x000000ffff2b7224 */ /* 0x000fe200078e0030 */
[----:B------:R-:W-:Y:S01]  /*0a50*/  DSETP.MAX.AND P1, P6, R64, R48, PT ;  /* 0x000000304000722a */ /* 0x000fe20003e2f000 */
[----:B------:R-:W-:Y:S02]  /*0a60*/  IMAD.MOV.U32 R26, RZ, RZ, R64 ;  /* 0x000000ffff1a7224 */ /* 0x000fe400078e0040 */
[----:B------:R-:W-:Y:S01]  /*0a70*/  IMAD.MOV.U32 R59, RZ, RZ, R48 ;  /* 0x000000ffff3b7224 */ /* 0x000fe200078e0030 */
[----:B------:R-:W-:Y:S01]  /*0a80*/  SEL R48, R22, R43, P3 ;  /* 0x0000002b16307207 */ /* 0x000fe20001800000 */
[----:B------:R-:W-:-:S02]  /*0a90*/  IMAD.MOV.U32 R21, RZ, RZ, R65 ;  /* 0x000000ffff157224 */ /* 0x000fc400078e0041 */
[----:B------:R-:W5:Y:S01]  /*0aa0*/  LDG.E.64 R64, desc[UR20][R14.64+0x4800] ;  /* 0x004800140e407981 */ /* 0x000f62000c1e1b00 */
[----:B------:R-:W-:Y:S01]  /*0ab0*/  IMAD.MOV.U32 R25, RZ, RZ, R42 ;  /* 0x000000ffff197224 */ /* 0x000fe200078e002a */
[----:B------:R-:W-:Y:S01]  /*0ac0*/  SEL R56, R26, R59, P1 ;  /* 0x0000003b1a387207 */ /* 0x000fe20000800000 */
[----:B------:R-:W-:Y:S02]  /*0ad0*/  IMAD.MOV.U32 R22, RZ, RZ, R8 ;  /* 0x000000ffff167224 */ /* 0x000fe400078e0008 */
[----:B------:R-:W-:Y:S02]  /*0ae0*/  IMAD.MOV.U32 R42, RZ, RZ, R49 ;  /* 0x000000ffff2a7224 */ /* 0x000fe400078e0031 */
[----:B------:R-:W-:Y:S01]  /*0af0*/  IMAD.MOV.U32 R59, RZ, RZ, R27 ;  /* 0x000000ffff3b7224 */ /* 0x000fe200078e001b */
[----:B------:R-:W-:Y:S02]  /*0b00*/  FSEL R9, R9, R24, P4 ;  /* 0x0000001809097208 */ /* 0x000fe40002000000 */
[----:B------:R-:W-:-:S02]  /*0b10*/  SEL R8, R22, R25, P4 ;  /* 0x0000001916087207 */ /* 0x000fc40002000000 */
[----:B------:R-:W-:Y:S02]  /*0b20*/  @P5 LOP3.LUT R9, R24, 0x80000, RZ, 0xfc, !PT ;  /* 0x0008000018095812 */ /* 0x000fe400078efcff */
[----:B------:R-:W-:Y:S01]  /*0b30*/  FSEL R23, R23, R42, P3 ;  /* 0x0000002a17177208 */ /* 0x000fe20001800000 */
[----:B------:R-:W-:Y:S01]  /*0b40*/  IMAD.MOV.U32 R24, RZ, RZ, R59 ;  /* 0x000000ffff187224 */ /* 0x000fe200078e003b */
[----:B------:R-:W-:Y:S02]  /*0b50*/  FSEL R25, R21, R49, P1 ;  /* 0x0000003115197208 */ /* 0x000fe40000800000 */
[----:B------:R-:W-:Y:S01]  /*0b60*/  @P2 LOP3.LUT R23, R42, 0x80000, RZ, 0xfc, !PT ;  /* 0x000800002a172812 */ /* 0x000fe200078efcff */
[--C-:B------:R-:W-:Y:S01]  /*0b70*/  DSETP.MIN.AND P1, P2, R58, R46.reuse, PT ;  /* 0x0000002e3a00722a */ /* 0x100fe20003a20000 */
[----:B------:R-:W-:Y:S02]  /*0b80*/  MOV R22, R58 ;  /* 0x0000003a00167202 */ /* 0x000fe40000000f00 */
[----:B------:R-:W5:Y:S01]  /*0b90*/  LDG.E.64 R58, desc[UR20][R14.64+0x4808] ;  /* 0x004808140e3a7981 */ /* 0x000f62000c1e1b00 */
[----:B------:R-:W-:Y:S01]  /*0ba0*/  DSETP.MAX.AND P3, P4, R8, R46, PT ;  /* 0x0000002e0800722a */ /* 0x000fe20003c6f000 */
[----:B------:R-:W-:-:S02]  /*0bb0*/  IMAD.MOV.U32 R21, RZ, RZ, R8 ;  /* 0x000000ffff157224 */ /* 0x000fc400078e0008 */
[----:B------:R-:W-:Y:S02]  /*0bc0*/  IMAD.MOV.U32 R43, RZ, RZ, R9 ;  /* 0x000000ffff2b7224 */ /* 0x000fe400078e0009 */
[----:B------:R-:W-:Y:S02]  /*0bd0*/  IMAD.MOV.U32 R8, RZ, RZ, R46 ;  /* 0x000000ffff087224 */ /* 0x000fe400078e002e */
[--C-:B------:R-:W-:Y:S02]  /*0be0*/  IMAD.MOV.U32 R26, RZ, RZ, R47.reuse ;  /* 0x000000ffff1a7224 */ /* 0x100fe400078e002f */
[----:B------:R-:W-:Y:S01]  /*0bf0*/  IMAD.MOV.U32 R9, RZ, RZ, R47 ;  /* 0x000000ffff097224 */ /* 0x000fe200078e002f */
[----:B------:R-:W-:Y:S02]  /*0c00*/  SEL R42, R21, R8, P3 ;  /* 0x00000008152a7207 */ /* 0x000fe40001800000 */
[----:B------:R-:W-:Y:S02]  /*0c10*/  FSEL R43, R43, R26, P3 ;  /* 0x0000001a2b2b7208 */ /* 0x000fe40001800000 */
[----:B------:R-:W-:-:S02]  /*0c20*/  IADD3 R8, P3, PT, R14, 0xc000, RZ ;  /* 0x0000c0000e087810 */ /* 0x000fc40007f7e0ff */
[----:B------:R-:W-:Y:S02]  /*0c30*/  FSEL R47, R24, R9, P1 ;  /* 0x00000009182f7208 */ /* 0x000fe40000800000 */
[----:B------:R-:W-:Y:S01]  /*0c40*/  @P2 LOP3.LUT R47, R9, 0x80000, RZ, 0xfc, !PT ;  /* 0x00080000092f2812 */ /* 0x000fe200078efcff */
[----:B------:R-:W-:Y:S02]  /*0c50*/  IMAD.X R9, RZ, RZ, R15, P3 ;  /* 0x000000ffff097224 */ /* 0x000fe400018e060f */
[----:B------:R-:W5:Y:S01]  /*0c60*/  LDG.E.64 R14, desc[UR20][R14.64+0x4810] ;  /* 0x004810140e0e7981 */ /* 0x000f62000c1e1b00 */
[----:B------:R-:W-:Y:S02]  /*0c70*/  IMAD.MOV.U32 R27, RZ, RZ, R46 ;  /* 0x000000ffff1b7224 */ /* 0x000fe400078e002e */
[----:B------:R-:W-:Y:S01]  /*0c80*/  IMAD.MOV.U32 R21, RZ, RZ, R57 ;  /* 0x000000ffff157224 */ /* 0x000fe200078e0039 */
[----:B------:R-:W-:Y:S01]  /*0c90*/  @P4 LOP3.LUT R43, R26, 0x80000, RZ, 0xfc, !PT ;  /* 0x000800001a2b4812 */ /* 0x000fe200078efcff */
[--C-:B------:R-:W-:Y:S01]  /*0ca0*/  DSETP.MAX.AND P5, P2, R52, R10.reuse, PT ;  /* 0x0000000a3400722a */ /* 0x100fe20003aaf000 */
[----:B------:R-:W-:Y:S01]  /*0cb0*/  SEL R46, R22, R27, P1 ;  /* 0x0000001b162e7207 */ /* 0x000fe20000800000 */
[----:B------:R-:W-:Y:S01]  /*0cc0*/  IMAD.MOV.U32 R22, RZ, RZ, R20 ;  /* 0x000000ffff167224 */ /* 0x000fe200078e0014 */
[----:B------:R-:W-:Y:S01]  /*0cd0*/  @P6 LOP3.LUT R25, R49, 0x80000, RZ, 0xfc, !PT ;  /* 0x0008000031196812 */ /* 0x000fe200078efcff */
[----:B------:R-:W-:Y:S01]  /*0ce0*/  DSETP.MIN.AND P4, P1, R20, R10, PT ;  /* 0x0000000a1400722a */ /* 0x000fe20003980000 */
[----:B------:R-:W-:-:S02]  /*0cf0*/  IMAD.MOV.U32 R49, RZ, RZ, R10 ;  /* 0x000000ffff317224 */ /* 0x000fc400078e000a */
[----:B------:R-:W-:Y:S02]  /*0d00*/  IMAD.MOV.U32 R20, RZ, RZ, R52 ;  /* 0x000000ffff147224 */ /* 0x000fe400078e0034 */
[----:B------:R-:W-:Y:S02]  /*0d10*/  IMAD.MOV.U32 R24, RZ, RZ, R21 ;  /* 0x000000ffff187224 */ /* 0x000fe400078e0015 */
[----:B------:R-:W-:Y:S01]  /*0d20*/  IMAD.MOV.U32 R21, RZ, RZ, R53 ;  /* 0x000000ffff157224 */ /* 0x000fe200078e0035 */
[----:B------:R-:W-:Y:S01]  /*0d30*/  SEL R26, R20, R49, P5 ;  /* 0x00000031141a7207 */ /* 0x000fe20002800000 */
[----:B------:R-:W-:Y:S01]  /*0d40*/  IMAD.MOV.U32 R53, RZ, RZ, R10 ;  /* 0x000000ffff357224 */ /* 0x000fe200078e000a */
[----:B------:R-:W-:Y:S01]  /*0d50*/  MOV R49, R23 ;  /* 0x0000001700317202 */ /* 0x000fe20000000f00 */
[----:B------:R-:W-:-:S03]  /*0d60*/  IMAD.MOV.U32 R27, RZ, RZ, R11 ;  /* 0x000000ffff1b7224 */ /* 0x000fc600078e000b */
[----:B------:R-:W-:Y:S02]  /*0d70*/  SEL R22, R22, R53, P4 ;  /* 0x0000003516167207 */ /* 0x000fe40002000000 */
[----:B------:R-:W-:Y:S01]  /*0d80*/  FSEL R23, R24, R27, P4 ;  /* 0x0000001b18177208 */ /* 0x000fe20002000000 */
[--C-:B------:R-:W-:Y:S01]  /*0d90*/  DSETP.MIN.AND P3, P4, R48, R36.reuse, PT ;  /* 0x000000243000722a */ /* 0x100fe20003c60000 */
[----:B------:R-:W-:Y:S01]  /*0da0*/  IMAD.MOV.U32 R57, RZ, RZ, R25 ;  /* 0x000000ffff397224 */ /* 0x000fe200078e0019 */
[----:B------:R-:W-:Y:S01]  /*0db0*/  FSEL R21, R21, R11, P5 ;  /* 0x0000000b15157208 */ /* 0x000fe20002800000 */
[----:B------:R-:W-:Y:S01]  /*0dc0*/  IMAD.MOV.U32 R20, RZ, RZ, R49 ;  /* 0x000000ffff147224 */ /* 0x000fe200078e0031 */
[----:B------:R-:W-:Y:S01]  /*0dd0*/  @P1 LOP3.LUT R23, R27, 0x80000, RZ, 0xfc, !PT ;  /* 0x000800001b171812 */ /* 0x000fe200078efcff */
[----:B------:R-:W-:Y:S01]  /*0de0*/  IMAD.MOV.U32 R10, RZ, RZ, R48 ;  /* 0x000000ffff0a7224 */ /* 0x000fe200078e0030 */
[----:B------:R-:W-:Y:S01]  /*0df0*/  @P2 LOP3.LUT R21, R11, 0x80000, RZ, 0xfc, !PT ;  /* 0x000800000b152812 */ /* 0x000fe200078efcff */
[----:B------:R-:W-:Y:S01]  /*0e00*/  DSETP.MAX.AND P5, P1, R56, R36, PT ;  /* 0x000000243800722a */ /* 0x000fe200039af000 */
[----:B------:R-:W-:-:S02]  /*0e10*/  IMAD.MOV.U32 R25, RZ, RZ, R36 ;  /* 0x000000ffff197224 */ /* 0x000fc400078e0024 */
[----:B------:R-:W-:Y:S02]  /*0e20*/  IMAD.MOV.U32 R49, RZ, RZ, R37 ;  /* 0x000000ffff317224 */ /* 0x000fe400078e0025 */
[----:B------:R-:W-:Y:S02]  /*0e30*/  IMAD.MOV.U32 R24, RZ, RZ, R56 ;  /* 0x000000ffff187224 */ /* 0x000fe400078e0038 */
[----:B------:R-:W-:Y:S02]  /*0e40*/  IMAD.MOV.U32 R11, RZ, RZ, R57 ;  /* 0x000000ffff0b7224 */ /* 0x000fe400078e0039 */
[----:B------:R-:W-:Y:S01]  /*0e50*/  IMAD.MOV.U32 R27, RZ, RZ, R36 ;  /* 0x000000ffff1b7224 */ /* 0x000fe200078e0024 */
[----:B------:R-:W-:Y:S02]  /*0e60*/  FSEL R53, R20, R49, P3 ;  /* 0x0000003114357208 */ /* 0x000fe40001800000 */
[----:B------:R-:W-:Y:S01]  /*0e70*/  SEL R52, R10, R25, P3 ;  /* 0x000000190a347207 */ /* 0x000fe20001800000 */
[----:B------:R-:W-:Y:S01]  /*0e80*/  DSETP.MIN.AND P2, P3, R46, R40, PT ;  /* 0x000000282e00722a */ /* 0x000fe20003b40000 */
[----:B------:R-:W-:-:S02]  /*0e90*/  SEL R24, R24, R27, P5 ;  /* 0x0000001b18187207 */ /* 0x000fc40002800000 */
[----:B------:R-:W-:Y:S02]  /*0ea0*/  @P4 LOP3.LUT R53, R49, 0x80000, RZ, 0xfc, !PT ;  /* 0x0008000031354812 */ /* 0x000fe400078efcff */
[----:B------:R-:W-:Y:S01]  /*0eb0*/  FSEL R25, R11, R37, P5 ;  /* 0x000000250b197208 */ /* 0x000fe20002800000 */
[----:B------:R-:W-:Y:S01]  /*0ec0*/  DSETP.MAX.AND P4, P5, R42, R40, PT ;  /* 0x000000282a00722a */ /* 0x000fe20003d8f000 */
[----:B------:R-:W-:Y:S02]  /*0ed0*/  IMAD.MOV.U32 R10, RZ, RZ, R46 ;  /* 0x000000ffff0a7224 */ /* 0x000fe400078e002e */
[----:B------:R-:W-:Y:S02]  /*0ee0*/  IMAD.MOV.U32 R27, RZ, RZ, R40 ;  /* 0x000000ffff1b7224 */ /* 0x000fe400078e0028 */
[----:B------:R-:W-:-:S03]  /*0ef0*/  IMAD.MOV.U32 R36, RZ, RZ, R41 ;  /* 0x000000ffff247224 */ /* 0x000fc600078e0029 */
[----:B------:R-:W-:Y:S01]  /*0f00*/  SEL R46, R10, R27, P2 ;  /* 0x0000001b0a2e7207 */ /* 0x000fe20001000000 */
[----:B------:R-:W-:Y:S02]  /*0f10*/  IMAD.MOV.U32 R27, RZ, RZ, R21 ;  /* 0x000000ffff1b7224 */ /* 0x000fe400078e0015 */
[----:B------:R-:W-:Y:S02]  /*0f20*/  IMAD.MOV.U32 R11, RZ, RZ, R42 ;  /* 0x000000ffff0b7224 */ /* 0x000fe400078e002a */
[----:B------:R-:W-:Y:S01]  /*0f30*/  IMAD.MOV.U32 R20, RZ, RZ, R40 ;  /* 0x000000ffff147224 */ /* 0x000fe200078e0028 */
[----:B------:R-:W-:Y:S02]  /*0f40*/  FSEL R47, R47, R36, P2 ;  /* 0x000000242f2f7208 */ /* 0x000fe40001000000 */
[----:B------:R-:W-:Y:S02]  /*0f50*/  FSEL R43, R43, R41, P4 ;  /* 0x000000292b2b7208 */ /* 0x000fe40002000000 */
[----:B------:R-:W-:Y:S01]  /*0f60*/  @P1 LOP3.LUT R25, R37, 0x80000, RZ, 0xfc, !PT ;  /* 0x0008000025191812 */ /* 0x000fe200078efcff */
[----:B------:R-:W-:Y:S01]  /*0f70*/  DSETP.MIN.AND P1, P2, R22, R44, PT ;  /* 0x0000002c1600722a */ /* 0x000fe20003a20000 */
[----:B------:R-:W-:-:S02]  /*0f80*/  @P3 LOP3.LUT R47, R36, 0x80000, RZ, 0xfc, !PT ;  /* 0x00080000242f3812 */ /* 0x000fc400078efcff */
[----:B------:R-:W-:Y:S01]  /*0f90*/  @P5 LOP3.LUT R43, R41, 0x80000, RZ, 0xfc, !PT ;  /* 0x00080000292b5812 */ /* 0x000fe200078efcff */
[----:B------:R-:W-:Y:S01]  /*0fa0*/  DSETP.MAX.AND P3, P5, R26, R44, PT ;  /* 0x0000002c1a00722a */ /* 0x000fe20003d6f000 */
[----:B------:R-:W-:Y:S01]  /*0fb0*/  SEL R42, R11, R20, P4 ;  /* 0x000000140b2a7207 */ /* 0x000fe20002000000 */
[----:B------:R-:W-:Y:S01]  /*0fc0*/  IMAD.MOV.U32 R11, RZ, RZ, R23 ;  /* 0x000000ffff0b7224 */ /* 0x000fe200078e0017 */
[----:B------:R-:W-:Y:S01]  /*0fd0*/  MOV R10, R26 ;  /* 0x0000001a000a7202 */ /* 0x000fe20000000f00 */
[----:B------:R-:W-:Y:S02]  /*0fe0*/  IMAD.MOV.U32 R23, RZ, RZ, R44 ;  /* 0x000000ffff177224 */ /* 0x000fe400078e002c */
[----:B------:R-:W-:Y:S02]  /*0ff0*/  IMAD.MOV.U32 R21, RZ, RZ, R27 ;  /* 0x000000ffff157224 */ /* 0x000fe400078e001b */
[----:B------:R-:W-:Y:S01]  /*1000*/  IMAD.MOV.U32 R20, RZ, RZ, R22 ;  /* 0x000000ffff147224 */ /* 0x000fe200078e0016 */
[----:B------:R-:W-:Y:S01]  /*1010*/  SEL R10, R10, R23, P3 ;  /* 0x000000170a0a7207 */ /* 0x000fe20001800000 */
[----:B------:R-:W-:Y:S01]  /*1020*/  IMAD.MOV.U32 R22, RZ, RZ, R45 ;  /* 0x000000ffff167224 */ /* 0x000fe200078e002d */
[----:B------:R-:W-:Y:S01]  /*1030*/  FSEL R23, R21, R45, P3 ;  /* 0x0000002d15177208 */ /* 0x000fe20001800000 */
[----:B------:R-:W-:Y:S01]  /*1040*/  IMAD.MOV.U32 R27, RZ, RZ, R44 ;  /* 0x000000ffff1b7224 */ /* 0x000fe200078e002c */
[----:B------:R-:W-:Y:S01]  /*1050*/  DSETP.MIN.AND P3, P4, R52, R30, PT ;  /* 0x0000001e3400722a */ /* 0x000fe20003c60000 */
[----:B------:R-:W-:-:S02]  /*1060*/  IMAD.MOV.U32 R26, RZ, RZ, R52 ;  /* 0x000000ffff1a7224 */ /* 0x000fc400078e0034 */
[----:B------:R-:W-:Y:S02]  /*1070*/  IMAD.MOV.U32 R21, RZ, RZ, R53 ;  /* 0x000000ffff157224 */ /* 0x000fe400078e0035 */
[----:B------:R-:W-:Y:S02]  /*1080*/  IMAD.MOV.U32 R37, RZ, RZ, R30 ;  /* 0x000000ffff257224 */ /* 0x000fe400078e001e */
[----:B------:R-:W-:Y:S01]  /*1090*/  IMAD.MOV.U32 R36, RZ, RZ, R31 ;  /* 0x000000ffff247224 */ /* 0x000fe200078e001f */
[----:B------:R-:W-:Y:S02]  /*10a0*/  FSEL R11, R11, R22, P1 ;  /* 0x000000160b0b7208 */ /* 0x000fe40000800000 */
[----:B------:R-:W-:Y:S01]  /*10b0*/  SEL R20, R20, R27, P1 ;  /* 0x0000001b14147207 */ /* 0x000fe20000800000 */
[----:B------:R-:W-:Y:S01]  /*10c0*/  IMAD.MOV.U32 R27, RZ, RZ, R25 ;  /* 0x000000ffff1b7224 */ /* 0x000fe200078e0019 */
[----:B------:R-:W-:Y:S01]  /*10d0*/  @P2 LOP3.LUT R11, R22, 0x80000, RZ, 0xfc, !PT ;  /* 0x00080000160b2812 */ /* 0x000fe200078efcff */
[----:B------:R-:W-:Y:S01]  /*10e0*/  IMAD.MOV.U32 R22, RZ, RZ, R24 ;  /* 0x000000ffff167224 */ /* 0x000fe200078e0018 */
[----:B------:R-:W-:Y:S01]  /*10f0*/  @P5 LOP3.LUT R23, R45, 0x80000, RZ, 0xfc, !PT ;  /* 0x000800002d175812 */ /* 0x000fe200078efcff */
[----:B------:R-:W-:Y:S01]  /*1100*/  DSETP.MAX.AND P5, P1, R24, R30, PT ;  /* 0x0000001e1800722a */ /* 0x000fe200039af000 */
[----:B------:R-:W-:-:S02]  /*1110*/  FSEL R25, R21, R36, P3 ;  /* 0x0000002415197208 */ /* 0x000fc40001800000 */
[----:B------:R-:W-:Y:S01]  /*1120*/  SEL R24, R26, R37, P3 ;  /* 0x000000251a187207 */ /* 0x000fe20001800000 */
[--C-:B------:R-:W-:Y:S01]  /*1130*/  DSETP.MIN.AND P2, P3, R46, R34.reuse, PT ;  /* 0x000000222e00722a */ /* 0x100fe20003b40000 */
[----:B------:R-:W-:Y:S01]  /*1140*/  IMAD.MOV.U32 R41, RZ, RZ, R30 ;  /* 0x000000ffff297224 */ /* 0x000fe200078e001e */
[----:B------:R-:W-:Y:S02]  /*1150*/  @P4 LOP3.LUT R25, R36, 0x80000, RZ, 0xfc, !PT ;  /* 0x0008000024194812 */ /* 0x000fe400078efcff */
[----:B------:R-:W-:Y:S02]  /*1160*/  FSEL R27, R27, R31, P5 ;  /* 0x0000001f1b1b7208 */ /* 0x000fe40002800000 */
[----:B------:R-:W-:Y:S01]  /*1170*/  SEL R22, R22, R41, P5 ;  /* 0x0000002916167207 */ /* 0x000fe20002800000 */
[----:B------:R-:W-:Y:S01]  /*1180*/  DSETP.MAX.AND P4, P5, R42, R34, PT ;  /* 0x000000222a00722a */ /* 0x000fe20003d8f000 */
[----:B------:R-:W-:Y:S01]  /*1190*/  IMAD.MOV.U32 R21, RZ, RZ, R35 ;  /* 0x000000ffff157224 */ /* 0x000fe200078e0023 */
[----:B------:R-:W-:-:S04]  /*11a0*/  MOV R36, R35 ;  /* 0x0000002300247202 */ /* 0x000fc80000000f00 */
[----:B------:R-:W-:Y:S02]  /*11b0*/  FSEL R35, R47, R21, P2 ;  /* 0x000000152f237208 */ /* 0x000fe40001000000 */
[----:B------:R-:W-:Y:S01]  /*11c0*/  @P3 LOP3.LUT R35, R21, 0x80000, RZ, 0xfc, !PT ;  /* 0x0008000015233812 */ /* 0x000fe200078efcff */
[----:B------:R-:W-:Y:S02]  /*11d0*/  IMAD.MOV.U32 R21, RZ, RZ, R11 ;  /* 0x000000ffff157224 */ /* 0x000fe400078e000b */
[----:B------:R-:W-:Y:S01]  /*11e0*/  IMAD.MOV.U32 R11, RZ, RZ, R23 ;  /* 0x000000ffff0b7224 */ /* 0x000fe200078e0017 */
        /* <DEDUP_REMOVED lines=8> */
[----:B------:R-:W-:Y:S02]  /*1270*/  IMAD.MOV.U32 R11, RZ, RZ, R38 ;  /* 0x000000ffff0b7224 */ /* 0x000fe400078e0026 */
[----:B------:R-:W-:Y:S02]  /*1280*/  IMAD.MOV.U32 R30, RZ, RZ, R42 ;  /* 0x000000ffff1e7224 */ /* 0x000fe400078e002a */
[----:B------:R-:W-:Y:S01]  /*1290*/  IMAD.MOV.U32 R41, RZ, RZ, R34 ;  /* 0x000000ffff297224 */ /* 0x000fe200078e0022 */
[----:B------:R-:W-:Y:S01]  /*12a0*/  SEL R26, R26, R37, P2 ;  /* 0x000000251a1a7207 */ /* 0x000fe20001000000 */
[----:B------:R-:W-:Y:S01]  /*12b0*/  DSETP.MIN.AND P1, P2, R20, R38, PT ;  /* 0x000000261400722a */ /* 0x000fe20003a20000 */
[----:B------:R-:W-:Y:S01]  /*12c0*/  SEL R10, R40, R11, P3 ;  /* 0x0000000b280a7207 */ /* 0x000fe20001800000 */
[----:B------:R-:W-:Y:S01]  /*12d0*/  IMAD.MOV.U32 R34, RZ, RZ, R21 ;  /* 0x000000ffff227224 */ /* 0x000fe200078e0015 */
[----:B------:R-:W-:Y:S02]  /*12e0*/  SEL R30, R30, R41, P4 ;  /* 0x000000291e1e7207 */ /* 0x000fe40002000000 */
[----:B------:R-:W-:Y:S01]  /*12f0*/  FSEL R11, R23, R39, P3 ;  /* 0x00000027170b7208 */ /* 0x000fe20001800000 */
[----:B------:R-:W-:Y:S01]  /*1300*/  DSETP.MIN.AND P3, P4, R24, R18, PT ;  /* 0x000000121800722a */ /* 0x000fe20003c60000 */
        /* <DEDUP_REMOVED lines=11> */
[----:B------:R-:W-:Y:S01]  /*13c0*/  DSETP.MAX.AND P5, P1, R22, R18, PT ;  /* 0x000000121600722a */ /* 0x000fe200039af000 */
[----:B------:R-:W-:Y:S01]  /*13d0*/  IMAD.MOV.U32 R36, RZ, RZ, R24 ;  /* 0x000000ffff247224 */ /* 0x000fe200078e0018 */
[----:B------:R-:W-:Y:S01]  /*13e0*/  FSEL R23, R34, R27, P3 ;  /* 0x0000001b22177208 */ /* 0x000fe20001800000 */
[----:B------:R-:W-:Y:S01]  /*13f0*/  IMAD.MOV.U32 R25, RZ, RZ, R18 ;  /* 0x000000ffff197224 */ /* 0x000fe200078e0012 */
[----:B------:R-:W-:Y:S01]  /*1400*/  @P4 LOP3.LUT R23, R27, 0x80000, RZ, 0xfc, !PT ;  /* 0x000800001b174812 */ /* 0x000fe200078efcff */
[----:B------:R-:W-:Y:S01]  /*1410*/  IMAD.MOV.U32 R24, RZ, RZ, R22 ;  /* 0x000000ffff187224 */ /* 0x000fe200078e0016 */
[----:B------:R-:W-:Y:S01]  /*1420*/  MOV R39, R18 ;  /* 0x0000001200277202 */ /* 0x000fe20000000f00 */
[----:B------:R-:W-:-:S02]  /*1430*/  IMAD.MOV.U32 R34, RZ, RZ, R19 ;  /* 0x000000ffff227224 */ /* 0x000fc400078e0013 */
[----:B------:R-:W-:Y:S01]  /*1440*/  IMAD.MOV.U32 R27, RZ, RZ, R35 ;  /* 0x000000ffff1b7224 */ /* 0x000fe200078e0023 */
[----:B------:R-:W-:Y:S02]  /*1450*/  SEL R18, R36, R25, P3 ;  /* 0x0000001924127207 */ /* 0x000fe40001800000 */
[----:B------:R-:W-:Y:S02]  /*1460*/  SEL R22, R24, R39, P5 ;  /* 0x0000002718167207 */ /* 0x000fe40002800000 */
[----:B------:R-:W-:Y:S01]  /*1470*/  FSEL R25, R37, R34, P5 ;  /* 0x0000002225197208 */ /* 0x000fe20002800000 */
[--C-:B------:R-:W-:Y:S02]  /*1480*/  DSETP.MIN.AND P2, P3, R26, R28.reuse, PT ;  /* 0x0000001c1a00722a */ /* 0x100fe40003b40000 */
[----:B------:R-:W-:Y:S01]  /*1490*/  DSETP.MAX.AND P4, P5, R30, R28, PT ;  /* 0x0000001c1e00722a */ /* 0x000fe20003d8f000 */
[----:B------:R-:W-:Y:S01]  /*14a0*/  IMAD.MOV.U32 R19, RZ, RZ, R26 ;  /* 0x000000ffff137224 */ /* 0x000fe200078e001a */
[----:B------:R-:W-:Y:S01]  /*14b0*/  @P1 LOP3.LUT R25, R34, 0x80000, RZ, 0xfc, !PT ;  /* 0x0008000022191812 */ /* 0x000fe200078efcff */
[----:B------:R-:W-:-:S02]  /*14c0*/  IMAD.MOV.U32 R24, RZ, RZ, R30 ;  /* 0x000000ffff187224 */ /* 0x000fc400078e001e */
[----:B------:R-:W-:Y:S02]  /*14d0*/  IMAD.MOV.U32 R26, RZ, RZ, R28 ;  /* 0x000000ffff1a7224 */ /* 0x000fe400078e001c */
[--C-:B------:R-:W-:Y:S02]  /*14e0*/  IMAD.MOV.U32 R30, RZ, RZ, R29.reuse ;  /* 0x000000ffff1e7224 */ /* 0x100fe400078e001d */
[----:B------:R-:W-:Y:S01]  /*14f0*/  IMAD.MOV.U32 R34, RZ, RZ, R29 ;  /* 0x000000ffff227224 */ /* 0x000fe200078e001d */
[----:B------:R-:W-:Y:S01]  /*1500*/  SEL R26, R19, R26, P2 ;  /* 0x0000001a131a7207 */ /* 0x000fe20001000000 */
[----:B------:R-:W-:Y:S01]  /*1510*/  IMAD.MOV.U32 R19, RZ, RZ, R20 ;  /* 0x000000ffff137224 */ /* 0x000fe200078e0014 */
[----:B------:R-:W-:Y:S01]  /*1520*/  FSEL R27, R27, R30, P2 ;  /* 0x0000001e1b1b7208 */ /* 0x000fe20001000000 */
[----:B------:R-:W-:Y:S01]  /*1530*/  DSETP.MIN.AND P1, P2, R20, R32, PT ;  /* 0x000000201400722a */ /* 0x000fe20003a20000 */
[----:B------:R-:W-:Y:S01]  /*1540*/  FSEL R29, R31, R34, P4 ;  /* 0x000000221f1d7208 */ /* 0x000fe20002000000 */
[----:B------:R-:W-:Y:S01]  /*1550*/  IMAD.MOV.U32 R20, RZ, RZ, R10 ;  /* 0x000000ffff147224 */ /* 0x000fe200078e000a */
[----:B------:R-:W-:-:S02]  /*1560*/  @P3 LOP3.LUT R27, R30, 0x80000, RZ, 0xfc, !PT ;  /* 0x000800001e1b3812 */ /* 0x000fc400078efcff */
[----:B------:R-:W-:Y:S01]  /*1570*/  @P5 LOP3.LUT R29, R34, 0x80000, RZ, 0xfc, !PT ;  /* 0x00080000221d5812 */ /* 0x000fe200078efcff */
[----:B------:R-:W-:Y:S01]  /*1580*/  DSETP.MAX.AND P3, P5, R10, R32, PT ;  /* 0x000000200a00722a */ /* 0x000fe20003d6f000 */
[----:B------:R-:W-:Y:S02]  /*1590*/  IMAD.MOV.U32 R10, RZ, RZ, R32 ;  /* 0x000000ffff0a7224 */ /* 0x000fe400078e0020 */
[----:B------:R-:W-:Y:S02]  /*15a0*/  IMAD.MOV.U32 R35, RZ, RZ, R28 ;  /* 0x000000ffff237224 */ /* 0x000fe400078e001c */
[----:B------:R-:W-:Y:S01]  /*15b0*/  IMAD.MOV.U32 R28, RZ, RZ, R21 ;  /* 0x000000ffff1c7224 */ /* 0x000fe200078e0015 */
[----:B------:R-:W-:Y:S01]  /*15c0*/  SEL R10, R19, R10, P1 ;  /* 0x0000000a130a7207 */ /* 0x000fe20000800000 */
[----:B------:R-:W-:Y:S02]  /*15d0*/  IMAD.MOV.U32 R21, RZ, RZ, R11 ;  /* 0x000000ffff157224 */ /* 0x000fe400078e000b */
[----:B------:R-:W-:-:S02]  /*15e0*/  IMAD.MOV.U32 R11, RZ, RZ, R32 ;  /* 0x000000ffff0b7224 */ /* 0x000fc400078e0020 */
[----:B------:R-:W-:Y:S01]  /*15f0*/  IMAD.MOV.U32 R19, RZ, RZ, R23 ;  /* 0x000000ffff137224 */ /* 0x000fe200078e0017 */
[----:B------:R-:W-:Y:S02]  /*1600*/  SEL R24, R24, R35, P4 ;  /* 0x0000002318187207 */ /* 0x000fe40002000000 */
[----:B------:R-:W-:Y:S02]  /*1610*/  SEL R20, R20, R11, P3 ;  /* 0x0000000b14147207 */ /* 0x000fe40001800000 */
[----:B------:R-:W-:Y:S01]  /*1620*/  FSEL R21, R21, R33, P3 ;  /* 0x0000002115157208 */ /* 0x000fe20001800000 */
[--C-:B------:R-:W-:Y:S01]  /*1630*/  DSETP.MIN.AND P3, P4, R18, R16.reuse, PT ;  /* 0x000000101200722a */ /* 0x100fe20003c60000 */
[----:B------:R-:W-:Y:S02]  /*1640*/  IMAD.MOV.U32 R31, RZ, RZ, R33 ;  /* 0x000000ffff1f7224 */ /* 0x000fe400078e0021 */
[----:B------:R-:W-:Y:S02]  /*1650*/  IMAD.MOV.U32 R23, RZ, RZ, R25 ;  /* 0x000000ffff177224 */ /* 0x000fe400078e0019 */
[----:B------:R-:W-:Y:S01]  /*1660*/  IMAD.MOV.U32 R25, RZ, RZ, R17 ;  /* 0x000000ffff197224 */ /* 0x000fe200078e0011 */
[----:B------:R-:W-:Y:S01]  /*1670*/  FSEL R11, R28, R31, P1 ;  /* 0x0000001f1c0b7208 */ /* 0x000fe20000800000 */
[----:B------:R-:W-:Y:S01]  /*1680*/  IMAD.MOV.U32 R28, RZ, RZ, R19 ;  /* 0x000000ffff1c7224 */ /* 0x000fe200078e0013 */
[----:B------:R-:W-:Y:S01]  /*1690*/  @P2 LOP3.LUT R11, R31, 0x80000, RZ, 0xfc, !PT ;  /* 0x000800001f0b2812 */ /* 0x000fe200078efcff */
[----:B------:R-:W-:Y:S01]  /*16a0*/  IMAD.MOV.U32 R31, RZ, RZ, R23 ;  /* 0x000000ffff1f7224 */ /* 0x000fe200078e0017 */
[----:B------:R-:W-:Y:S01]  /*16b0*/  @P5 LOP3.LUT R21, R33, 0x80000, RZ, 0xfc, !PT ;  /* 0x0008000021155812 */ /* 0x000fe200078efcff */
[----:B------:R-:W-:Y:S01]  /*16c0*/  DSETP.MAX.AND P5, P1, R22, R16, PT ;  /* 0x000000101600722a */ /* 0x000fe200039af000 */
[----:B------:R-:W-:Y:S01]  /*16d0*/  MOV R30, R18 ;  /* 0x00000012001e7202 */ /* 0x000fe20000000f00 */
[----:B------:R-:W-:Y:S01]  /*16e0*/  IMAD.MOV.U32 R18, RZ, RZ, R22 ;  /* 0x000000ffff127224 */ /* 0x000fe200078e0016 */
[----:B------:R-:W-:Y:S01]  /*16f0*/  FSEL R19, R28, R25, P3 ;  /* 0x000000191c137208 */ /* 0x000fe20001800000 */
[--C-:B------:R-:W-:Y:S01]  /*1700*/  IMAD.MOV.U32 R23, RZ, RZ, R16.reuse ;  /* 0x000000ffff177224 */ /* 0x100fe200078e0010 */
[----:B------:R-:W-:Y:S01]  /*1710*/  @P4 LOP3.LUT R19, R25, 0x80000, RZ, 0xfc, !PT ;  /* 0x0008000019134812 */ /* 0x000fe200078efcff */
[----:B------:R-:W-:-:S02]  /*1720*/  IMAD.MOV.U32 R33, RZ, RZ, R16 ;  /* 0x000000ffff217224 */ /* 0x000fc400078e0010 */
[----:B------:R-:W-:Y:S02]  /*1730*/  IMAD.MOV.U32 R22, RZ, RZ, R17 ;  /* 0x000000ffff167224 */ /* 0x000fe400078e0011 */
[----:B------:R-:W-:Y:S01]  /*1740*/  IMAD.MOV.U32 R25, RZ, RZ, R29 ;  /* 0x000000ffff197224 */ /* 0x000fe200078e001d */
[----:B------:R-:W-:Y:S01]  /*1750*/  SEL R16, R30, R23, P3 ;  /* 0x000000171e107207 */ /* 0x000fe20001800000 */
[--C-:B--2---:R-:W-:Y:S01]  /*1760*/  DSETP.MIN.AND P2, P3, R26, R12.reuse, PT ;  /* 0x0000000c1a00722a */ /* 0x104fe20003b40000 */
[----:B------:R-:W-:Y:S02]  /*1770*/  SEL R18, R18, R33, P5 ;  /* 0x0000002112127207 */ /* 0x000fe40002800000 */
        /* <DEDUP_REMOVED lines=8> */
[----:B------:R-:W-:Y:S01]  /*1800*/  IMAD.MOV.U32 R29, RZ, RZ, R12 ;  /* 0x000000ffff1d7224 */ /* 0x000fe200078e000c */
[----:B------:R-:W-:Y:S02]  /*1810*/  FSEL R13, R27, R24, P2 ;  /* 0x000000181b0d7208 */ /* 0x000fe40001000000 */
[----:B------:R-:W-:Y:S02]  /*1820*/  FSEL R25, R25, R28, P4 ;  /* 0x0000001c19197208 */ /* 0x000fe40002000000 */
[----:B------:R-:W-:Y:S01]  /*1830*/  SEL R12, R17, R22, P2 ;  /* 0x00000016110c7207 */ /* 0x000fe20001000000 */
[----:B------:R-:W-:Y:S01]  /*1840*/  IMAD.MOV.U32 R17, RZ, RZ, R10 ;  /* 0x000000ffff117224 */ /* 0x000fe200078e000a */
[----:B------:R-:W-:Y:S01]  /*1850*/  @P3 LOP3.LUT R13, R24, 0x80000, RZ, 0xfc, !PT ;  /* 0x00080000180d3812 */ /* 0x000fe200078efcff */
[--C-:B---3--:R-:W-:Y:S01]  /*1860*/  DSETP.MIN.AND P1, P2, R10, R50.reuse, PT ;  /* 0x000000320a00722a */ /* 0x108fe20003a20000 */
[----:B------:R-:W-:Y:S01]  /*1870*/  @P5 LOP3.LUT R25, R28, 0x80000, RZ, 0xfc, !PT ;  /* 0x000800001c195812 */ /* 0x000fe200078efcff */
[----:B------:R-:W-:Y:S01]  /*1880*/  IMAD.MOV.U32 R10, RZ, RZ, R20 ;  /* 0x000000ffff0a7224 */ /* 0x000fe200078e0014 */
[----:B------:R-:W-:Y:S01]  /*1890*/  DSETP.MAX.AND P3, P5, R20, R50, PT ;  /* 0x000000321400722a */ /* 0x000fe20003d6f000 */
[----:B------:R-:W-:Y:S01]  /*18a0*/  IMAD.MOV.U32 R20, RZ, RZ, R50 ;  /* 0x000000ffff147224 */ /* 0x000fe200078e0032 */
[----:B------:R-:W-:Y:S01]  /*18b0*/  MOV R24, R11 ;  /* 0x0000000b00187202 */ /* 0x000fe20000000f00 */
[----:B------:R-:W-:-:S02]  /*18c0*/  IMAD.MOV.U32 R11, RZ, RZ, R21 ;  /* 0x000000ffff0b7224 */ /* 0x000fc400078e0015 */
[----:B------:R-:W-:Y:S01]  /*18d0*/  IMAD.MOV.U32 R21, RZ, RZ, R50 ;  /* 0x000000ffff157224 */ /* 0x000fe200078e0032 */
[----:B------:R-:W-:Y:S01]  /*18e0*/  SEL R20, R17, R20, P1 ;  /* 0x0000001411147207 */ /* 0x000fe20000800000 */
[----:B------:R-:W-:Y:S01]  /*18f0*/  IMAD.MOV.U32 R17, RZ, RZ, R19 ;  /* 0x000000ffff117224 */ /* 0x000fe200078e0013 */
[----:B------:R-:W-:Y:S02]  /*1900*/  SEL R22, R26, R29, P4 ;  /* 0x0000001d1a167207 */ /* 0x000fe40002000000 */
[----:B------:R-:W-:Y:S02]  /*1910*/  SEL R10, R10, R21, P3 ;  /* 0x000000150a0a7207 */ /* 0x000fe40001800000 */
[----:B------:R-:W-:Y:S01]  /*1920*/  FSEL R11, R11, R51, P3 ;  /* 0x000000330b0b7208 */ /* 0x000fe20001800000 */
[----:B----4-:R-:W-:Y:S01]  /*1930*/  DSETP.MIN.AND P3, P4, R16, R60, PT ;  /* 0x0000003c1000722a */ /* 0x010fe20003c60000 */
[----:B------:R-:W-:Y:S02]  /*1940*/  IMAD.MOV.U32 R27, RZ, RZ, R51 ;  /* 0x000000ffff1b7224 */ /* 0x000fe400078e0033 */
[----:B------:R-:W-:-:S02]  /*1950*/  IMAD.MOV.U32 R19, RZ, RZ, R23 ;  /* 0x000000ffff137224 */ /* 0x000fc400078e0017 */
        /* <DEDUP_REMOVED lines=11> */
[----:B------:R-:W-:-:S02]  /*1a10*/  IMAD.MOV.U32 R16, RZ, RZ, R18 ;  /* 0x000000ffff107224 */ /* 0x000fc400078e0012 */
[----:B------:R-:W-:Y:S02]  /*1a20*/  IMAD.MOV.U32 R29, RZ, RZ, R60 ;  /* 0x000000ffff1d7224 */ /* 0x000fe400078e003c */
[----:B------:R-:W-:Y:S01]  /*1a30*/  IMAD.MOV.U32 R23, RZ, RZ, R25 ;  /* 0x000000ffff177224 */ /* 0x000fe200078e0019 */
[----:B------:R-:W-:Y:S01]  /*1a40*/  SEL R18, R26, R17, P3 ;  /* 0x000000111a127207 */ /* 0x000fe20001800000 */
[--C-:B-----5:R-:W-:Y:S01]  /*1a50*/  DSETP.MIN.AND P2, P3, R12, R62.reuse, PT ;  /* 0x0000003e0c00722a */ /* 0x120fe20003b40000 */
[----:B------:R-:W-:Y:S02]  /*1a60*/  SEL R16, R16, R29, P5 ;  /* 0x0000001d10107207 */ /* 0x000fe40002800000 */
[----:B------:R-:W-:Y:S01]  /*1a70*/  FSEL R17, R27, R61, P5 ;  /* 0x0000003d1b117208 */ /* 0x000fe20002800000 */
[----:B------:R-:W-:Y:S01]  /*1a80*/  DSETP.MAX.AND P4, P5, R22, R62, PT ;  /* 0x0000003e1600722a */ /* 0x000fe20003d8f000 */
[----:B------:R-:W-:Y:S02]  /*1a90*/  IMAD.MOV.U32 R24, RZ, RZ, R12 ;  /* 0x000000ffff187224 */ /* 0x000fe400078e000c */
[----:B------:R-:W-:-:S02]  /*1aa0*/  IMAD.MOV.U32 R27, RZ, RZ, R62 ;  /* 0x000000ffff1b7224 */ /* 0x000fc400078e003e */
[----:B------:R-:W-:Y:S02]  /*1ab0*/  IMAD.MOV.U32 R12, RZ, RZ, R63 ;  /* 0x000000ffff0c7224 */ /* 0x000fe400078e003f */
[----:B------:R-:W-:Y:S01]  /*1ac0*/  IMAD.MOV.U32 R25, RZ, RZ, R23 ;  /* 0x000000ffff197224 */ /* 0x000fe200078e0017 */
[----:B------:R-:W-:Y:S02]  /*1ad0*/  MOV R26, R22 ;  /* 0x00000016001a7202 */ /* 0x000fe40000000f00 */
[----:B------:R-:W-:Y:S02]  /*1ae0*/  @P1 LOP3.LUT R17, R61, 0x80000, RZ, 0xfc, !PT ;  /* 0x000800003d111812 */ /* 0x000fe400078efcff */
[----:B------:R-:W-:Y:S02]  /*1af0*/  FSEL R23, R13, R12, P2 ;  /* 0x0000000c0d177208 */ /* 0x000fe40001000000 */
[----:B------:R-:W-:Y:S01]  /*1b00*/  SEL R22, R24, R27, P2 ;  /* 0x0000001b18167207 */ /* 0x000fe20001000000 */
[--C-:B------:R-:W-:Y:S01]  /*1b10*/  DSETP.MIN.AND P1, P2, R20, R64.reuse, PT ;  /* 0x000000401400722a */ /* 0x100fe20003a20000 */
        /* <DEDUP_REMOVED lines=9> */
[--C-:B------:R-:W-:Y:S01]  /*1bb0*/  IMAD.MOV.U32 R27, RZ, RZ, R64.reuse ;  /* 0x000000ffff1b7224 */ /* 0x100fe200078e0040 */
[----:B------:R-:W-:Y:S01]  /*1bc0*/  SEL R24, R26, R29, P4 ;  /* 0x0000001d1a187207 */ /* 0x000fe20002000000 */
[----:B------:R-:W-:Y:S01]  /*1bd0*/  IMAD.MOV.U32 R10, RZ, RZ, R65 ;  /* 0x000000ffff0a7224 */ /* 0x000fe200078e0041 */
[----:B------:R-:W-:Y:S01]  /*1be0*/  FSEL R21, R21, R65, P3 ;  /* 0x0000004115157208 */ /* 0x000fe20001800000 */
[----:B------:R-:W-:Y:S01]  /*1bf0*/  IMAD.MOV.U32 R11, RZ, RZ, R64 ;  /* 0x000000ffff0b7224 */ /* 0x000fe200078e0040 */
[----:B------:R-:W-:Y:S01]  /*1c00*/  SEL R28, R20, R27, P3 ;  /* 0x0000001b141c7207 */ /* 0x000fe20001800000 */
[----:B------:R-:W-:Y:S01]  /*1c10*/  DSETP.MIN.AND P3, P4, R18, R58, PT ;  /* 0x0000003a1200722a */ /* 0x000fe20003c60000 */
[----:B------:R-:W-:-:S02]  /*1c20*/  FSEL R13, R13, R10, P1 ;  /* 0x0000000a0d0d7208 */ /* 0x000fc40000800000 */
[----:B------:R-:W-:Y:S02]  /*1c30*/  SEL R12, R12, R11, P1 ;  /* 0x0000000b0c0c7207 */ /* 0x000fe40000800000 */
[----:B------:R-:W-:Y:S01]  /*1c40*/  @P2 LOP3.LUT R13, R10, 0x80000, RZ, 0xfc, !PT ;  /* 0x000800000a0d2812 */ /* 0x000fe200078efcff */
[----:B------:R-:W-:Y:S01]  /*1c50*/  DSETP.MAX.AND P2, P1, R16, R58, PT ;  /* 0x0000003a1000722a */ /* 0x000fe2000394f000 */
[----:B------:R-:W-:Y:S02]  /*1c60*/  IMAD.MOV.U32 R26, RZ, RZ, R17 ;  /* 0x000000ffff1a7224 */ /* 0x000fe400078e0011 */
[----:B------:R-:W-:Y:S02]  /*1c70*/  IMAD.MOV.U32 R20, RZ, RZ, R19 ;  /* 0x000000ffff147224 */ /* 0x000fe400078e0013 */
[----:B------:R-:W-:Y:S01]  /*1c80*/  IMAD.MOV.U32 R17, RZ, RZ, R59 ;  /* 0x000000ffff117224 */ /* 0x000fe200078e003b */
[----:B------:R-:W-:Y:S01]  /*1c90*/  @P5 LOP3.LUT R21, R65, 0x80000, RZ, 0xfc, !PT ;  /* 0x0008000041155812 */ /* 0x000fe200078efcff */
[----:B------:R-:W-:-:S03]  /*1ca0*/  IMAD.MOV.U32 R11, RZ, RZ, R18 ;  /* 0x000000ffff0b7224 */ /* 0x000fc600078e0012 */
[----:B------:R-:W-:Y:S01]  /*1cb0*/  FSEL R19, R20, R17, P3 ;  /* 0x0000001114137208 */ /* 0x000fe20001800000 */
[----:B------:R-:W-:Y:S01]  /*1cc0*/  IMAD.MOV.U32 R18, RZ, RZ, R16 ;  /* 0x000000ffff127224 */ /* 0x000fe200078e0010 */
[----:B------:R-:W-:Y:S01]  /*1cd0*/  @P4 LOP3.LUT R19, R17, 0x80000, RZ, 0xfc, !PT ;  /* 0x0008000011134812 */ /* 0x000fe200078efcff */
[----:B------:R-:W-:Y:S01]  /*1ce0*/  IMAD.MOV.U32 R10, RZ, RZ, R58 ;  /* 0x000000ffff0a7224 */ /* 0x000fe200078e003a */
[----:B------:R-:W-:Y:S01]  /*1cf0*/  DSETP.MAX.AND P4, P5, R24, R14, PT ;  /* 0x0000000e1800722a */ /* 0x000fe20003d8f000 */
[----:B------:R-:W-:Y:S01]  /*1d00*/  VIADD R2, R2, 0x8 ;  /* 0x0000000802027836 */ /* 0x000fe20000000000 */
[----:B------:R-:W-:Y:S02]  /*1d10*/  MOV R27, R58 ;  /* 0x0000003a001b7202 */ /* 0x000fe40000000f00 */
[----:B------:R-:W-:Y:S02]  /*1d20*/  FSEL R30, R26, R59, P2 ;  /* 0x0000003b1a1e7208 */ /* 0x000fe40001000000 */
[----:B------:R-:W-:-:S02]  /*1d30*/  @P1 LOP3.LUT R30, R59, 0x80000, RZ, 0xfc, !PT ;  /* 0x000800003b1e1812 */ /* 0x000fc400078efcff */
[----:B------:R-:W-:Y:S02]  /*1d40*/  SEL R10, R11, R10, P3 ;  /* 0x0000000a0b0a7207 */ /* 0x000fe40001800000 */
[----:B------:R-:W-:Y:S01]  /*1d50*/  SEL R29, R18, R27, P2 ;  /* 0x0000001b121d7207 */ /* 0x000fe20001000000 */
[----:B------:R-:W-:Y:S01]  /*1d60*/  DSETP.MIN.AND P2, P3, R22, R14, PT ;  /* 0x0000000e1600722a */ /* 0x000fe20003b40000 */
[----:B------:R-:W-:Y:S01]  /*1d70*/  ISETP.NE.AND P1, PT, R2, RZ, PT ;  /* 0x000000ff0200720c */ /* 0x000fe20003f25270 */
[----:B------:R-:W-:Y:S01]  /*1d80*/  IMAD.MOV.U32 R42, RZ, RZ, R24 ;  /* 0x000000ffff2a7224 */ /* 0x000fe200078e0018 */
[----:B------:R-:W-:Y:S01]  /*1d90*/  FSEL R25, R25, R15, P4 ;  /* 0x0000000f19197208 */ /* 0x000fe20002000000 */
[----:B------:R-:W-:Y:S01]  /*1da0*/  IMAD.MOV.U32 R43, RZ, RZ, R14 ;  /* 0x000000ffff2b7224 */ /* 0x000fe200078e000e */
[----:B------:R-:W-:Y:S01]  /*1db0*/  @P5 LOP3.LUT R25, R15, 0x80000, RZ, 0xfc, !PT ;  /* 0x000800000f195812 */ /* 0x000fe200078efcff */
[----:B------:R-:W-:Y:S02]  /*1dc0*/  IMAD.MOV.U32 R16, RZ, RZ, R23 ;  /* 0x000000ffff107224 */ /* 0x000fe400078e0017 */
[----:B------:R-:W-:-:S02]  /*1dd0*/  IMAD.MOV.U32 R17, RZ, RZ, R15 ;  /* 0x000000ffff117224 */ /* 0x000fc400078e000f */
[----:B------:R-:W-:Y:S02]  /*1de0*/  IMAD.MOV.U32 R11, RZ, RZ, R22 ;  /* 0x000000ffff0b7224 */ /* 0x000fe400078e0016 */
[----:B------:R-:W-:Y:S01]  /*1df0*/  IMAD.MOV.U32 R18, RZ, RZ, R14 ;  /* 0x000000ffff127224 */ /* 0x000fe200078e000e */
[----:B------:R-:W-:Y:S01]  /*1e00*/  SEL R42, R42, R43, P4 ;  /* 0x0000002b2a2a7207 */ /* 0x000fe20002000000 */
[----:B------:R-:W-:Y:S01]  /*1e10*/  IMAD.MOV.U32 R43, RZ, RZ, R25 ;  /* 0x000000ffff2b7224 */ /* 0x000fe200078e0019 */
[----:B------:R-:W-:Y:S01]  /*1e20*/  FSEL R27, R16, R17, P2 ;  /* 0x00000011101b7208 */ /* 0x000fe20001000000 */
[----:B------:R-:W-:Y:S01]  /*1e30*/  VIADD R55, R55, 0x800 ;  /* 0x0000080037377836 */ /* 0x000fe20000000000 */
[----:B------:R-:W-:Y:S01]  /*1e40*/  SEL R26, R11, R18, P2 ;  /* 0x000000120b1a7207 */ /* 0x000fe20001000000 */
[----:B------:R-:W-:Y:S01]  /*1e50*/  IMAD.MOV.U32 R20, RZ, RZ, R28 ;  /* 0x000000ffff147224 */ /* 0x000fe200078e001c */
[----:B------:R-:W-:Y:S01]  /*1e60*/  @P3 LOP3.LUT R27, R17, 0x80000, RZ, 0xfc, !PT ;  /* 0x00080000111b3812 */ /* 0x000fe200078efcff */
[----:B------:R-:W-:-:S02]  /*1e70*/  IMAD.MOV.U32 R24, RZ, RZ, R10 ;  /* 0x000000ffff187224 */ /* 0x000fc400078e000a */
[----:B------:R-:W-:Y:S02]  /*1e80*/  IMAD.MOV.U32 R25, RZ, RZ, R19 ;  /* 0x000000ffff197224 */ /* 0x000fe400078e0013 */
[----:B------:R-:W-:Y:S02]  /*1e90*/  IMAD.MOV.U32 R22, RZ, RZ, R29 ;  /* 0x000000ffff167224 */ /* 0x000fe400078e001d */
[----:B------:R-:W-:Y:S01]  /*1ea0*/  IMAD.MOV.U32 R23, RZ, RZ, R30 ;  /* 0x000000ffff177224 */ /* 0x000fe200078e001e */
[----:B------:R-:W-:Y:S06]  /*1eb0*/  @P1 BRA `(.L_x_109) ;  /* 0xffffffe4008c1947 */ /* 0x000fec000383ffff */
.L_x_108:
[----:B------:R-:W-:Y:S05]  /*1ec0*/  BSYNC.RECONVERGENT B2 ;  /* 0x0000000000027941 */ /* 0x000fea0003800200 */
.L_x_107:
[----:B------:R-:W-:Y:S05]  /*1ed0*/  @!P0 BRA `(.L_x_106) ;  /* 0x0000001400a08947 */ /* 0x000fea0003800000 */
[----:B------:R-:W-:Y:S01]  /*1ee0*/  ISETP.GE.U32.AND P1, PT, R7, 0x4, PT ;  /* 0x000000040700780c */ /* 0x000fe20003f26070 */
[----:B------:R-:W-:Y:S01]  /*1ef0*/  BSSY.RECONVERGENT B2, `(.L_x_110) ;  /* 0x00000cc000027945 */ /* 0x000fe20003800200 */
[----:B------:R-:W-:-:S11]  /*1f00*/  LOP3.LUT P0, R2, R6, 0x3, RZ, 0xc0, !PT ;  /* 0x0000000306027812 */ /* 0x000fd6000780c0ff */
[----:B------:R-:W-:Y:S05]  /*1f10*/  @!P1 BRA `(.L_x_111) ;  /* 0x0000000c00249947 */ /* 0x000fea0003800000 */
[----:B------:R-:W0:Y:S02]  /*1f20*/  LDC.64 R6, c[0x0][0x380] ;  /* 0x0000e000ff067b82 */ /* 0x000e240000000a00 */
[----:B0-----:R-:W-:-:S05]  /*1f30*/  IMAD.WIDE.U32 R40, R55, 0x18, R6 ;  /* 0x0000001837287825 */ /* 0x001fca00078e0006 */
        /* <DEDUP_REMOVED lines=11> */
[----:B------:R0:W5:Y:S01]  /*1ff0*/  LDG.E.64 R18, desc[UR20][R40.64+0x4810] ;  /* 0x0048101428127981 */ /* 0x000162000c1e1b00 */
[----:B------:R-:W-:-:S02]  /*2000*/  IMAD.MOV.U32 R44, RZ, RZ, R13 ;  /* 0x000000ffff2c7224 */ /* 0x000fc400078e000d */
[----:B------:R-:W-:Y:S01]  /*2010*/  VIADD R55, R55, 0x400 ;  /* 0x0000040037377836 */ /* 0x000fe20000000000 */
[--C-:B--2---:R-:W-:Y:S01]  /*2020*/  DSETP.MIN.AND P1, P2, R12, R38.reuse, PT ;  /* 0x000000260c00722a */ /* 0x104fe20003a20000 */
[----:B------:R-:W-:Y:S01]  /*2030*/  MOV R45, R39 ;  /* 0x00000027002d7202 */ /* 0x000fe20000000f00 */
[----:B------:R-:W-:Y:S01]  /*2040*/  IMAD.MOV.U32 R13, RZ, RZ, R38 ;  /* 0x000000ffff0d7224 */ /* 0x000fe200078e0026 */
[----:B------:R-:W-:Y:S01]  /*2050*/  DSETP.MAX.AND P3, P4, R20, R38, PT ;  /* 0x000000261400722a */ /* 0x000fe20003c6f000 */
[----:B0-----:R-:W-:Y:S02]  /*2060*/  IMAD.MOV.U32 R40, RZ, RZ, R39 ;  /* 0x000000ffff287224 */ /* 0x001fe400078e0027 */
[----:B------:R-:W-:Y:S02]  /*2070*/  FSEL R47, R44, R45, P1 ;  /* 0x0000002d2c2f7208 */ /* 0x000fe40000800000 */
[----:B------:R-:W-:Y:S01]  /*2080*/  SEL R12, R12, R13, P1 ;  /* 0x0000000d0c0c7207 */ /* 0x000fe20000800000 */
[----:B------:R-:W-:Y:S01]  /*2090*/  IMAD.MOV.U32 R13, RZ, RZ, R21 ;  /* 0x000000ffff0d7224 */ /* 0x000fe200078e0015 */
[----:B------:R-:W-:Y:S01]  /*20a0*/  SEL R20, R20, R38, P3 ;  /* 0x0000002614147207 */ /* 0x000fe20001800000 */
[----:B----4-:R-:W-:-:S02]  /*20b0*/  DSETP.MAX.AND P5, P6, R22, R34, PT ;  /* 0x000000221600722a */ /* 0x010fc40003eaf000 */
[----:B------:R-:W-:Y:S01]  /*20c0*/  IMAD.MOV.U32 R38, RZ, RZ, R12 ;  /* 0x000000ffff267224 */ /* 0x000fe200078e000c */
[----:B------:R-:W-:Y:S01]  /*20d0*/  @P2 LOP3.LUT R47, R45, 0x80000, RZ, 0xfc, !PT ;  /* 0x000800002d2f2812 */ /* 0x000fe200078efcff */
[----:B------:R-:W-:Y:S01]  /*20e0*/  IMAD.MOV.U32 R39, RZ, RZ, R20 ;  /* 0x000000ffff277224 */ /* 0x000fe200078e0014 */
[----:B------:R-:W-:Y:S02]  /*20f0*/  FSEL R41, R13, R40, P3 ;  /* 0x000000280d297208 */ /* 0x000fe40001800000 */
[----:B------:R-:W-:Y:S01]  /*2100*/  @P4 LOP3.LUT R41, R40, 0x80000, RZ, 0xfc, !PT ;  /* 0x0008000028294812 */ /* 0x000fe200078efcff */
[----:B------:R-:W-:Y:S02]  /*2110*/  IMAD.MOV.U32 R13, RZ, RZ, R47 ;  /* 0x000000ffff0d7224 */ /* 0x000fe400078e002f */
[----:B---3--:R-:W-:Y:S02]  /*2120*/  IMAD.MOV.U32 R40, RZ, RZ, R37 ;  /* 0x000000ffff287224 */ /* 0x008fe400078e0025 */
[----:B------:R-:W-:-:S02]  /*2130*/  IMAD.MOV.U32 R21, RZ, RZ, R41 ;  /* 0x000000ffff157224 */ /* 0x000fc400078e0029 */
[--C-:B------:R-:W-:Y:S02]  /*2140*/  DSETP.MIN.AND P3, P4, R12, R36.reuse, PT ;  /* 0x000000240c00722a */ /* 0x100fe40003c60000 */
[----:B------:R-:W-:Y:S02]  /*2150*/  IMAD.MOV.U32 R41, RZ, RZ, R21 ;  /* 0x000000ffff297224 */ /* 0x000fe400078e0015 */
[----:B------:R-:W-:Y:S01]  /*2160*/  DSETP.MAX.AND P1, P2, R20, R36, PT ;  /* 0x000000241400722a */ /* 0x000fe20003a2f000 */
[--C-:B------:R-:W-:Y:S01]  /*2170*/  IMAD.MOV.U32 R21, RZ, RZ, R36.reuse ;  /* 0x000000ffff157224 */ /* 0x100fe200078e0024 */
[----:B------:R-:W-:Y:S01]  /*2180*/  FSEL R13, R13, R40, P3 ;  /* 0x000000280d0d7208 */ /* 0x000fe20001800000 */
[----:B------:R-:W-:Y:S02]  /*2190*/  IMAD.MOV.U32 R20, RZ, RZ, R36 ;  /* 0x000000ffff147224 */ /* 0x000fe400078e0024 */
[----:B------:R-:W-:Y:S01]  /*21a0*/  IMAD.MOV.U32 R36, RZ, RZ, R25 ;  /* 0x000000ffff247224 */ /* 0x000fe200078e0019 */
        /* <DEDUP_REMOVED lines=9> */
[----:B------:R-:W-:-:S02]  /*2240*/  IMAD.MOV.U32 R23, RZ, RZ, R34 ;  /* 0x000000ffff177224 */ /* 0x000fc400078e0022 */
[----:B-----5:R-:W-:Y:S01]  /*2250*/  IMAD.MOV.U32 R40, RZ, RZ, R33 ;  /* 0x000000ffff287224 */ /* 0x020fe200078e0021 */
[----:B------:R-:W-:Y:S02]  /*2260*/  FSEL R37, R36, R25, P3 ;  /* 0x0000001924257208 */ /* 0x000fe40001800000 */
[----:B------:R-:W-:Y:S01]  /*2270*/  SEL R22, R24, R23, P3 ;  /* 0x0000001718167207 */ /* 0x000fe20001800000 */
[--C-:B------:R-:W-:Y:S01]  /*2280*/  DSETP.MAX.AND P3, P2, R42, R28.reuse, PT ;  /* 0x0000001c2a00722a */ /* 0x100fe20003a6f000 */
[----:B------:R-:W-:Y:S02]  /*2290*/  MOV R36, R35 ;  /* 0x0000002300247202 */ /* 0x000fe40000000f00 */
[----:B------:R-:W-:Y:S01]  /*22a0*/  SEL R24, R38, R34, P5 ;  /* 0x0000002226187207 */ /* 0x000fe20002800000 */
[----:B------:R-:W-:Y:S01]  /*22b0*/  IMAD.MOV.U32 R34, RZ, RZ, R27 ;  /* 0x000000ffff227224 */ /* 0x000fe200078e001b */
[----:B------:R-:W-:Y:S01]  /*22c0*/  @P4 LOP3.LUT R37, R25, 0x80000, RZ, 0xfc, !PT ;  /* 0x0008000019254812 */ /* 0x000fe200078efcff */
[----:B------:R-:W-:Y:S01]  /*22d0*/  IMAD.MOV.U32 R25, RZ, RZ, R26 ;  /* 0x000000ffff197224 */ /* 0x000fe200078e001a */
[----:B------:R-:W-:Y:S01]  /*22e0*/  FSEL R39, R39, R36, P5 ;  /* 0x0000002427277208 */ /* 0x000fe20002800000 */
[----:B------:R-:W-:Y:S01]  /*22f0*/  DSETP.MIN.AND P5, P4, R26, R28, PT ;  /* 0x0000001c1a00722a */ /* 0x000fe20003ca0000 */
[----:B------:R-:W-:Y:S01]  /*2300*/  @P6 LOP3.LUT R39, R36, 0x80000, RZ, 0xfc, !PT ;  /* 0x0008000024276812 */ /* 0x000fe200078efcff */
[----:B------:R-:W-:-:S02]  /*2310*/  IMAD.MOV.U32 R23, RZ, RZ, R37 ;  /* 0x000000ffff177224 */ /* 0x000fc400078e0025 */
[----:B------:R-:W-:Y:S02]  /*2320*/  IMAD.MOV.U32 R26, RZ, RZ, R22 ;  /* 0x000000ffff1a7224 */ /* 0x000fe400078e0016 */
[--C-:B------:R-:W-:Y:S02]  /*2330*/  IMAD.MOV.U32 R27, RZ, RZ, R32.reuse ;  /* 0x000000ffff1b7224 */ /* 0x100fe400078e0020 */
[----:B------:R-:W-:Y:S01]  /*2340*/  DSETP.MIN.AND P6, P1, R22, R32, PT ;  /* 0x000000201600722a */ /* 0x000fe200039c0000 */
[----:B------:R-:W-:Y:S02]  /*2350*/  IMAD.MOV.U32 R38, RZ, RZ, R33 ;  /* 0x000000ffff267224 */ /* 0x000fe400078e0021 */
[----:B------:R-:W-:Y:S02]  /*2360*/  IMAD.MOV.U32 R37, RZ, RZ, R32 ;  /* 0x000000ffff257224 */ /* 0x000fe400078e0020 */
[----:B------:R-:W-:Y:S01]  /*2370*/  IMAD.MOV.U32 R36, RZ, RZ, R43 ;  /* 0x000000ffff247224 */ /* 0x000fe200078e002b */
[----:B------:R-:W-:Y:S01]  /*2380*/  SEL R22, R26, R27, P6 ;  /* 0x0000001b1a167207 */ /* 0x000fe20003000000 */
[----:B------:R-:W-:Y:S01]  /*2390*/  IMAD.MOV.U32 R26, RZ, RZ, R28 ;  /* 0x000000ffff1a7224 */ /* 0x000fe200078e001c */
[----:B------:R-:W-:Y:S01]  /*23a0*/  FSEL R23, R23, R38, P6 ;  /* 0x0000002617177208 */ /* 0x000fe20003000000 */
[----:B------:R-:W-:-:S02]  /*23b0*/  IMAD.MOV.U32 R27, RZ, RZ, R29 ;  /* 0x000000ffff1b7224 */ /* 0x000fc400078e001d */
[----:B------:R-:W-:Y:S01]  /*23c0*/  IMAD.MOV.U32 R43, RZ, RZ, R18 ;  /* 0x000000ffff2b7224 */ /* 0x000fe200078e0012 */
[----:B------:R-:W-:Y:S01]  /*23d0*/  SEL R26, R25, R26, P5 ;  /* 0x0000001a191a7207 */ /* 0x000fe20002800000 */
[----:B------:R-:W-:Y:S01]  /*23e0*/  IMAD.MOV.U32 R25, RZ, RZ, R39 ;  /* 0x000000ffff197224 */ /* 0x000fe200078e0027 */
[----:B------:R-:W-:Y:S01]  /*23f0*/  FSEL R35, R34, R27, P5 ;  /* 0x0000001b22237208 */ /* 0x000fe20002800000 */
[----:B------:R-:W-:Y:S01]  /*2400*/  IMAD.MOV.U32 R34, RZ, RZ, R24 ;  /* 0x000000ffff227224 */ /* 0x000fe200078e0018 */
[----:B------:R-:W-:Y:S02]  /*2410*/  @P4 LOP3.LUT R35, R27, 0x80000, RZ, 0xfc, !PT ;  /* 0x000800001b234812 */ /* 0x000fe400078efcff */
[----:B------:R-:W-:Y:S01]  /*2420*/  @P1 LOP3.LUT R23, R38, 0x80000, RZ, 0xfc, !PT ;  /* 0x0008000026171812 */ /* 0x000fe200078efcff */
[----:B------:R-:W-:Y:S01]  /*2430*/  DSETP.MAX.AND P5, P6, R24, R32, PT ;  /* 0x000000201800722a */ /* 0x000fe20003eaf000 */
[----:B------:R-:W-:Y:S01]  /*2440*/  IMAD.MOV.U32 R33, RZ, RZ, R28 ;  /* 0x000000ffff217224 */ /* 0x000fe200078e001c */
[----:B------:R-:W-:Y:S01]  /*2450*/  MOV R32, R26 ;  /* 0x0000001a00207202 */ /* 0x000fe20000000f00 */
[----:B------:R-:W-:-:S03]  /*2460*/  IMAD.MOV.U32 R27, RZ, RZ, R35 ;  /* 0x000000ffff1b7224 */ /* 0x000fc600078e0023 */
[----:B------:R-:W-:Y:S01]  /*2470*/  SEL R24, R34, R37, P5 ;  /* 0x0000002522187207 */ /* 0x000fe20002800000 */
[----:B------:R-:W-:Y:S01]  /*2480*/  IMAD.MOV.U32 R34, RZ, RZ, R31 ;  /* 0x000000ffff227224 */ /* 0x000fe200078e001f */
[----:B------:R-:W-:Y:S02]  /*2490*/  FSEL R37, R36, R29, P3 ;  /* 0x0000001d24257208 */ /* 0x000fe40001800000 */
[----:B------:R-:W-:Y:S01]  /*24a0*/  @P2 LOP3.LUT R37, R29, 0x80000, RZ, 0xfc, !PT ;  /* 0x000800001d252812 */ /* 0x000fe200078efcff */
[----:B------:R-:W-:Y:S01]  /*24b0*/  DSETP.MIN.AND P1, P2, R26, R30, PT ;  /* 0x0000001e1a00722a */ /* 0x000fe20003a20000 */
[----:B------:R-:W-:Y:S01]  /*24c0*/  SEL R28, R42, R33, P3 ;  /* 0x000000212a1c7207 */ /* 0x000fe20001800000 */
[----:B------:R-:W-:Y:S01]  /*24d0*/  IMAD.MOV.U32 R33, RZ, RZ, R30 ;  /* 0x000000ffff217224 */ /* 0x000fe200078e001e */
[----:B------:R-:W-:Y:S01]  /*24e0*/  FSEL R25, R25, R40, P5 ;  /* 0x0000002819197208 */ /* 0x000fe20002800000 */
[----:B------:R-:W-:Y:S01]  /*24f0*/  IMAD.MOV.U32 R29, RZ, RZ, R37 ;  /* 0x000000ffff1d7224 */ /* 0x000fe200078e0025 */
[----:B------:R-:W-:Y:S01]  /*2500*/  @P6 LOP3.LUT R25, R40, 0x80000, RZ, 0xfc, !PT ;  /* 0x0008000028196812 */ /* 0x000fe200078efcff */
[----:B------:R-:W-:-:S02]  /*2510*/  IMAD.MOV.U32 R26, RZ, RZ, R28 ;  /* 0x000000ffff1a7224 */ /* 0x000fc400078e001c */
[----:B------:R-:W-:Y:S02]  /*2520*/  IMAD.MOV.U32 R35, RZ, RZ, R29 ;  /* 0x000000ffff237224 */ /* 0x000fe400078e001d */
[----:B------:R-:W-:Y:S01]  /*2530*/  DSETP.MAX.AND P3, P4, R28, R30, PT ;  /* 0x0000001e1c00722a */ /* 0x000fe20003c6f000 */
[----:B------:R-:W-:Y:S01]  /*2540*/  IMAD.MOV.U32 R37, RZ, RZ, R30 ;  /* 0x000000ffff257224 */ /* 0x000fe200078e001e */
[----:B------:R-:W-:Y:S01]  /*2550*/  FSEL R29, R27, R34, P1 ;  /* 0x000000221b1d7208 */ /* 0x000fe20000800000 */
[----:B------:R-:W-:Y:S01]  /*2560*/  IMAD.MOV.U32 R30, RZ, RZ, R12 ;  /* 0x000000ffff1e7224 */ /* 0x000fe200078e000c */
[----:B------:R-:W-:Y:S01]  /*2570*/  SEL R28, R32, R33, P1 ;  /* 0x00000021201c7207 */ /* 0x000fe20000800000 */
[----:B------:R-:W-:Y:S01]  /*2580*/  IMAD.MOV.U32 R33, RZ, RZ, R21 ;  /* 0x000000ffff217224 */ /* 0x000fe200078e0015 */
[----:B------:R-:W-:Y:S01]  /*2590*/  FSEL R27, R35, R31, P3 ;  /* 0x0000001f231b7208 */ /* 0x000fe20001800000 */
[----:B------:R-:W-:Y:S01]  /*25a0*/  IMAD.MOV.U32 R32, RZ, RZ, R20 ;  /* 0x000000ffff207224 */ /* 0x000fe200078e0014 */
[----:B------:R-:W-:Y:S01]  /*25b0*/  SEL R26, R26, R37, P3 ;  /* 0x000000251a1a7207 */ /* 0x000fe20001800000 */
[--C-:B------:R-:W-:Y:S01]  /*25c0*/  DSETP.MAX.AND P3, P5, R20, R6.reuse, PT ;  /* 0x000000061400722a */ /* 0x100fe20003d6f000 */
[----:B------:R-:W-:Y:S01]  /*25d0*/  @P2 LOP3.LUT R29, R34, 0x80000, RZ, 0xfc, !PT ;  /* 0x00080000221d2812 */ /* 0x000fe200078efcff */
[----:B------:R-:W-:Y:S01]  /*25e0*/  DSETP.MIN.AND P1, P2, R12, R6, PT ;  /* 0x000000060c00722a */ /* 0x000fe20003a20000 */
[----:B------:R-:W-:-:S02]  /*25f0*/  IMAD.MOV.U32 R21, RZ, RZ, R6 ;  /* 0x000000ffff157224 */ /* 0x000fc400078e0006 */
[----:B------:R-:W-:Y:S01]  /*2600*/  IMAD.MOV.U32 R34, RZ, RZ, R7 ;  /* 0x000000ffff227224 */ /* 0x000fe200078e0007 */
[----:B------:R-:W-:Y:S01]  /*2610*/  @P4 LOP3.LUT R27, R31, 0x80000, RZ, 0xfc, !PT ;  /* 0x000800001f1b4812 */ /* 0x000fe200078efcff */
[----:B------:R-:W-:Y:S02]  /*2620*/  IMAD.MOV.U32 R31, RZ, RZ, R13 ;  /* 0x000000ffff1f7224 */ /* 0x000fe400078e000d */
[----:B------:R-:W-:Y:S01]  /*2630*/  IMAD.MOV.U32 R13, RZ, RZ, R6 ;  /* 0x000000ffff0d7224 */ /* 0x000fe200078e0006 */
[----:B------:R-:W-:Y:S01]  /*2640*/  SEL R6, R32, R21, P3 ;  /* 0x0000001520067207 */ /* 0x000fe20001800000 */
[----:B------:R-:W-:Y:S01]  /*2650*/  IMAD.MOV.U32 R20, RZ, RZ, R7 ;  /* 0x000000ffff147224 */ /* 0x000fe200078e0007 */
[----:B------:R-:W-:Y:S01]  /*2660*/  FSEL R7, R33, R34, P3 ;  /* 0x0000002221077208 */ /* 0x000fe20001800000 */
[--C-:B------:R-:W-:Y:S01]  /*2670*/  DSETP.MIN.AND P3, P4, R22, R8.reuse, PT ;  /* 0x000000081600722a */ /* 0x100fe20003c60000 */
[----:B------:R-:W-:Y:S01]  /*2680*/  SEL R12, R30, R13, P1 ;  /* 0x0000000d1e0c7207 */ /* 0x000fe20000800000 */
[----:B------:R-:W-:Y:S01]  /*2690*/  IMAD.MOV.U32 R30, RZ, RZ, R22 ;  /* 0x000000ffff1e7224 */ /* 0x000fe200078e0016 */
[----:B------:R-:W-:Y:S01]  /*26a0*/  FSEL R13, R31, R20, P1 ;  /* 0x000000141f0d7208 */ /* 0x000fe20000800000 */
[----:B------:R-:W-:Y:S01]  /*26b0*/  IMAD.MOV.U32 R21, RZ, RZ, R23 ;  /* 0x000000ffff157224 */ /* 0x000fe200078e0017 */
[----:B------:R-:W-:Y:S01]  /*26c0*/  @P2 LOP3.LUT R13, R20, 0x80000, RZ, 0xfc, !PT ;  /* 0x00080000140d2812 */ /* 0x000fe200078efcff */
[----:B------:R-:W-:Y:S01]  /*26d0*/  DSETP.MAX.AND P2, P1, R24, R8, PT ;  /* 0x000000081800722a */ /* 0x000fe2000394f000 */
[--C-:B------:R-:W-:Y:S01]  /*26e0*/  IMAD.MOV.U32 R22, RZ, RZ, R9.reuse ;  /* 0x000000ffff167224 */ /* 0x100fe200078e0009 */
[----:B------:R-:W-:Y:S01]  /*26f0*/  MOV R31, R25 ;  /* 0x00000019001f7202 */ /* 0x000fe20000000f00 */
[--C-:B------:R-:W-:Y:S01]  /*2700*/  IMAD.MOV.U32 R23, RZ, RZ, R8.reuse ;  /* 0x000000ffff177224 */ /* 0x100fe200078e0008 */
[----:B------:R-:W-:Y:S01]  /*2710*/  @P5 LOP3.LUT R7, R34, 0x80000, RZ, 0xfc, !PT ;  /* 0x0008000022075812 */ /* 0x000fe200078efcff */
[----:B------:R-:W-:Y:S01]  /*2720*/  IMAD.MOV.U32 R25, RZ, RZ, R8 ;  /* 0x000000ffff197224 */ /* 0x000fe200078e0008 */
[----:B------:R-:W-:Y:S01]  /*2730*/  FSEL R21, R21, R22, P3 ;  /* 0x0000001615157208 */ /* 0x000fe20001800000 */
[----:B------:R-:W-:Y:S01]  /*2740*/  IMAD.MOV.U32 R20, RZ, RZ, R24 ;  /* 0x000000ffff147224 */ /* 0x000fe200078e0018 */
[----:B------:R-:W-:Y:S01]  /*2750*/  SEL R8, R30, R23, P3 ;  /* 0x000000171e087207 */ /* 0x000fe20001800000 */
[----:B------:R-:W-:Y:S01]  /*2760*/  IMAD.MOV.U32 R24, RZ, RZ, R9 ;  /* 0x000000ffff187224 */ /* 0x000fe200078e0009 */
[----:B------:R-:W-:Y:S01]  /*2770*/  @P4 LOP3.LUT R21, R22, 0x80000, RZ, 0xfc, !PT ;  /* 0x0008000016154812 */ /* 0x000fe200078efcff */
[--C-:B------:R-:W-:Y:S01]  /*2780*/  DSETP.MIN.AND P3, P4, R28, R10.reuse, PT ;  /* 0x0000000a1c00722a */ /* 0x100fe20003c60000 */
        /* <DEDUP_REMOVED lines=8> */
[--C-:B------:R-:W-:Y:S01]  /*2810*/  IMAD.MOV.U32 R24, RZ, RZ, R11.reuse ;  /* 0x000000ffff187224 */ /* 0x100fe200078e000b */
[----:B------:R-:W-:Y:S01]  /*2820*/  SEL R10, R9, R22, P3 ;  /* 0x00000016090a7207 */ /* 0x000fe20001800000 */
[----:B------:R-:W-:Y:S01]  /*2830*/  IMAD.MOV.U32 R28, RZ, RZ, R11 ;  /* 0x000000ffff1c7224 */ /* 0x000fe200078e000b */
[----:B------:R-:W-:Y:S01]  /*2840*/  DSETP.MIN.AND P1, P2, R12, R14, PT ;  /* 0x0000000e0c00722a */ /* 0x000fe20003a20000 */
[----:B------:R-:W-:Y:S01]  /*2850*/  IMAD.MOV.U32 R9, RZ, RZ, R12 ;  /* 0x000000ffff097224 */ /* 0x000fe200078e000c */
[----:B------:R-:W-:Y:S01]  /*2860*/  FSEL R11, R29, R24, P3 ;  /* 0x000000181d0b7208 */ /* 0x000fe20001800000 */
[----:B------:R-:W-:Y:S01]  /*2870*/  IMAD.MOV.U32 R12, RZ, RZ, R14 ;  /* 0x000000ffff0c7224 */ /* 0x000fe200078e000e */
[----:B------:R-:W-:-:S02]  /*2880*/  FSEL R27, R27, R28, P5 ;  /* 0x0000001c1b1b7208 */ /* 0x000fc40002800000 */
[----:B------:R-:W-:Y:S01]  /*2890*/  SEL R22, R23, R26, P5 ;  /* 0x0000001a17167207 */ /* 0x000fe20002800000 */
[----:B------:R-:W-:Y:S01]  /*28a0*/  IMAD.MOV.U32 R23, RZ, RZ, R13 ;  /* 0x000000ffff177224 */ /* 0x000fe200078e000d */
[----:B------:R-:W-:Y:S01]  /*28b0*/  @P4 LOP3.LUT R11, R24, 0x80000, RZ, 0xfc, !PT ;  /* 0x00080000180b4812 */ /* 0x000fe200078efcff */
[----:B------:R-:W-:Y:S01]  /*28c0*/  DSETP.MAX.AND P3, P5, R6, R14, PT ;  /* 0x0000000e0600722a */ /* 0x000fe20003d6f000 */
[----:B------:R-:W-:Y:S01]  /*28d0*/  SEL R12, R9, R12, P1 ;  /* 0x0000000c090c7207 */ /* 0x000fe20000800000 */
[----:B------:R-:W-:Y:S01]  /*28e0*/  IMAD.MOV.U32 R13, RZ, RZ, R6 ;  /* 0x000000ffff0d7224 */ /* 0x000fe200078e0006 */
[----:B------:R-:W-:Y:S01]  /*28f0*/  MOV R26, R14 ;  /* 0x0000000e001a7202 */ /* 0x000fe20000000f00 */
[----:B------:R-:W-:Y:S01]  /*2900*/  IMAD.MOV.U32 R24, RZ, RZ, R7 ;  /* 0x000000ffff187224 */ /* 0x000fe200078e0007 */
[----:B------:R-:W-:Y:S01]  /*2910*/  @P6 LOP3.LUT R27, R28, 0x80000, RZ, 0xfc, !PT ;  /* 0x000800001c1b6812 */ /* 0x000fe200078efcff */
[----:B------:R-:W-:Y:S01]  /*2920*/  IMAD.MOV.U32 R9, RZ, RZ, R21 ;  /* 0x000000ffff097224 */ /* 0x000fe200078e0015 */
[----:B------:R-:W-:Y:S01]  /*2930*/  SEL R28, R13, R26, P3 ;  /* 0x0000001a0d1c7207 */ /* 0x000fe20001800000 */
[----:B------:R-:W-:Y:S01]  /*2940*/  IMAD.MOV.U32 R6, RZ, RZ, R15 ;  /* 0x000000ffff067224 */ /* 0x000fe200078e000f */
[----:B------:R-:W-:Y:S01]  /*2950*/  FSEL R29, R24, R15, P3 ;  /* 0x0000000f181d7208 */ /* 0x000fe20001800000 */
[----:B------:R-:W-:-:S02]  /*2960*/  IMAD.MOV.U32 R21, RZ, RZ, R31 ;  /* 0x000000ffff157224 */ /* 0x000fc400078e001f */
[--C-:B------:R-:W-:Y:S01]  /*2970*/  DSETP.MIN.AND P3, P4, R8, R16.reuse, PT ;  /* 0x000000100800722a */ /* 0x100fe20003c60000 */
[----:B------:R-:W-:Y:S01]  /*2980*/  FSEL R13, R23, R6, P1 ;  /* 0x00000006170d7208 */ /* 0x000fe20000800000 */
[----:B------:R-:W-:Y:S01]  /*2990*/  IMAD.MOV.U32 R23, RZ, RZ, R27 ;  /* 0x000000ffff177224 */ /* 0x000fe200078e001b */
[----:B------:R-:W-:Y:S01]  /*29a0*/  @P2 LOP3.LUT R13, R6, 0x80000, RZ, 0xfc, !PT ;  /* 0x00080000060d2812 */ /* 0x000fe200078efcff */
[----:B------:R-:W-:Y:S01]  /*29b0*/  IMAD.MOV.U32 R14, RZ, RZ, R9 ;  /* 0x000000ffff0e7224 */ /* 0x000fe200078e0009 */
[----:B------:R-:W-:Y:S01]  /*29c0*/  @P5 LOP3.LUT R29, R15, 0x80000, RZ, 0xfc, !PT ;  /* 0x000800000f1d5812 */ /* 0x000fe200078efcff */
[----:B------:R-:W-:Y:S01]  /*29d0*/  IMAD.MOV.U32 R9, RZ, RZ, R17 ;  /* 0x000000ffff097224 */ /* 0x000fe200078e0011 */
[----:B------:R-:W-:Y:S01]  /*29e0*/  DSETP.MAX.AND P2, P1, R20, R16, PT ;  /* 0x000000101400722a */ /* 0x000fe2000394f000 */
[----:B------:R-:W-:Y:S01]  /*29f0*/  IMAD.MOV.U32 R7, RZ, RZ, R8 ;  /* 0x000000ffff077224 */ /* 0x000fe200078e0008 */
[----:B------:R-:W-:Y:S01]  /*2a00*/  DSETP.MAX.AND P5, P6, R22, R18, PT ;  /* 0x000000121600722a */ /* 0x000fe20003eaf000 */
[----:B------:R-:W-:Y:S01]  /*2a10*/  IMAD.MOV.U32 R6, RZ, RZ, R16 ;  /* 0x000000ffff067224 */ /* 0x000fe200078e0010 */
[----:B------:R-:W-:Y:S01]  /*2a20*/  FSEL R25, R14, R9, P3 ;  /* 0x000000090e197208 */ /* 0x000fe20001800000 */
[----:B------:R-:W-:-:S02]  /*2a30*/  IMAD.MOV.U32 R15, RZ, RZ, R21 ;  /* 0x000000ffff0f7224 */ /* 0x000fc400078e0015 */
[----:B------:R-:W-:Y:S01]  /*2a40*/  @P4 LOP3.LUT R25, R9, 0x80000, RZ, 0xfc, !PT ;  /* 0x0008000009194812 */ /* 0x000fe200078efcff */
[----:B------:R-:W-:Y:S01]  /*2a50*/  IMAD.MOV.U32 R8, RZ, RZ, R20 ;  /* 0x000000ffff087224 */ /* 0x000fe200078e0014 */
[----:B------:R-:W-:Y:S01]  /*2a60*/  SEL R24, R7, R6, P3 ;  /* 0x0000000607187207 */ /* 0x000fe20001800000 */
[----:B------:R-:W-:Y:S01]  /*2a70*/  DSETP.MIN.AND P3, P4, R10, R18, PT ;  /* 0x000000120a00722a */ /* 0x000fe20003c60000 */
[----:B------:R-:W-:Y:S01]  /*2a80*/  IMAD.MOV.U32 R21, RZ, RZ, R16 ;  /* 0x000000ffff157224 */ /* 0x000fe200078e0010 */
        /* <DEDUP_REMOVED lines=10> */
[----:B------:R-:W-:Y:S01]  /*2b30*/  SEL R42, R42, R43, P5 ;  /* 0x0000002b2a2a7207 */ /* 0x000fe20002800000 */
[----:B------:R-:W-:Y:S01]  /*2b40*/  IMAD.MOV.U32 R21, RZ, RZ, R29 ;  /* 0x000000ffff157224 */ /* 0x000fe200078e001d */
[----:B------:R-:W-:Y:S01]  /*2b50*/  FSEL R27, R11, R8, P3 ;  /* 0x000000080b1b7208 */ /* 0x000fe20001800000 */
[----:B------:R-:W-:Y:S01]  /*2b60*/  IMAD.MOV.U32 R22, RZ, RZ, R14 ;  /* 0x000000ffff167224 */ /* 0x000fe200078e000e */
[----:B------:R-:W-:Y:S01]  /*2b70*/  MOV R43, R23 ;  /* 0x00000017002b7202 */ /* 0x000fe20000000f00 */
[----:B------:R-:W-:Y:S01]  /*2b80*/  IMAD.MOV.U32 R23, RZ, RZ, R15 ;  /* 0x000000ffff177224 */ /* 0x000fe200078e000f */
[----:B------:R-:W-:-:S02]  /*2b90*/  SEL R26, R6, R7, P3 ;  /* 0x00000007061a7207 */ /* 0x000fc40001800000 */
[----:B------:R-:W-:-:S07]  /*2ba0*/  @P4 LOP3.LUT R27, R8, 0x80000, RZ, 0xfc, !PT ;  /* 0x00080000081b4812 */ /* 0x000fce00078efcff */
.L_x_111:
[----:B------:R-:W-:Y:S05]  /*2bb0*/  BSYNC.RECONVERGENT B2 ;  /* 0x0000000000027941 */ /* 0x000fea0003800200 */
.L_x_110:
[----:B------:R-:W-:Y:S05]  /*2bc0*/  @!P0 BRA `(.L_x_106) ;  /* 0x0000000800648947 */ /* 0x000fea0003800000 */
[----:B------:R-:W-:Y:S01]  /*2bd0*/  ISETP.NE.AND P1, PT, R2, 0x1, PT ;  /* 0x000000010200780c */ /* 0x000fe20003f25270 */
[----:B------:R-:W-:Y:S01]  /*2be0*/  BSSY.RECONVERGENT B2, `(.L_x_112) ;  /* 0x0000066000027945 */ /* 0x000fe20003800200 */
[----:B------:R-:W-:-:S11]  /*2bf0*/  LOP3.LUT P0, RZ, R4, 0x100, RZ, 0xc0, !PT ;  /* 0x0000010004ff7812 */ /* 0x000fd6000780c0ff */
        /* <DEDUP_REMOVED lines=19> */
[----:B------:R-:W-:Y:S01]  /*2d30*/  IMAD.MOV.U32 R13, RZ, RZ, R29 ;  /* 0x000000ffff0d7224 */ /* 0x000fe200078e001d */
[----:B0-----:R-:W-:Y:S01]  /*2d40*/  SEL R18, R20, R28, P3 ;  /* 0x0000001c14127207 */ /* 0x001fe20001800000 */
[----:B----4-:R-:W-:Y:S01]  /*2d50*/  DSETP.MAX.AND P5, P6, R22, R14, PT ;  /* 0x0000000e1600722a */ /* 0x010fe20003eaf000 */
[----:B------:R-:W-:-:S02]  /*2d60*/  IMAD.MOV.U32 R29, RZ, RZ, R16 ;  /* 0x000000ffff1d7224 */ /* 0x000fc400078e0010 */
[----:B------:R-:W-:Y:S01]  /*2d70*/  @P2 LOP3.LUT R33, R31, 0x80000, RZ, 0xfc, !PT ;  /* 0x000800001f212812 */ /* 0x000fe200078efcff */
[----:B------:R-:W-:Y:S01]  /*2d80*/  IMAD.MOV.U32 R20, RZ, RZ, R18 ;  /* 0x000000ffff147224 */ /* 0x000fe200078e0012 */
[----:B------:R-:W-:Y:S01]  /*2d90*/  FSEL R19, R2, R13, P3 ;  /* 0x0000000d02137208 */ /* 0x000fe20001800000 */
[----:B------:R-:W-:Y:S01]  /*2da0*/  IMAD.MOV.U32 R2, RZ, RZ, R12 ;  /* 0x000000ffff027224 */ /* 0x000fe200078e000c */
[----:B------:R-:W-:Y:S01]  /*2db0*/  @P4 LOP3.LUT R19, R13, 0x80000, RZ, 0xfc, !PT ;  /* 0x000800000d134812 */ /* 0x000fe200078efcff */
[----:B------:R-:W-:-:S04]  /*2dc0*/  IMAD.MOV.U32 R13, RZ, RZ, R33 ;  /* 0x000000ffff0d7224 */ /* 0x000fc800078e0021 */
[----:B------:R-:W-:Y:S01]  /*2dd0*/  IMAD.MOV.U32 R21, RZ, RZ, R19 ;  /* 0x000000ffff157224 */ /* 0x000fe200078e0013 */
[--C-:B------:R-:W-:Y:S02]  /*2de0*/  DSETP.MAX.AND P1, P2, R18, R16.reuse, PT ;  /* 0x000000101200722a */ /* 0x100fe40003a2f000 */
[----:B------:R-:W-:Y:S01]  /*2df0*/  DSETP.MIN.AND P3, P4, R12, R16, PT ;  /* 0x000000100c00722a */ /* 0x000fe20003c60000 */
[----:B------:R-:W-:-:S03]  /*2e00*/  IMAD.MOV.U32 R19, RZ, RZ, R16 ;  /* 0x000000ffff137224 */ /* 0x000fc600078e0010 */
[----:B------:R-:W-:Y:S02]  /*2e10*/  FSEL R21, R21, R17, P1 ;  /* 0x0000001115157208 */ /* 0x000fe40000800000 */
[----:B------:R-:W-:Y:S02]  /*2e20*/  FSEL R13, R13, R4, P3 ;  /* 0x000000040d0d7208 */ /* 0x000fe40001800000 */
[----:B------:R-:W-:Y:S01]  /*2e30*/  SEL R12, R2, R19, P3 ;  /* 0x00000013020c7207 */ /* 0x000fe20001800000 */
[----:B------:R-:W-:Y:S01]  /*2e40*/  IMAD.MOV.U32 R19, RZ, RZ, R15 ;  /* 0x000000ffff137224 */ /* 0x000fe200078e000f */
[----:B------:R-:W-:Y:S02]  /*2e50*/  MOV R2, R25 ;  /* 0x0000001900027202 */ /* 0x000fe40000000f00 */
[----:B------:R-:W-:Y:S01]  /*2e60*/  @P2 LOP3.LUT R21, R17, 0x80000, RZ, 0xfc, !PT ;  /* 0x0008000011152812 */ /* 0x000fe200078efcff */
[----:B------:R-:W-:Y:S01]  /*2e70*/  IMAD.MOV.U32 R17, RZ, RZ, R14 ;  /* 0x000000ffff117224 */ /* 0x000fe200078e000e */
[----:B------:R-:W-:Y:S01]  /*2e80*/  @P4 LOP3.LUT R13, R4, 0x80000, RZ, 0xfc, !PT ;  /* 0x00080000040d4812 */ /* 0x000fe200078efcff */
[----:B------:R-:W-:Y:S01]  /*2e90*/  DSETP.MIN.AND P3, P4, R24, R14, PT ;  /* 0x0000000e1800722a */ /* 0x000fe20003c60000 */
[----:B------:R-:W-:Y:S01]  /*2ea0*/  IMAD.MOV.U32 R4, RZ, RZ, R23 ;  /* 0x000000ffff047224 */ /* 0x000fe200078e0017 */
[----:B------:R-:W-:-:S02]  /*2eb0*/  SEL R20, R20, R29, P1 ;  /* 0x0000001d14147207 */ /* 0x000fc40000800000 */
[----:B------:R-:W-:Y:S02]  /*2ec0*/  SEL R14, R22, R14, P5 ;  /* 0x0000000e160e7207 */ /* 0x000fe40002800000 */
[----:B------:R-:W-:Y:S01]  /*2ed0*/  SEL R16, R24, R17, P3 ;  /* 0x0000001118107207 */ /* 0x000fe20001800000 */
[----:B------:R-:W-:Y:S01]  /*2ee0*/  IMAD.MOV.U32 R17, RZ, RZ, R15 ;  /* 0x000000ffff117224 */ /* 0x000fe200078e000f */
[----:B------:R-:W-:Y:S01]  /*2ef0*/  FSEL R23, R2, R19, P3 ;  /* 0x0000001302177208 */ /* 0x000fe20001800000 */
[----:B------:R-:W-:Y:S01]  /*2f00*/  IMAD.MOV.U32 R2, RZ, RZ, R42 ;  /* 0x000000ffff027224 */ /* 0x000fe200078e002a */
[--C-:B-----5:R-:W-:Y:S01]  /*2f10*/  DSETP.MIN.AND P3, P2, R26, R8.reuse, PT ;  /* 0x000000081a00722a */ /* 0x120fe20003a60000 */
[----:B------:R-:W-:Y:S01]  /*2f20*/  IMAD.MOV.U32 R15, RZ, RZ, R16 ;  /* 0x000000ffff0f7224 */ /* 0x000fe200078e0010 */
[----:B------:R-:W-:Y:S01]  /*2f30*/  FSEL R25, R4, R17, P5 ;  /* 0x0000001104197208 */ /* 0x000fe20002800000 */
[----:B------:R-:W-:Y:S01]  /*2f40*/  IMAD.MOV.U32 R4, RZ, RZ, R43 ;  /* 0x000000ffff047224 */ /* 0x000fe200078e002b */
[----:B------:R-:W-:Y:S01]  /*2f50*/  @P4 LOP3.LUT R23, R19, 0x80000, RZ, 0xfc, !PT ;  /* 0x0008000013174812 */ /* 0x000fe200078efcff */
[----:B------:R-:W-:Y:S01]  /*2f60*/  DSETP.MAX.AND P5, P4, R42, R8, PT ;  /* 0x000000082a00722a */ /* 0x000fe20003caf000 */
[----:B------:R-:W-:Y:S01]  /*2f70*/  @P6 LOP3.LUT R25, R17, 0x80000, RZ, 0xfc, !PT ;  /* 0x0008000011196812 */ /* 0x000fe200078efcff */
[----:B------:R-:W-:-:S02]  /*2f80*/  IMAD.MOV.U32 R43, RZ, RZ, R6 ;  /* 0x000000ffff2b7224 */ /* 0x000fc400078e0006 */
[----:B------:R-:W-:Y:S02]  /*2f90*/  IMAD.MOV.U32 R17, RZ, RZ, R23 ;  /* 0x000000ffff117224 */ /* 0x000fe400078e0017 */
[----:B------:R-:W-:Y:S02]  /*2fa0*/  IMAD.MOV.U32 R23, RZ, RZ, R11 ;  /* 0x000000ffff177224 */ /* 0x000fe400078e000b */
[----:B------:R-:W-:Y:S02]  /*2fb0*/  IMAD.MOV.U32 R18, RZ, RZ, R17 ;  /* 0x000000ffff127224 */ /* 0x000fe400078e0011 */
[----:B------:R-:W-:Y:S01]  /*2fc0*/  DSETP.MIN.AND P6, P1, R16, R10, PT ;  /* 0x0000000a1000722a */ /* 0x000fe200039c0000 */
[----:B------:R-:W-:Y:S02]  /*2fd0*/  IMAD.MOV.U32 R16, RZ, RZ, R10 ;  /* 0x000000ffff107224 */ /* 0x000fe400078e000a */
[----:B------:R-:W-:-:S03]  /*2fe0*/  IMAD.MOV.U32 R17, RZ, RZ, R9 ;  /* 0x000000ffff117224 */ /* 0x000fc600078e0009 */
[----:B------:R-:W-:Y:S01]  /*2ff0*/  SEL R24, R15, R16, P6 ;  /* 0x000000100f187207 */ /* 0x000fe20003000000 */
[----:B------:R-:W-:Y:S01]  /*3000*/  IMAD.MOV.U32 R15, RZ, RZ, R8 ;  /* 0x000000ffff0f7224 */ /* 0x000fe200078e0008 */
[----:B------:R-:W-:Y:S01]  /*3010*/  FSEL R19, R4, R17, P5 ;  /* 0x0000001104137208 */ /* 0x000fe20002800000 */
        /* <DEDUP_REMOVED lines=9> */
[----:B------:R-:W-:Y:S01]  /*30b0*/  DSETP.MAX.AND P5, P6, R14, R10, PT ;  /* 0x0000000a0e00722a */ /* 0x000fe20003eaf000 */
        /* <DEDUP_REMOVED lines=8> */
[----:B------:R-:W-:Y:S02]  /*3140*/  @P2 LOP3.LUT R15, R9, 0x80000, RZ, 0xfc, !PT ;  /* 0x00080000090f2812 */ /* 0x000fe400078efcff */
[----:B------:R-:W-:Y:S01]  /*3150*/  SEL R8, R26, R11, P3 ;  /* 0x0000000b1a087207 */ /* 0x000fe20001800000 */
[----:B------:R-:W-:Y:S01]  /*3160*/  DSETP.MAX.AND P3, P4, R16, R6, PT ;  /* 0x000000061000722a */ /* 0x000fe20003c6f000 */
[----:B------:R-:W-:Y:S01]  /*3170*/  @P6 LOP3.LUT R29, R27, 0x80000, RZ, 0xfc, !PT ;  /* 0x000800001b1d6812 */ /* 0x000fe200078efcff */
[----:B------:R-:W-:-:S02]  /*3180*/  IMAD.MOV.U32 R9, RZ, RZ, R15 ;  /* 0x000000ffff097224 */ /* 0x000fc400078e000f */
[----:B------:R-:W-:Y:S02]  /*3190*/  IMAD.MOV.U32 R2, RZ, RZ, R8 ;  /* 0x000000ffff027224 */ /* 0x000fe400078e0008 */
[----:B------:R-:W-:Y:S01]  /*31a0*/  FSEL R17, R17, R7, P3 ;  /* 0x0000000711117208 */ /* 0x000fe20001800000 */
[----:B------:R-:W-:Y:S01]  /*31b0*/  IMAD.MOV.U32 R11, RZ, RZ, R6 ;  /* 0x000000ffff0b7224 */ /* 0x000fe200078e0006 */
[----:B------:R-:W-:Y:S01]  /*31c0*/  DSETP.MIN.AND P1, P2, R8, R6, PT ;  /* 0x000000060800722a */ /* 0x000fe20003a20000 */
[----:B------:R-:W-:Y:S01]  /*31d0*/  SEL R42, R42, R43, P3 ;  /* 0x0000002b2a2a7207 */ /* 0x000fe20001800000 */
[----:B------:R-:W-:-:S04]  /*31e0*/  IMAD.MOV.U32 R23, RZ, RZ, R29 ;  /* 0x000000ffff177224 */ /* 0x000fc800078e001d */
[----:B------:R-:W-:Y:S02]  /*31f0*/  @P4 LOP3.LUT R17, R7, 0x80000, RZ, 0xfc, !PT ;  /* 0x0008000007114812 */ /* 0x000fe400078efcff */
[----:B------:R-:W-:Y:S02]  /*3200*/  FSEL R27, R9, R4, P1 ;  /* 0x00000004091b7208 */ /* 0x000fe40000800000 */
[----:B------:R-:W-:Y:S01]  /*3210*/  SEL R26, R2, R11, P1 ;  /* 0x0000000b021a7207 */ /* 0x000fe20000800000 */
[----:B------:R-:W-:-:S03]  /*3220*/  IMAD.MOV.U32 R43, RZ, RZ, R17 ;  /* 0x000000ffff2b7224 */ /* 0x000fc600078e0011 */
[----:B------:R-:W-:-:S07]  /*3230*/  @P2 LOP3.LUT R27, R4, 0x80000, RZ, 0xfc, !PT ;  /* 0x00080000041b2812 */ /* 0x000fce00078efcff */
.L_x_113:
[----:B------:R-:W-:Y:S05]  /*3240*/  BSYNC.RECONVERGENT B2 ;  /* 0x0000000000027941 */ /* 0x000fea0003800200 */
.L_x_112:
[----:B------:R-:W-:Y:S05]  /*3250*/  @P0 BRA `(.L_x_106) ;  /* 0x0000000000c00947 */ /* 0x000fea0003800000 */
[----:B------:R-:W0:Y:S02]  /*3260*/  LDC.64 R10, c[0x0][0x380] ;  /* 0x0000e000ff0a7b82 */ /* 0x000e240000000a00 */
[----:B0-----:R-:W-:-:S05]  /*3270*/  IMAD.WIDE.U32 R10, R55, 0x18, R10 ;  /* 0x00000018370a7825 */ /* 0x001fca00078e000a */
[----:B------:R-:W2:Y:S04]  /*3280*/  LDG.E.64 R14, desc[UR20][R10.64] ;  /* 0x000000140a0e7981 */ /* 0x000ea8000c1e1b00 */
[----:B------:R-:W3:Y:S04]  /*3290*/  LDG.E.64 R8, desc[UR20][R10.64+0x8] ;  /* 0x000008140a087981 */ /* 0x000ee8000c1e1b00 */
[----:B------:R0:W4:Y:S01]  /*32a0*/  LDG.E.64 R6, desc[UR20][R10.64+0x10] ;  /* 0x000010140a067981 */ /* 0x000122000c1e1b00 */
[----:B------:R-:W-:Y:S02]  /*32b0*/  IMAD.MOV.U32 R2, RZ, RZ, R13 ;  /* 0x000000ffff027224 */ /* 0x000fe400078e000d */
[----:B------:R-:W-:-:S02]  /*32c0*/  IMAD.MOV.U32 R4, RZ, RZ, R20 ;  /* 0x000000ffff047224 */ /* 0x000fc400078e0014 */
[----:B0-----:R-:W-:Y:S01]  /*32d0*/  IMAD.MOV.U32 R10, RZ, RZ, R22 ;  /* 0x000000ffff0a7224 */ /* 0x001fe200078e0016 */
[--C-:B--2---:R-:W-:Y:S01]  /*32e0*/  DSETP.MAX.AND P2, P3, R20, R14.reuse, PT ;  /* 0x0000000e1400722a */ /* 0x104fe20003b4f000 */
[--C-:B------:R-:W-:Y:S01]  /*32f0*/  IMAD.MOV.U32 R19, RZ, RZ, R14.reuse ;  /* 0x000000ffff137224 */ /* 0x100fe200078e000e */
[----:B------:R-:W-:Y:S01]  /*3300*/  DSETP.MIN.AND P0, P1, R12, R14, PT ;  /* 0x0000000e0c00722a */ /* 0x000fe20003900000 */
[-C--:B------:R-:W-:Y:S01]  /*3310*/  MOV R17, R15.reuse ;  /* 0x0000000f00117202 */ /* 0x080fe20000000f00 */
[----:B------:R-:W-:Y:S01]  /*3320*/  IMAD.MOV.U32 R13, RZ, RZ, R14 ;  /* 0x000000ffff0d7224 */ /* 0x000fe200078e000e */
[--C-:B---3--:R-:W-:Y:S01]  /*3330*/  DSETP.MIN.AND P5, P4, R24, R8.reuse, PT ;  /* 0x000000081800722a */ /* 0x108fe20003ca0000 */
[----:B------:R-:W-:Y:S01]  /*3340*/  FSEL R21, R21, R15, P2 ;  /* 0x0000000f15157208 */ /* 0x000fe20001000000 */
[----:B------:R-:W-:Y:S01]  /*3350*/  IMAD.MOV.U32 R14, RZ, RZ, R23 ;  /* 0x000000ffff0e7224 */ /* 0x000fe200078e0017 */
[----:B------:R-:W-:Y:S01]  /*3360*/  FSEL R11, R2, R17, P0 ;  /* 0x00000011020b7208 */ /* 0x000fe20000000000 */
[----:B------:R-:W-:Y:S01]  /*3370*/  IMAD.MOV.U32 R2, RZ, RZ, R24 ;  /* 0x000000ffff027224 */ /* 0x000fe200078e0018 */
[----:B------:R-:W-:Y:S01]  /*3380*/  SEL R12, R12, R13, P0 ;  /* 0x0000000d0c0c7207 */ /* 0x000fe20000000000 */
[--C-:B------:R-:W-:Y:S01]  /*3390*/  IMAD.MOV.U32 R13, RZ, RZ, R8.reuse ;  /* 0x000000ffff0d7224 */ /* 0x100fe200078e0008 */
[----:B------:R-:W-:Y:S01]  /*33a0*/  SEL R20, R4, R19, P2 ;  /* 0x0000001304147207 */ /* 0x000fe20001000000 */
[----:B------:R-:W-:Y:S01]  /*33b0*/  IMAD.MOV.U32 R4, RZ, RZ, R25 ;  /* 0x000000ffff047224 */ /* 0x000fe200078e0019 */
[----:B------:R-:W-:Y:S01]  /*33c0*/  @P3 LOP3.LUT R21, R15, 0x80000, RZ, 0xfc, !PT ;  /* 0x000800000f153812 */ /* 0x000fe200078efcff */
[----:B------:R-:W-:Y:S01]  /*33d0*/  IMAD.MOV.U32 R15, RZ, RZ, R9 ;  /* 0x000000ffff0f7224 */ /* 0x000fe200078e0009 */
[----:B------:R-:W-:Y:S01]  /*33e0*/  DSETP.MAX.AND P0, P3, R22, R8, PT ;  /* 0x000000081600722a */ /* 0x000fe20003b0f000 */
[----:B------:R-:W-:Y:S01]  /*33f0*/  SEL R24, R2, R13, P5 ;  /* 0x0000000d02187207 */ /* 0x000fe20002800000 */
[----:B----4-:R-:W-:Y:S01]  /*3400*/  IMAD.MOV.U32 R13, RZ, RZ, R7 ;  /* 0x000000ffff0d7224 */ /* 0x010fe200078e0007 */
[----:B------:R-:W-:Y:S01]  /*3410*/  @P1 LOP3.LUT R11, R17, 0x80000, RZ, 0xfc, !PT ;  /* 0x00080000110b1812 */ /* 0x000fe200078efcff */
[--C-:B------:R-:W-:Y:S01]  /*3420*/  DSETP.MAX.AND P2, P1, R42, R6.reuse, PT ;  /* 0x000000062a00722a */ /* 0x100fe2000394f000 */
[----:B------:R-:W-:Y:S01]  /*3430*/  FSEL R25, R4, R15, P5 ;  /* 0x0000000f04197208 */ /* 0x000fe20002800000 */
[----:B------:R-:W-:Y:S01]  /*3440*/  DSETP.MIN.AND P5, P6, R26, R6, PT ;  /* 0x000000061a00722a */ /* 0x000fe20003ea0000 */
[----:B------:R-:W-:Y:S01]  /*3450*/  IMAD.MOV.U32 R17, RZ, RZ, R8 ;  /* 0x000000ffff117224 */ /* 0x000fe200078e0008 */
        /* <DEDUP_REMOVED lines=8> */
[----:B------:R-:W-:Y:S01]  /*34e0*/  FSEL R27, R8, R13, P5 ;  /* 0x0000000d081b7208 */ /* 0x000fe20002800000 */
[----:B------:R-:W-:Y:S01]  /*34f0*/  IMAD.MOV.U32 R9, RZ, RZ, R6 ;  /* 0x000000ffff097224 */ /* 0x000fe200078e0006 */
[----:B------:R-:W-:-:S02]  /*3500*/  FSEL R43, R4, R15, P2 ;  /* 0x0000000f042b7208 */ /* 0x000fc40001000000 */
[----:B------:R-:W-:Y:S01]  /*3510*/  @P6 LOP3.LUT R27, R13, 0x80000, RZ, 0xfc, !PT ;  /* 0x000800000d1b6812 */ /* 0x000fe200078efcff */
[----:B------:R-:W-:Y:S01]  /*3520*/  IMAD.MOV.U32 R13, RZ, RZ, R11 ;  /* 0x000000ffff0d7224 */ /* 0x000fe200078e000b */
[----:B------:R-:W-:Y:S02]  /*3530*/  SEL R42, R42, R6, P2 ;  /* 0x000000062a2a7207 */ /* 0x000fe40001000000 */
[----:B------:R-:W-:Y:S02]  /*3540*/  @P1 LOP3.LUT R43, R15, 0x80000, RZ, 0xfc, !PT ;  /* 0x000800000f2b1812 */ /* 0x000fe400078efcff */
[----:B------:R-:W-:-:S07]  /*3550*/  SEL R26, R2, R9, P5 ;  /* 0x00000009021a7207 */ /* 0x000fce0002800000 */
.L_x_106:
[----:B------:R-:W-:Y:S05]  /*3560*/  BSYNC.RECONVERGENT B1 ;  /* 0x0000000000017941 */ /* 0x000fea0003800200 */
.L_x_105:
[----:B------:R-:W1:Y:S01]  /*3570*/  S2R R2, SR_LANEID ;  /* 0x0000000000027919 */ /* 0x000e620000000000 */
[----:B------:R-:W-:Y:S01]  /*3580*/  LOP3.LUT R4, R3, 0x3e0, RZ, 0xc0, !PT ;  /* 0x000003e003047812 */ /* 0x000fe200078ec0ff */
[----:B------:R-:W-:Y:S03]  /*3590*/  BSSY.RECONVERGENT B1, `(.L_x_114) ;  /* 0x0000047000017945 */ /* 0x000fe60003800200 */
[----:B------:R-:W-:Y:S01]  /*35a0*/  LOP3.LUT R9, RZ, R4, RZ, 0x33, !PT ;  /* 0x00000004ff097212 */ /* 0x000fe200078e33ff */
[----:B0-----:R-:W-:-:S05]  /*35b0*/  VIADD R7, R4, 0x20 ;  /* 0x0000002004077836 */ /* 0x001fca0000000000 */
[-C--:B------:R-:W-:Y:S02]  /*35c0*/  ISETP.GT.U32.AND P0, PT, R7, R0.reuse, PT ;  /* 0x000000000700720c */ /* 0x080fe40003f04070 */
[----:B------:R-:W-:-:S04]  /*35d0*/  IADD3 R7, PT, PT, R9, R0, RZ ;  /* 0x0000000009077210 */ /* 0x000fc80007ffe0ff */
        /* <DEDUP_REMOVED lines=28> */
[----:B0-----:R-:W-:-:S05]  /*37a0*/  IMAD.MOV.U32 R13, RZ, RZ, R28 ;  /* 0x000000ffff0d7224 */ /* 0x001fca00078e001c */
[----:B------:R-:W-:Y:S02]  /*37b0*/  SEL R12, R12, R13, P3 ;  /* 0x0000000d0c0c7207 */ /* 0x000fe40001800000 */
[----:B------:R-:W-:Y:S01]  /*37c0*/  FSEL R13, R4, R29, P3 ;  /* 0x0000001d040d7208 */ /* 0x000fe20001800000 */
[----:B------:R-:W-:-:S03]  /*37d0*/  IMAD.MOV.U32 R4, RZ, RZ, R25 ;  /* 0x000000ffff047224 */ /* 0x000fc600078e0019 */
[----:B------:R-:W-:Y:S01]  /*37e0*/  @P4 LOP3.LUT R13, R29, 0x80000, RZ, 0xfc, !PT ;  /* 0x000800001d0d4812 */ /* 0x000fe200078efcff */
[----:B------:R-:W-:Y:S01]  /*37f0*/  DSETP.MIN.AND P3, P4, R24, R18, PT ;  /* 0x000000121800722a */ /* 0x000fe20003c60000 */
[----:B------:R-:W-:-:S05]  /*3800*/  IMAD.MOV.U32 R25, RZ, RZ, R18 ;  /* 0x000000ffff197224 */ /* 0x000fca00078e0012 */
[----:B------:R-:W-:Y:S02]  /*3810*/  SEL R24, R24, R25, P3 ;  /* 0x0000001918187207 */ /* 0x000fe40001800000 */
[----:B------:R-:W-:Y:S01]  /*3820*/  FSEL R25, R4, R19, P3 ;  /* 0x0000001304197208 */ /* 0x000fe20001800000 */
[----:B------:R-:W-:-:S05]  /*3830*/  IMAD.MOV.U32 R4, RZ, RZ, R27 ;  /* 0x000000ffff047224 */ /* 0x000fca00078e001b */
[----:B------:R-:W-:Y:S01]  /*3840*/  @P4 LOP3.LUT R25, R19, 0x80000, RZ, 0xfc, !PT ;  /* 0x0008000013194812 */ /* 0x000fe200078efcff */
[----:B------:R-:W-:Y:S01]  /*3850*/  DSETP.MIN.AND P3, P4, R26, R14, PT ;  /* 0x0000000e1a00722a */ /* 0x000fe20003c60000 */
[----:B------:R-:W-:Y:S02]  /*3860*/  IMAD.MOV.U32 R19, RZ, RZ, R14 ;  /* 0x000000ffff137224 */ /* 0x000fe400078e000e */
[----:B------:R-:W-:-:S03]  /*3870*/  IMAD.MOV.U32 R14, RZ, RZ, R43 ;  /* 0x000000ffff0e7224 */ /* 0x000fc600078e002b */
[----:B------:R-:W-:Y:S01]  /*3880*/  FSEL R27, R4, R15, P3 ;  /* 0x0000000f041b7208 */ /* 0x000fe20001800000 */
[----:B------:R-:W-:Y:S01]  /*3890*/  IMAD.MOV.U32 R4, RZ, RZ, R21 ;  /* 0x000000ffff047224 */ /* 0x000fe200078e0015 */
[----:B------:R-:W-:Y:S01]  /*38a0*/  SEL R26, R26, R19, P3 ;  /* 0x000000131a1a7207 */ /* 0x000fe20001800000 */
[----:B------:R-:W-:-:S05]  /*38b0*/  IMAD.MOV.U32 R19, RZ, RZ, R11 ;  /* 0x000000ffff137224 */ /* 0x000fca00078e000b */
[----:B------:R-:W-:Y:S01]  /*38c0*/  @P4 LOP3.LUT R27, R15, 0x80000, RZ, 0xfc, !PT ;  /* 0x000800000f1b4812 */ /* 0x000fe200078efcff */
[----:B------:R-:W-:Y:S01]  /*38d0*/  DSETP.MAX.AND P4, P3, R20, R8, PT ;  /* 0x000000081400722a */ /* 0x000fe20003b8f000 */
[----:B------:R-:W-:Y:S02]  /*38e0*/  IMAD.MOV.U32 R15, RZ, RZ, R8 ;  /* 0x000000ffff0f7224 */ /* 0x000fe400078e0008 */
[----:B------:R-:W-:-:S03]  /*38f0*/  IMAD.MOV.U32 R8, RZ, RZ, R42 ;  /* 0x000000ffff087224 */ /* 0x000fc600078e002a */
[----:B------:R-:W-:Y:S01]  /*3900*/  SEL R20, R20, R15, P4 ;  /* 0x0000000f14147207 */ /* 0x000fe20002000000 */
[----:B------:R-:W-:Y:S01]  /*3910*/  IMAD.MOV.U32 R15, RZ, RZ, R10 ;  /* 0x000000ffff0f7224 */ /* 0x000fe200078e000a */
[----:B------:R-:W-:Y:S01]  /*3920*/  FSEL R21, R4, R9, P4 ;  /* 0x0000000904157208 */ /* 0x000fe20002000000 */
[----:B------:R-:W-:Y:S01]  /*3930*/  DSETP.MAX.AND P5, P4, R42, R10, PT ;  /* 0x0000000a2a00722a */ /* 0x000fe20003caf000 */
[----:B------:R-:W-:Y:S02]  /*3940*/  IMAD.MOV.U32 R4, RZ, RZ, R22 ;  /* 0x000000ffff047224 */ /* 0x000fe400078e0016 */
[----:B------:R-:W-:Y:S02]  /*3950*/  IMAD.MOV.U32 R11, RZ, RZ, R16 ;  /* 0x000000ffff0b7224 */ /* 0x000fe400078e0010 */
[----:B------:R-:W-:Y:S02]  /*3960*/  @P3 LOP3.LUT R21, R9, 0x80000, RZ, 0xfc, !PT ;  /* 0x0008000009153812 */ /* 0x000fe400078efcff */
[----:B------:R-:W-:Y:S01]  /*3970*/  SEL R42, R8, R15, P5 ;  /* 0x0000000f082a7207 */ /* 0x000fe20002800000 */
[----:B------:R-:W-:Y:S01]  /*3980*/  IMAD.MOV.U32 R15, RZ, RZ, R17 ;  /* 0x000000ffff0f7224 */ /* 0x000fe200078e0011 */
[----:B------:R-:W-:Y:S01]  /*3990*/  FSEL R43, R14, R19, P5 ;  /* 0x000000130e2b7208 */ /* 0x000fe20002800000 */
[----:B------:R-:W-:Y:S01]  /*39a0*/  DSETP.MAX.AND P5, P6, R22, R16, PT ;  /* 0x000000101600722a */ /* 0x000fe20003eaf000 */
[----:B------:R-:W-:-:S03]  /*39b0*/  MOV R8, R23 ;  /* 0x0000001700087202 */ /* 0x000fc60000000f00 */
[----:B------:R-:W-:Y:S02]  /*39c0*/  @P4 LOP3.LUT R43, R19, 0x80000, RZ, 0xfc, !PT ;  /* 0x00080000132b4812 */ /* 0x000fe400078efcff */
[----:B------:R-:W-:Y:S02]  /*39d0*/  FSEL R23, R8, R15, P5 ;  /* 0x0000000f08177208 */ /* 0x000fe40002800000 */
[----:B------:R-:W-:-:S06]  /*39e0*/  SEL R22, R4, R11, P5 ;  /* 0x0000000b04167207 */ /* 0x000fcc0002800000 */
[----:B------:R-:W-:-:S07]  /*39f0*/  @P6 LOP3.LUT R23, R15, 0x80000, RZ, 0xfc, !PT ;  /* 0x000800000f176812 */ /* 0x000fce00078efcff */
.L_x_115:
[----:B------:R-:W-:Y:S05]  /*3a00*/  BSYNC.RECONVERGENT B1 ;  /* 0x0000000000017941 */ /* 0x000fea0003800200 */
.L_x_114:
        /* <DEDUP_REMOVED lines=16> */
[----:B------:R-:W-:-:S05]  /*3b10*/  IMAD.MOV.U32 R13, RZ, RZ, R28 ;  /* 0x000000ffff0d7224 */ /* 0x000fca00078e001c */
[----:B------:R-:W-:Y:S02]  /*3b20*/  SEL R12, R12, R13, P3 ;  /* 0x0000000d0c0c7207 */ /* 0x000fe40001800000 */
[----:B------:R-:W-:Y:S01]  /*3b30*/  FSEL R13, R4, R29, P3 ;  /* 0x0000001d040d7208 */ /* 0x000fe20001800000 */
[----:B------:R-:W-:Y:S01]  /*3b40*/  DSETP.MIN.AND P4, P3, R24, R18, PT ;  /* 0x000000121800722a */ /* 0x000fe20003b80000 */
[----:B------:R-:W-:Y:S02]  /*3b50*/  IMAD.MOV.U32 R4, RZ, RZ, R25 ;  /* 0x000000ffff047224 */ /* 0x000fe400078e0019 */
[----:B------:R-:W-:Y:S01]  /*3b60*/  IMAD.MOV.U32 R25, RZ, RZ, R18 ;  /* 0x000000ffff197224 */ /* 0x000fe200078e0012 */
[----:B------:R-:W-:Y:S01]  /*3b70*/  @P2 LOP3.LUT R13, R29, 0x80000, RZ, 0xfc, !PT ;  /* 0x000800001d0d2812 */ /* 0x000fe200078efcff */
[----:B0-----:R-:W-:-:S03]  /*3b80*/  IMAD.MOV.U32 R29, RZ, RZ, R11 ;  /* 0x000000ffff1d7224 */ /* 0x001fc600078e000b */
        /* <DEDUP_REMOVED lines=13> */
[----:B------:R-:W-:Y:S02]  /*3c60*/  @P2 LOP3.LUT R27, R9, 0x80000, RZ, 0xfc, !PT ;  /* 0x00080000091b2812 */ /* 0x000fe400078efcff */
[----:B------:R-:W-:Y:S01]  /*3c70*/  SEL R20, R20, R19, P4 ;  /* 0x0000001314147207 */ /* 0x000fe20002000000 */
[----:B------:R-:W-:Y:S01]  /*3c80*/  IMAD.MOV.U32 R19, RZ, RZ, R10 ;  /* 0x000000ffff137224 */ /* 0x000fe200078e000a */
[----:B------:R-:W-:Y:S01]  /*3c90*/  FSEL R21, R4, R17, P4 ;  /* 0x0000001104157208 */ /* 0x000fe20002000000 */
[----:B------:R-:W-:Y:S01]  /*3ca0*/  DSETP.MAX.AND P5, P4, R42, R10, PT ;  /* 0x0000000a2a00722a */ /* 0x000fe20003caf000 */
[----:B------:R-:W-:Y:S01]  /*3cb0*/  MOV R4, R22 ;  /* 0x0000001600047202 */ /* 0x000fe20000000f00 */
[----:B------:R-:W-:-:S03]  /*3cc0*/  IMAD.MOV.U32 R11, RZ, RZ, R14 ;  /* 0x000000ffff0b7224 */ /* 0x000fc600078e000e */
[----:B------:R-:W-:Y:S02]  /*3cd0*/  @P3 LOP3.LUT R21, R17, 0x80000, RZ, 0xfc, !PT ;  /* 0x0008000011153812 */ /* 0x000fe400078efcff */
[----:B------:R-:W-:Y:S01]  /*3ce0*/  SEL R42, R8, R19, P5 ;  /* 0x00000013082a7207 */ /* 0x000fe20002800000 */
[----:B------:R-:W-:Y:S01]  /*3cf0*/  IMAD.MOV.U32 R8, RZ, RZ, R23 ;  /* 0x000000ffff087224 */ /* 0x000fe200078e0017 */
[----:B------:R-:W-:Y:S01]  /*3d00*/  FSEL R43, R16, R29, P5 ;  /* 0x0000001d102b7208 */ /* 0x000fe20002800000 */
[----:B------:R-:W-:Y:S01]  /*3d10*/  DSETP.MAX.AND P5, P6, R22, R14, PT ;  /* 0x0000000e1600722a */ /* 0x000fe20003eaf000 */
[----:B------:R-:W-:-:S03]  /*3d20*/  IMAD.MOV.U32 R19, RZ, RZ, R15 ;  /* 0x000000ffff137224 */ /* 0x000fc600078e000f */
[----:B------:R-:W-:Y:S02]  /*3d30*/  @P4 LOP3.LUT R43, R29, 0x80000, RZ, 0xfc, !PT ;  /* 0x000800001d2b4812 */ /* 0x000fe400078efcff */
[----:B------:R-:W-:Y:S02]  /*3d40*/  FSEL R23, R8, R19, P5 ;  /* 0x0000001308177208 */ /* 0x000fe40002800000 */
[----:B------:R-:W-:-:S06]  /*3d50*/  SEL R22, R4, R11, P5 ;  /* 0x0000000b04167207 */ /* 0x000fcc0002800000 */
[----:B------:R-:W-:-:S07]  /*3d60*/  @P6 LOP3.LUT R23, R19, 0x80000, RZ, 0xfc, !PT ;  /* 0x0008000013176812 */ /* 0x000fce00078efcff */
.L_x_117:
[----:B------:R-:W-:Y:S05]  /*3d70*/  BSYNC.RECONVERGENT B1 ;  /* 0x0000000000017941 */ /* 0x000fea0003800200 */
.L_x_116:
        /* <DEDUP_REMOVED lines=17> */
[----:B------:R-:W-:Y:S01]  /*3e90*/  DSETP.MIN.AND P4, P3, R24, R18, PT ;  /* 0x000000121800722a */ /* 0x000fe20003b80000 */
[----:B------:R-:W-:Y:S02]  /*3ea0*/  IMAD.MOV.U32 R13, RZ, RZ, R28 ;  /* 0x000000ffff0d7224 */ /* 0x000fe400078e001c */
[----:B------:R-:W-:Y:S02]  /*3eb0*/  IMAD.MOV.U32 R28, RZ, RZ, R27 ;  /* 0x000000ffff1c7224 */ /* 0x000fe400078e001b */
[----:B------:R-:W-:Y:S01]  /*3ec0*/  IMAD.MOV.U32 R6, RZ, RZ, R26 ;  /* 0x000000ffff067224 */ /* 0x000fe200078e001a */
[----:B------:R-:W-:Y:S02]  /*3ed0*/  SEL R12, R12, R13, P2 ;  /* 0x0000000d0c0c7207 */ /* 0x000fe40001000000 */
[----:B------:R-:W-:Y:S01]  /*3ee0*/  FSEL R13, R4, R29, P2 ;  /* 0x0000001d040d7208 */ /* 0x000fe20001000000 */
[----:B------:R-:W-:-:S02]  /*3ef0*/  IMAD.MOV.U32 R4, RZ, RZ, R25 ;  /* 0x000000ffff047224 */ /* 0x000fc400078e0019 */
[----:B------:R-:W-:Y:S01]  /*3f00*/  IMAD.MOV.U32 R25, RZ, RZ, R18 ;  /* 0x000000ffff197224 */ /* 0x000fe200078e0012 */
[----:B------:R-:W-:Y:S01]  /*3f10*/  @P5 LOP3.LUT R13, R29, 0x80000, RZ, 0xfc, !PT ;  /* 0x000800001d0d5812 */ /* 0x000fe200078efcff */
[----:B0-----:R-:W-:Y:S01]  /*3f20*/  DSETP.MIN.AND P5, P2, R26, R14, PT ;  /* 0x0000000e1a00722a */ /* 0x001fe20003aa0000 */
        /* <DEDUP_REMOVED lines=8> */
[----:B------:R-:W-:-:S02]  /*3fb0*/  FSEL R27, R28, R15, P5 ;  /* 0x0000000f1c1b7208 */ /* 0x000fc40002800000 */
[----:B------:R-:W-:Y:S01]  /*3fc0*/  @P3 LOP3.LUT R25, R19, 0x80000, RZ, 0xfc, !PT ;  /* 0x0008000013193812 */ /* 0x000fe200078efcff */
[----:B------:R-:W-:Y:S01]  /*3fd0*/  DSETP.MAX.AND P4, P3, R20, R10, PT ;  /* 0x0000000a1400722a */ /* 0x000fe20003b8f000 */
[----:B------:R-:W-:Y:S01]  /*3fe0*/  @P2 LOP3.LUT R27, R15, 0x80000, RZ, 0xfc, !PT ;  /* 0x000800000f1b2812 */ /* 0x000fe200078efcff */
[----:B------:R-:W-:Y:S01]  /*3ff0*/  DSETP.MAX.AND P5, P2, R22, R16, PT ;  /* 0x000000101600722a */ /* 0x000fe20003aaf000 */
[----:B------:R-:W-:Y:S02]  /*4000*/  IMAD.MOV.U32 R15, RZ, RZ, R10 ;  /* 0x000000ffff0f7224 */ /* 0x000fe400078e000a */
[----:B------:R-:W-:Y:S01]  /*4010*/  IMAD.MOV.U32 R19, RZ, RZ, R16 ;  /* 0x000000ffff137224 */ /* 0x000fe200078e0010 */
[----:B------:R-:W-:Y:S02]  /*4020*/  FSEL R21, R6, R11, P4 ;  /* 0x0000000b06157208 */ /* 0x000fe40002000000 */
[----:B------:R-:W-:Y:S01]  /*4030*/  SEL R20, R4, R15, P4 ;  /* 0x0000000f04147207 */ /* 0x000fe20002000000 */
[----:B------:R-:W-:Y:S01]  /*4040*/  IMAD.MOV.U32 R4, RZ, RZ, R43 ;  /* 0x000000ffff047224 */ /* 0x000fe200078e002b */
[----:B------:R-:W-:-:S02]  /*4050*/  SEL R22, R14, R19, P5 ;  /* 0x000000130e167207 */ /* 0x000fc40002800000 */
[----:B------:R-:W-:Y:S01]  /*4060*/  FSEL R23, R18, R17, P5 ;  /* 0x0000001112177208 */ /* 0x000fe20002800000 */
[----:B------:R-:W-:Y:S01]  /*4070*/  DSETP.MAX.AND P4, P5, R42, R8, PT ;  /* 0x000000082a00722a */ /* 0x000fe20003d8f000 */
[----:B------:R-:W-:Y:S02]  /*4080*/  MOV R15, R8 ;  /* 0x00000008000f7202 */ /* 0x000fe40000000f00 */
[----:B------:R-:W-:Y:S02]  /*4090*/  @P3 LOP3.LUT R21, R11, 0x80000, RZ, 0xfc, !PT ;  /* 0x000800000b153812 */ /* 0x000fe400078efcff */
[----:B------:R-:W-:Y:S02]  /*40a0*/  @P2 LOP3.LUT R23, R17, 0x80000, RZ, 0xfc, !PT ;  /* 0x0008000011172812 */ /* 0x000fe400078efcff */
[----:B------:R-:W-:Y:S02]  /*40b0*/  FSEL R43, R4, R9, P4 ;  /* 0x00000009042b7208 */ /* 0x000fe40002000000 */
[----:B------:R-:W-:-:S05]  /*40c0*/  SEL R42, R42, R15, P4 ;  /* 0x0000000f2a2a7207 */ /* 0x000fca0002000000 */
[----:B------:R-:W-:-:S07]  /*40d0*/  @P5 LOP3.LUT R43, R9, 0x80000, RZ, 0xfc, !PT ;  /* 0x00080000092b5812 */ /* 0x000fce00078efcff */
.L_x_119:
[----:B------:R-:W-:Y:S05]  /*40e0*/  BSYNC.RECONVERGENT B1 ;  /* 0x0000000000017941 */ /* 0x000fea0003800200 */
.L_x_118:
        /* <DEDUP_REMOVED lines=19> */
[----:B------:R-:W-:Y:S02]  /*4220*/  IMAD.MOV.U32 R13, RZ, RZ, R28 ;  /* 0x000000ffff0d7224 */ /* 0x000fe400078e001c */
[----:B------:R-:W-:Y:S02]  /*4230*/  IMAD.MOV.U32 R30, RZ, RZ, R24 ;  /* 0x000000ffff1e7224 */ /* 0x000fe400078e0018 */
[----:B------:R-:W-:Y:S01]  /*4240*/  IMAD.MOV.U32 R25, RZ, RZ, R18 ;  /* 0x000000ffff197224 */ /* 0x000fe200078e0012 */
[----:B------:R-:W-:Y:S01]  /*4250*/  SEL R12, R4, R13, P2 ;  /* 0x0000000d040c7207 */ /* 0x000fe20001000000 */
[----:B------:R-:W-:Y:S01]  /*4260*/  IMAD.MOV.U32 R18, RZ, RZ, R21 ;  /* 0x000000ffff127224 */ /* 0x000fe200078e0015 */
[----:B------:R-:W-:Y:S01]  /*4270*/  FSEL R13, R6, R29, P2 ;  /* 0x0000001d060d7208 */ /* 0x000fe20001000000 */
[----:B0-----:R-:W-:Y:S01]  /*4280*/  DSETP.MIN.AND P2, P3, R26, R10, PT ;  /* 0x0000000a1a00722a */ /* 0x001fe20003b40000 */
[----:B------:R-:W-:Y:S01]  /*4290*/  SEL R24, R30, R25, P5 ;  /* 0x000000191e187207 */ /* 0x000fe20002800000 */
[----:B------:R-:W-:Y:S01]  /*42a0*/  IMAD.MOV.U32 R28, RZ, RZ, R27 ;  /* 0x000000ffff1c7224 */ /* 0x000fe200078e001b */
[----:B------:R-:W-:Y:S01]  /*42b0*/  @P4 LOP3.LUT R13, R29, 0x80000, RZ, 0xfc, !PT ;  /* 0x000800001d0d4812 */ /* 0x000fe200078efcff */
[----:B------:R-:W-:Y:S01]  /*42c0*/  IMAD.MOV.U32 R4, RZ, RZ, R26 ;  /* 0x000000ffff047224 */ /* 0x000fe200078e001a */
[----:B------:R-:W-:Y:S01]  /*42d0*/  FSEL R25, R31, R19, P5 ;  /* 0x000000131f197208 */ /* 0x000fe20002800000 */
[----:B------:R-:W-:Y:S01]  /*42e0*/  DSETP.MAX.AND P5, P4, R20, R16, PT ;  /* 0x000000101400722a */ /* 0x000fe20003caf000 */
[----:B------:R-:W-:Y:S01]  /*42f0*/  @P0 LOP3.LUT R25, R19, 0x80000, RZ, 0xfc, !PT ;  /* 0x0008000013190812 */ /* 0x000fe200078efcff */
[----:B------:R-:W-:Y:S01]  /*4300*/  IMAD.MOV.U32 R21, RZ, RZ, R10 ;  /* 0x000000ffff157224 */ /* 0x000fe200078e000a */
[----:B------:R-:W-:Y:S01]  /*4310*/  FSEL R27, R28, R11, P2 ;  /* 0x0000000b1c1b7208 */ /* 0x000fe20001000000 */
[----:B------:R-:W-:-:S02]  /*4320*/  IMAD.MOV.U32 R6, RZ, RZ, R20 ;  /* 0x000000ffff067224 */ /* 0x000fc400078e0014 */
[----:B------:R-:W-:Y:S01]  /*4330*/  IMAD.MOV.U32 R10, RZ, RZ, R23 ;  /* 0x000000ffff0a7224 */ /* 0x000fe200078e0017 */
[----:B------:R-:W-:Y:S01]  /*4340*/  SEL R26, R4, R21, P2 ;  /* 0x00000015041a7207 */ /* 0x000fe20001000000 */
[----:B------:R-:W-:Y:S01]  /*4350*/  DSETP.MAX.AND P2, P0, R22, R14, PT ;  /* 0x0000000e1600722a */ /* 0x000fe2000384f000 */
[----:B------:R-:W-:Y:S01]  /*4360*/  IMAD.MOV.U32 R4, RZ, RZ, R22 ;  /* 0x000000ffff047224 */ /* 0x000fe200078e0016 */
[----:B------:R-:W-:Y:S01]  /*4370*/  @P3 LOP3.LUT R27, R11, 0x80000, RZ, 0xfc, !PT ;  /* 0x000800000b1b3812 */ /* 0x000fe200078efcff */
        /* <DEDUP_REMOVED lines=14> */
.L_x_121:
[----:B------:R-:W-:Y:S05]  /*4460*/  BSYNC.RECONVERGENT B1 ;  /* 0x0000000000017941 */ /* 0x000fea0003800200 */
.L_x_120:
        /* <DEDUP_REMOVED lines=15> */
[----:B0-----:R-:W-:Y:S01]  /*4560*/  IMAD.MOV.U32 R7, RZ, RZ, R28 ;  /* 0x000000ffff077224 */ /* 0x001fe200078e001c */
[----:B------:R-:W-:Y:S01]  /*4570*/  DSETP.MIN.AND P4, P5, R24, R18, PT ;  /* 0x000000121800722a */ /* 0x000fe20003d80000 */
[----:B------:R-:W-:Y:S02]  /*4580*/  IMAD.MOV.U32 R4, RZ, RZ, R13 ;  /* 0x000000ffff047224 */ /* 0x000fe400078e000d */
[----:B------:R-:W-:Y:S01]  /*4590*/  IMAD.MOV.U32 R6, RZ, RZ, R24 ;  /* 0x000000ffff067224 */ /* 0x000fe200078e0018 */
[----:B------:R-:W-:Y:S01]  /*45a0*/  SEL R12, R12, R7, P0 ;  /* 0x000000070c0c7207 */ /* 0x000fe20000000000 */
[----:B------:R-:W-:Y:S01]  /*45b0*/  IMAD.MOV.U32 R7, RZ, RZ, R18 ;  /* 0x000000ffff077224 */ /* 0x000fe200078e0012 */
[----:B------:R-:W-:Y:S01]  /*45c0*/  FSEL R13, R4, R29, P0 ;  /* 0x0000001d040d7208 */ /* 0x000fe20000000000 */
[----:B------:R-:W-:Y:S01]  /*45d0*/  IMAD.MOV.U32 R28, RZ, RZ, R27 ;  /* 0x000000ffff1c7224 */ /* 0x000fe200078e001b */
[----:B------:R-:W-:Y:S01]  /*45e0*/  DSETP.MIN.AND P0, P2, R26, R16, PT ;  /* 0x000000101a00722a */ /* 0x000fe20003a00000 */
[----:B------:R-:W-:Y:S01]  /*45f0*/  IMAD.MOV.U32 R30, RZ, RZ, R25 ;  /* 0x000000ffff1e7224 */ /* 0x000fe200078e0019 */
[----:B------:R-:W-:Y:S01]  /*4600*/  SEL R24, R6, R7, P4 ;  /* 0x0000000706187207 */ /* 0x000fe20002000000 */
[----:B------:R-:W-:Y:S01]  /*4610*/  IMAD.MOV.U32 R4, RZ, RZ, R26 ;  /* 0x000000ffff047224 */ /* 0x000fe200078e001a */
[----:B------:R-:W-:Y:S01]  /*4620*/  @P1 LOP3.LUT R13, R29, 0x80000, RZ, 0xfc, !PT ;  /* 0x000800001d0d1812 */ /* 0x000fe200078efcff */
[----:B------:R-:W-:Y:S01]  /*4630*/  IMAD.MOV.U32 R29, RZ, RZ, R21 ;  /* 0x000000ffff1d7224 */ /* 0x000fe200078e0015 */
[----:B------:R-:W-:Y:S01]  /*4640*/  DSETP.MAX.AND P3, P1, R20, R8, PT ;  /* 0x000000081400722a */ /* 0x000fe2000396f000 */
[----:B------:R-:W-:Y:S01]  /*4650*/  IMAD.MOV.U32 R27, RZ, RZ, R20 ;  /* 0x000000ffff1b7224 */ /* 0x000fe200078e0014 */
        /* <DEDUP_REMOVED lines=14> */
[----:B------:R-:W-:Y:S01]  /*4740*/  IMAD.MOV.U32 R19, RZ, RZ, R14 ;  /* 0x000000ffff137224 */ /* 0x000fe200078e000e */
[----:B------:R-:W-:-:S02]  /*4750*/  FSEL R43, R8, R15, P5 ;  /* 0x0000000f082b7208 */ /* 0x000fc40002800000 */
[----:B------:R-:W-:Y:S02]  /*4760*/  @P2 LOP3.LUT R27, R17, 0x80000, RZ, 0xfc, !PT ;  /* 0x00080000111b2812 */ /* 0x000fe400078efcff */
[----:B------:R-:W-:Y:S02]  /*4770*/  FSEL R23, R6, R11, P0 ;  /* 0x0000000b06177208 */ /* 0x000fe40000000000 */
[----:B------:R-:W-:Y:S02]  /*4780*/  SEL R42, R42, R19, P5 ;  /* 0x000000132a2a7207 */ /* 0x000fe40002800000 */
[----:B------:R-:W-:Y:S02]  /*4790*/  SEL R22, R4, R7, P0 ;  /* 0x0000000704167207 */ /* 0x000fe40000000000 */
[----:B------:R-:W-:Y:S02]  /*47a0*/  @P4 LOP3.LUT R43, R15, 0x80000, RZ, 0xfc, !PT ;  /* 0x000800000f2b4812 */ /* 0x000fe400078efcff */
[----:B------:R-:W-:-:S02]  /*47b0*/  @P1 LOP3.LUT R21, R9, 0x80000, RZ, 0xfc, !PT ;  /* 0x0008000009151812 */ /* 0x000fc400078efcff */
[----:B------:R-:W-:-:S07]  /*47c0*/  @P3 LOP3.LUT R23, R11, 0x80000, RZ, 0xfc, !PT ;  /* 0x000800000b173812 */ /* 0x000fce00078efcff */
.L_x_123:
[----:B------:R-:W-:Y:S05]  /*47d0*/  BSYNC.RECONVERGENT B1 ;  /* 0x0000000000017941 */ /* 0x000fea0003800200 */
.L_x_122:
[----:B------:R-:W-:Y:S01]  /*47e0*/  ISETP.NE.AND P0, PT, R2, RZ, PT ;  /* 0x000000ff0200720c */ /* 0x000fe20003f05270 */
[----:B------:R-:W-:-:S12]  /*47f0*/  BSSY.RECONVERGENT B1, `(.L_x_124) ;  /* 0x000000b000017945 */ /* 0x000fd80003800200 */
[----:B------:R-:W-:Y:S05]  /*4800*/  @P0 BRA `(.L_x_125) ;  /* 0x0000000000240947 */ /* 0x000fea0003800000 */
[----:B0-----:R-:W0:Y:S01]  /*4810*/  S2R R7, SR_CgaCtaId ;  /* 0x0000000000077919 */ /* 0x001e220000008800 */
        /* <DEDUP_REMOVED lines=8> */
.L_x_125:
[----:B------:R-:W-:Y:S05]  /*48a0*/  BSYNC.RECONVERGENT B1 ;  /* 0x0000000000017941 */ /* 0x000fea0003800200 */
.L_x_124:
[----:B------:R-:W-:Y:S01]  /*48b0*/  BAR.SYNC.DEFER_BLOCKING 0x0 ;  /* 0x0000000000007b1d */ /* 0x000fe20000010000 */
[----:B------:R-:W-:-:S04]  /*48c0*/  ISETP.GE.U32.AND P0, PT, R0, 0x21, PT ;  /* 0x000000210000780c */ /* 0x000fc80003f06070 */
[----:B------:R-:W-:-:S04]  /*48d0*/  ISETP.GE.U32.AND.EX P0, PT, R5, RZ, PT, P0 ;  /* 0x000000ff0500720c */ /* 0x000fc80003f06100 */
[----:B------:R-:W-:-:S13]  /*48e0*/  ISETP.NE.OR P0, PT, R3, RZ, !P0 ;  /* 0x000000ff0300720c */ /* 0x000fda0004705670 */
[----:B------:R-:W-:Y:S05]  /*48f0*/  @P0 BRA `(.L_x_126) ;  /* 0x0000007400740947 */ /* 0x000fea0003800000 */
[----:B------:R-:W2:Y:S01]  /*4900*/  S2UR UR5, SR_CgaCtaId ;  /* 0x00000000000579c3 */ /* 0x000ea20000008800 */
[----:B------:R-:W-:Y:S01]  /*4910*/  UMOV UR4, 0x400 ;  /* 0x0000040000047882 */ /* 0x000fe20000000000 */
[----:B------:R-:W-:Y:S01]  /*4920*/  IMAD.MOV.U32 R4, RZ, RZ, R25 ;  /* 0x000000ffff047224 */ /* 0x000fe200078e0019 */
[----:B------:R-:W-:Y:S01]  /*4930*/  MOV R6, R27 ;  /* 0x0000001b00067202 */ /* 0x000fe20000000f00 */
[----:B0-----:R-:W-:Y:S01]  /*4940*/  IMAD.MOV.U32 R14, RZ, RZ, R20 ;  /* 0x000000ffff0e7224 */ /* 0x001fe200078e0014 */
[----:B--2---:R-:W-:-:S09]  /*4950*/  ULEA UR4, UR5, UR4, 0x18 ;  /* 0x0000000405047291 */ /* 0x004fd2000f8ec0ff */
[----:B------:R-:W0:Y:S04]  /*4960*/  LDS.128 R28, [UR4+0x40] ;  /* 0x00004004ff1c7984 */ /* 0x000e280008000c00 */
[----:B------:R-:W2:Y:S04]  /*4970*/  LDS.64 R2, [UR4+0x38] ;  /* 0x00003804ff027984 */ /* 0x000ea80008000a00 */
[----:B------:R-:W3:Y:S04]  /*4980*/  LDS.128 R16, [UR4+0x50] ;  /* 0x00005004ff107984 */ /* 0x000ee80008000c00 */
[----:B------:R-:W4:Y:S01]  /*4990*/  LDS.128 R8, [UR4+0x60] ;  /* 0x00006004ff087984 */ /* 0x000f220008000c00 */
[----:B0-----:R-:W-:Y:S01]  /*49a0*/  DSETP.MIN.AND P0, P1, R24, R28, PT ;  /* 0x0000001c1800722a */ /* 0x001fe20003900000 */
[----:B-1----:R-:W-:Y:S01]  /*49b0*/  IMAD.MOV.U32 R7, RZ, RZ, R28 ;  /* 0x000000ffff077224 */ /* 0x002fe200078e001c */
[----:B------:R-:W-:Y:S01]  /*49c0*/  DSETP.MIN.AND P2, P3, R26, R30, PT ;  /* 0x0000001e1a00722a */ /* 0x000fe20003b40000 */
[----:B------:R-:W-:-:S02]  /*49d0*/  IMAD.MOV.U32 R15, RZ, RZ, R30 ;  /* 0x000000ffff0f7224 */ /* 0x000fc400078e001e */
[----:B------:R-:W-:Y:S01]  /*49e0*/  IMAD.MOV.U32 R28, RZ, RZ, R22 ;  /* 0x000000ffff1c7224 */ /* 0x000fe200078e0016 */
[----:B------:R-:W-:Y:S01]  /*49f0*/  FSEL R25, R4, R29, P0 ;  /* 0x0000001d04197208 */ /* 0x000fe20000000000 */
[----:B------:R-:W-:Y:S01]  /*4a00*/  IMAD.MOV.U32 R4, RZ, RZ, R12 ;  /* 0x000000ffff047224 */ /* 0x000fe200078e000c */
[----:B------:R-:W-:Y:S01]  /*4a10*/  SEL R24, R24, R7, P0 ;  /* 0x0000000718187207 */ /* 0x000fe20000000000 */
[----:B--2---:R-:W-:Y:S01]  /*4a20*/  DSETP.MIN.AND P5, P0, R12, R2, PT ;  /* 0x000000020c00722a */ /* 0x004fe200038a0000 */
[----:B------:R-:W-:Y:S01]  /*4a30*/  FSEL R27, R6, R31, P2 ;  /* 0x0000001f061b7208 */ /* 0x000fe20001000000 */
[----:B------:R-:W-:Y:S01]  /*4a40*/  IMAD.MOV.U32 R6, RZ, RZ, R13 ;  /* 0x000000ffff067224 */ /* 0x000fe200078e000d */
[----:B------:R-:W-:Y:S01]  /*4a50*/  SEL R26, R26, R15, P2 ;  /* 0x0000000f1a1a7207 */ /* 0x000fe20001000000 */
[----:B------:R-:W-:Y:S01]  /*4a60*/  IMAD.MOV.U32 R7, RZ, RZ, R2 ;  /* 0x000000ffff077224 */ /* 0x000fe200078e0002 */
[----:B------:R-:W-:Y:S01]  /*4a70*/  @P1 LOP3.LUT R25, R29, 0x80000, RZ, 0xfc, !PT ;  /* 0x000800001d191812 */ /* 0x000fe200078efcff */
[----:B---3--:R-:W-:Y:S01]  /*4a80*/  DSETP.MAX.AND P4, P2, R20, R16, PT ;  /* 0x000000101400722a */ /* 0x008fe20003a8f000 */
[----:B------:R-:W-:Y:S01]  /*4a90*/  FSEL R13, R6, R3, P5 ;  /* 0x00000003060d7208 */ /* 0x000fe20002800000 */
[----:B------:R-:W-:Y:S01]  /*4aa0*/  IMAD.MOV.U32 R15, RZ, RZ, R21 ;  /* 0x000000ffff0f7224 */ /* 0x000fe200078e0015 */
[----:B------:R-:W-:Y:S01]  /*4ab0*/  @P3 LOP3.LUT R27, R31, 0x80000, RZ, 0xfc, !PT ;  /* 0x000800001f1b3812 */ /* 0x000fe200078efcff */
[----:B------:R-:W-:Y:S01]  /*4ac0*/  DSETP.MAX.AND P3, P1, R22, R18, PT ;  /* 0x000000121600722a */ /* 0x000fe2000396f000 */
[----:B------:R-:W-:Y:S01]  /*4ad0*/  SEL R12, R4, R7, P5 ;  /* 0x00000007040c7207 */ /* 0x000fe20002800000 */
[----:B----4-:R-:W-:Y:S01]  /*4ae0*/  DSETP.MAX.AND P6, P5, R42, R8, PT ;  /* 0x000000082a00722a */ /* 0x010fe20003dcf000 */
[----:B------:R-:W-:Y:S01]  /*4af0*/  IMAD.MOV.U32 R21, RZ, RZ, R18 ;  /* 0x000000ffff157224 */ /* 0x000fe200078e0012 */
[----:B------:R-:W-:Y:S01]  /*4b00*/  @P0 LOP3.LUT R13, R3, 0x80000, RZ, 0xfc, !PT ;  /* 0x00080000030d0812 */ /* 0x000fe200078efcff */
[----:B------:R-:W-:Y:S01]  /*4b10*/  IMAD.MOV.U32 R29, RZ, RZ, R23 ;  /* 0x000000ffff1d7224 */ /* 0x000fe200078e0017 */
[----:B------:R-:W-:Y:S01]  /*4b20*/  ISETP.GE.U32.AND P0, PT, R0, 0x41, PT ;  /* 0x000000410000780c */ /* 0x000fe20003f06070 */
[----:B------:R-:W-:Y:S01]  /*4b30*/  IMAD.MOV.U32 R4, RZ, RZ, R43 ;  /* 0x000000ffff047224 */ /* 0x000fe200078e002b */
[----:B------:R-:W-:Y:S01]  /*4b40*/  SEL R22, R28, R21, P3 ;  /* 0x000000151c167207 */ /* 0x000fe20001800000 */
[----:B------:R-:W-:Y:S01]  /*4b50*/  IMAD.MOV.U32 R2, RZ, RZ, R42 ;  /* 0x000000ffff027224 */ /* 0x000fe200078e002a */
[----:B------:R-:W-:Y:S01]  /*4b60*/  ISETP.GE.U32.AND.EX P0, PT, R5, RZ, PT, P0 ;  /* 0x000000ff0500720c */ /* 0x000fe20003f06100 */
[----:B------:R-:W-:Y:S01]  /*4b70*/  IMAD.MOV.U32 R7, RZ, RZ, R16 ;  /* 0x000000ffff077224 */ /* 0x000fe200078e0010 */
[----:B------:R-:W-:Y:S01]  /*4b80*/  FSEL R43, R4, R9, P6 ;  /* 0x00000009042b7208 */ /* 0x000fe20003000000 */
[----:B------:R-:W-:Y:S01]  /*4b90*/  IMAD.MOV.U32 R3, RZ, RZ, R8 ;  /* 0x000000ffff037224 */ /* 0x000fe200078e0008 */
[----:B------:R-:W-:-:S02]  /*4ba0*/  FSEL R23, R29, R19, P3 ;  /* 0x000000131d177208 */ /* 0x000fc40001800000 */
[----:B------:R-:W-:Y:S02]  /*4bb0*/  FSEL R21, R15, R17, P4 ;  /* 0x000000110f157208 */ /* 0x000fe40002000000 */
[----:B------:R-:W-:Y:S02]  /*4bc0*/  SEL R20, R14, R7, P4 ;  /* 0x000000070e147207 */ /* 0x000fe40002000000 */
[----:B------:R-:W-:Y:S02]  /*4bd0*/  SEL R42, R2, R3, P6 ;  /* 0x00000003022a7207 */ /* 0x000fe40003000000 */
[----:B------:R-:W-:Y:S02]  /*4be0*/  @P5 LOP3.LUT R43, R9, 0x80000, RZ, 0xfc, !PT ;  /* 0x00080000092b5812 */ /* 0x000fe400078efcff */
        /* <DEDUP_REMOVED lines=15> */
[----:B------:R-:W-:Y:S01]  /*4ce0*/  IMAD.MOV.U32 R8, RZ, RZ, R42 ;  /* 0x000000ffff087224 */ /* 0x000fe200078e002a */
[----:B------:R-:W-:Y:S01]  /*4cf0*/  @P1 LOP3.LUT R13, R11, 0x80000, RZ, 0xfc, !PT ;  /* 0x000800000b0d1812 */ /* 0x000fe200078efcff */
[----:B0-----:R-:W-:Y:S01]  /*4d00*/  DSETP.MIN.AND P2, P3, R24, R32, PT ;  /* 0x000000201800722a */ /* 0x001fe20003b40000 */
[----:B------:R-:W-:Y:S01]  /*4d10*/  IMAD.MOV.U32 R3, RZ, RZ, R32 ;  /* 0x000000ffff037224 */ /* 0x000fe200078e0020 */
[----:B------:R-:W-:Y:S01]  /*4d20*/  DSETP.MIN.AND P4, P5, R26, R34, PT ;  /* 0x000000221a00722a */ /* 0x000fe20003d80000 */
[----:B------:R-:W-:Y:S02]  /*4d30*/  IMAD.MOV.U32 R7, RZ, RZ, R34 ;  /* 0x000000ffff077224 */ /* 0x000fe400078e0022 */
[----:B-1----:R-:W-:Y:S01]  /*4d40*/  IMAD.MOV.U32 R9, RZ, RZ, R30 ;  /* 0x000000ffff097224 */ /* 0x002fe200078e001e */
[----:B------:R-:W-:Y:S01]  /*4d50*/  FSEL R25, R2, R33, P2 ;  /* 0x0000002102197208 */ /* 0x000fe20001000000 */
[----:B------:R-:W-:Y:S01]  /*4d60*/  IMAD.MOV.U32 R2, RZ, RZ, R20 ;  /* 0x000000ffff027224 */ /* 0x000fe200078e0014 */
[----:B------:R-:W-:Y:S01]  /*4d70*/  SEL R24, R24, R3, P2 ;  /* 0x0000000318187207 */ /* 0x000fe20001000000 */
[----:B------:R-:W-:Y:S01]  /*4d80*/  IMAD.MOV.U32 R3, RZ, RZ, R21 ;  /* 0x000000ffff037224 */ /* 0x000fe200078e0015 */
[----:B------:R-:W-:Y:S01]  /*4d90*/  SEL R26, R4, R7, P4 ;  /* 0x00000007041a7207 */ /* 0x000fe20002000000 */
[----:B------:R-:W-:Y:S01]  /*4da0*/  IMAD.MOV.U32 R7, RZ, RZ, R28 ;  /* 0x000000ffff077224 */ /* 0x000fe200078e001c */
[----:B------:R-:W-:Y:S01]  /*4db0*/  FSEL R27, R6, R35, P4 ;  /* 0x00000023061b7208 */ /* 0x000fe20002000000 */
[----:B------:R-:W-:Y:S01]  /*4dc0*/  DSETP.MAX.AND P4, P1, R22, R30, PT ;  /* 0x0000001e1600722a */ /* 0x000fe2000398f000 */
[----:B------:R-:W-:Y:S01]  /*4dd0*/  @P3 LOP3.LUT R25, R33, 0x80000, RZ, 0xfc, !PT ;  /* 0x0008000021193812 */ /* 0x000fe200078efcff */
[----:B------:R-:W-:Y:S01]  /*4de0*/  DSETP.MAX.AND P3, P2, R20, R28, PT ;  /* 0x0000001c1400722a */ /* 0x000fe20003a6f000 */
[----:B------:R-:W-:Y:S01]  /*4df0*/  @P5 LOP3.LUT R27, R35, 0x80000, RZ, 0xfc, !PT ;  /* 0x00080000231b5812 */ /* 0x000fe200078efcff */
[----:B--2---:R-:W-:Y:S01]  /*4e00*/  DSETP.MAX.AND P0, P5, R42, R16, PT ;  /* 0x000000102a00722a */ /* 0x004fe20003d0f000 */
[----:B------:R-:W-:-:S02]  /*4e10*/  IMAD.MOV.U32 R6, RZ, RZ, R23 ;  /* 0x000000ffff067224 */ /* 0x000fc400078e0017 */
[----:B------:R-:W-:Y:S01]  /*4e20*/  IMAD.MOV.U32 R4, RZ, RZ, R22 ;  /* 0x000000ffff047224 */ /* 0x000fe200078e0016 */
[----:B------:R-:W-:Y:S01]  /*4e30*/  SEL R20, R2, R7, P3 ;  /* 0x0000000702147207 */ /* 0x000fe20001800000 */
[----:B------:R-:W-:Y:S01]  /*4e40*/  IMAD.MOV.U32 R7, RZ, RZ, R16 ;  /* 0x000000ffff077224 */ /* 0x000fe200078e0010 */
[----:B------:R-:W-:Y:S02]  /*4e50*/  FSEL R43, R10, R17, P0 ;  /* 0x000000110a2b7208 */ /* 0x000fe40000000000 */
[----:B------:R-:W-:Y:S02]  /*4e60*/  FSEL R23, R6, R31, P4 ;  /* 0x0000001f06177208 */ /* 0x000fe40002000000 */
[----:B------:R-:W-:Y:S02]  /*4e70*/  SEL R42, R8, R7, P0 ;  /* 0x00000007082a7207 */ /* 0x000fe40000000000 */
[----:B------:R-:W-:Y:S02]  /*4e80*/  ISETP.GE.U32.AND P0, PT, R0, 0x61, PT ;  /* 0x000000610000780c */ /* 0x000fe40003f06070 */
[----:B------:R-:W-:-:S02]  /*4e90*/  FSEL R21, R3, R29, P3 ;  /* 0x0000001d03157208 */ /* 0x000fc40001800000 */
[----:B------:R-:W-:Y:S02]  /*4ea0*/  ISETP.GE.U32.AND.EX P0, PT, R5, RZ, PT, P0 ;  /* 0x000000ff0500720c */ /* 0x000fe40003f06100 */
[----:B------:R-:W-:Y:S02]  /*4eb0*/  SEL R22, R4, R9, P4 ;  /* 0x0000000904167207 */ /* 0x000fe40002000000 */
[----:B------:R-:W-:Y:S02]  /*4ec0*/  @P5 LOP3.LUT R43, R17, 0x80000, RZ, 0xfc, !PT ;  /* 0x00080000112b5812 */ /* 0x000fe400078efcff */
[----:B------:R-:W-:Y:S02]  /*4ed0*/  @P1 LOP3.LUT R23, R31, 0x80000, RZ, 0xfc, !PT ;  /* 0x000800001f171812 */ /* 0x000fe400078efcff */
[----:B------:R-:W-:-:S05]  /*4ee0*/  @P2 LOP3.LUT R21, R29, 0x80000, RZ, 0xfc, !PT ;  /* 0x000800001d152812 */ /* 0x000fca00078efcff */
[----:B------:R-:W-:Y:S05]  /*4ef0*/  @!P0 BRA `(.L_x_126) ;  /* 0x0000006c00f48947 */ /* 0x000fea0003800000 */
        /* <DEDUP_REMOVED lines=94> */
[----:B------:R-:W-:Y:S02]  /*54e0*/  IMAD.MOV.U32 R3, RZ, RZ, R18 ;  /* 0x000000ffff037224 */ /* 0x000fe400078e0012 */
[----:B------:R-:W1:Y:S01]  /*54f0*/  LDS.128 R28, [UR4+0x110] ;  /* 0x00011004ff1c7984 */ /* 0x000e620008000c00 */
[----:B------:R-:W-:Y:S02]  /*5500*/  IMAD.MOV.U32 R2, RZ, RZ, R13 ;  /* 0x000000ffff027224 */ /* 0x000fe400078e000d */
[----:B------:R-:W-:Y:S01]  /*5510*/  SEL R12, R12, R3, P0 ;  /* 0x000000030c0c7207 */ /* 0x000fe20000000000 */
[----:B------:R-:W2:Y:S01]  /*5520*/  LDS.128 R8, [UR4+0x120] ;  /* 0x00012004ff087984 */ /* 0x000ea20008000c00 */
[----:B------:R-:W-:Y:S01]  /*5530*/  IMAD.MOV.U32 R4, RZ, RZ, R26 ;  /* 0x000000ffff047224 */ /* 0x000fe200078e001a */
[----:B------:R-:W-:Y:S01]  /*5540*/  FSEL R13, R2, R19, P0 ;  /* 0x00000013020d7208 */ /* 0x000fe20000000000 */
[----:B------:R-:W-:Y:S01]  /*5550*/  IMAD.MOV.U32 R6, RZ, RZ, R27 ;  /* 0x000000ffff067224 */ /* 0x000fe200078e001b */
[----:B------:R-:W-:Y:S01]  /*5560*/  MOV R2, R25 ;  /* 0x0000001900027202 */ /* 0x000fe20000000f00 */
[----:B------:R-:W-:-:S02]  /*5570*/  IMAD.MOV.U32 R16, RZ, RZ, R43 ;  /* 0x000000ffff107224 */ /* 0x000fc400078e002b */
        /* <DEDUP_REMOVED lines=37> */
[----:B------:R-:W-:Y:S01]  /*57d0*/  ISETP.GE.U32.AND P0, PT, R0, 0xe1, PT ;  /* 0x000000e10000780c */ /* 0x000fe20003f06070 */
[----:B------:R-:W1:Y:S01]  /*57e0*/  LDS.128 R28, [UR4+0x140] ;  /* 0x00014004ff1c7984 */ /* 0x000e620008000c00 */
[----:B------:R-:W-:Y:S02]  /*57f0*/  IMAD.MOV.U32 R2, RZ, RZ, R13 ;  /* 0x000000ffff027224 */ /* 0x000fe400078e000d */
[----:B------:R-:W-:Y:S01]  /*5800*/  SEL R12, R12, R3, P4 ;  /* 0x000000030c0c7207 */ /* 0x000fe20002000000 */
[----:B------:R-:W2:Y:S01]  /*5810*/  LDS.128 R16, [UR4+0x150] ;  /* 0x00015004ff107984 */ /* 0x000ea20008000c00 */
[----:B------:R-:W-:Y:S01]  /*5820*/  IMAD.MOV.U32 R3, RZ, RZ, R25 ;  /* 0x000000ffff037224 */ /* 0x000fe200078e0019 */
[----:B------:R-:W-:Y:S01]  /*5830*/  FSEL R13, R2, R11, P4 ;  /* 0x0000000b020d7208 */ /* 0x000fe20002000000 */
[----:B------:R-:W-:Y:S01]  /*5840*/  IMAD.MOV.U32 R2, RZ, RZ, R27 ;  /* 0x000000ffff027224 */ /* 0x000fe200078e001b */
[----:B------:R-:W-:Y:S01]  /*5850*/  ISETP.GE.U32.AND.EX P0, PT, R5, RZ, PT, P0 ;  /* 0x000000ff0500720c */ /* 0x000fe20003f06100 */
[----:B------:R-:W-:-:S02]  /*5860*/  IMAD.MOV.U32 R0, RZ, RZ, R24 ;  /* 0x000000ffff007224 */ /* 0x000fc400078e0018 */
[----:B------:R-:W-:Y:S01]  /*5870*/  @P1 LOP3.LUT R13, R11, 0x80000, RZ, 0xfc, !PT ;  /* 0x000800000b0d1812 */ /* 0x000fe200078efcff */
[----:B------:R-:W-:Y:S02]  /*5880*/  IMAD.MOV.U32 R8, RZ, RZ, R43 ;  /* 0x000000ffff087224 */ /* 0x000fe400078e002b */
[----:B------:R-:W-:Y:S02]  /*5890*/  IMAD.MOV.U32 R6, RZ, RZ, R42 ;  /* 0x000000ffff067224 */ /* 0x000fe400078e002a */
[----:B------:R-:W-:Y:S01]  /*58a0*/  IMAD.MOV.U32 R4, RZ, RZ, R22 ;  /* 0x000000ffff047224 */ /* 0x000fe200078e0016 */
[----:B0-----:R-:W-:Y:S01]  /*58b0*/  DSETP.MIN.AND P3, P2, R24, R32, PT ;  /* 0x000000201800722a */ /* 0x001fe20003a60000 */
[----:B------:R-:W-:Y:S01]  /*58c0*/  IMAD.MOV.U32 R7, RZ, RZ, R34 ;  /* 0x000000ffff077224 */ /* 0x000fe200078e0022 */
[----:B------:R-:W-:Y:S01]  /*58d0*/  DSETP.MIN.AND P4, P5, R26, R34, PT ;  /* 0x000000221a00722a */ /* 0x000fe20003d80000 */
[----:B------:R-:W-:-:S03]  /*58e0*/  MOV R5, R32 ;  /* 0x0000002000057202 */ /* 0x000fc60000000f00 */
[----:B------:R-:W-:Y:S01]  /*58f0*/  FSEL R25, R3, R33, P3 ;  /* 0x0000002103197208 */ /* 0x000fe20001800000 */
[----:B-1----:R-:W-:Y:S01]  /*5900*/  IMAD.MOV.U32 R3, RZ, RZ, R28 ;  /* 0x000000ffff037224 */ /* 0x002fe200078e001c */
[----:B------:R-:W-:Y:S01]  /*5910*/  FSEL R27, R2, R35, P4 ;  /* 0x00000023021b7208 */ /* 0x000fe20002000000 */
[----:B------:R-:W-:Y:S01]  /*5920*/  IMAD.MOV.U32 R2, RZ, RZ, R21 ;  /* 0x000000ffff027224 */ /* 0x000fe200078e0015 */
[----:B------:R-:W-:Y:S01]  /*5930*/  SEL R24, R0, R5, P3 ;  /* 0x0000000500187207 */ /* 0x000fe20001800000 */
[----:B------:R-:W-:Y:S01]  /*5940*/  IMAD.MOV.U32 R5, RZ, RZ, R23 ;  /* 0x000000ffff057224 */ /* 0x000fe200078e0017 */
[----:B------:R-:W-:Y:S01]  /*5950*/  SEL R26, R26, R7, P4 ;  /* 0x000000071a1a7207 */ /* 0x000fe20002000000 */
[----:B------:R-:W-:Y:S01]  /*5960*/  DSETP.MAX.AND P3, P4, R22, R30, PT ;  /* 0x0000001e1600722a */ /* 0x000fe20003c6f000 */
[----:B------:R-:W-:Y:S01]  /*5970*/  @P2 LOP3.LUT R25, R33, 0x80000, RZ, 0xfc, !PT ;  /* 0x0008000021192812 */ /* 0x000fe200078efcff */
[----:B------:R-:W-:Y:S01]  /*5980*/  DSETP.MAX.AND P1, P2, R20, R28, PT ;  /* 0x0000001c1400722a */ /* 0x000fe20003a2f000 */
[----:B------:R-:W-:Y:S01]  /*5990*/  @P5 LOP3.LUT R27, R35, 0x80000, RZ, 0xfc, !PT ;  /* 0x00080000231b5812 */ /* 0x000fe200078efcff */
[----:B--2---:R-:W-:Y:S01]  /*59a0*/  DSETP.MAX.AND P5, P6, R42, R16, PT ;  /* 0x000000102a00722a */ /* 0x004fe20003eaf000 */
[----:B------:R-:W-:Y:S01]  /*59b0*/  IMAD.MOV.U32 R0, RZ, RZ, R20 ;  /* 0x000000ffff007224 */ /* 0x000fe200078e0014 */
[----:B------:R-:W-:Y:S01]  /*59c0*/  FSEL R23, R5, R31, P3 ;  /* 0x0000001f05177208 */ /* 0x000fe20001800000 */
[----:B------:R-:W-:Y:S01]  /*59d0*/  IMAD.MOV.U32 R7, RZ, RZ, R30 ;  /* 0x000000ffff077224 */ /* 0x000fe200078e001e */
[----:B------:R-:W-:Y:S01]  /*59e0*/  FSEL R21, R2, R29, P1 ;  /* 0x0000001d02157208 */ /* 0x000fe20000800000 */
[----:B------:R-:W-:Y:S01]  /*59f0*/  IMAD.MOV.U32 R9, RZ, RZ, R16 ;  /* 0x000000ffff097224 */ /* 0x000fe200078e0010 */
[----:B------:R-:W-:-:S02]  /*5a00*/  FSEL R43, R8, R17, P5 ;  /* 0x00000011082b7208 */ /* 0x000fc40002800000 */
[----:B------:R-:W-:Y:S02]  /*5a10*/  SEL R20, R0, R3, P1 ;  /* 0x0000000300147207 */ /* 0x000fe40000800000 */
        /* <DEDUP_REMOVED lines=12> */
[----:B------:R-:W2:Y:S01]  /*5ae0*/  LDS.64 R2, [UR4+0x180] ;  /* 0x00018004ff027984 */ /* 0x000ea20008000a00 */
[----:B------:R-:W-:Y:S01]  /*5af0*/  IMAD.MOV.U32 R16, RZ, RZ, R27 ;  /* 0x000000ffff107224 */ /* 0x000fe200078e001b */
[----:B------:R-:W-:Y:S01]  /*5b00*/  SEL R12, R12, R15, P0 ;  /* 0x0000000f0c0c7207 */ /* 0x000fe20000000000 */
[----:B------:R-:W-:-:S02]  /*5b10*/  IMAD.MOV.U32 R0, RZ, RZ, R25 ;  /* 0x000000ffff007224 */ /* 0x000fc400078e0019 */
[----:B------:R-:W-:Y:S02]  /*5b20*/  IMAD.MOV.U32 R14, RZ, RZ, R26 ;  /* 0x000000ffff0e7224 */ /* 0x000fe400078e001a */
[----:B------:R-:W-:Y:S01]  /*5b30*/  @P1 LOP3.LUT R13, R19, 0x80000, RZ, 0xfc, !PT ;  /* 0x00080000130d1812 */ /* 0x000fe200078efcff */
[----:B0-----:R-:W-:Y:S01]  /*5b40*/  DSETP.MIN.AND P4, P5, R26, R6, PT ;  /* 0x000000061a00722a */ /* 0x001fe20003d80000 */
[----:B------:R-:W-:Y:S01]  /*5b50*/  MOV R17, R7 ;  /* 0x0000000700117202 */ /* 0x000fe20000000f00 */
        /* <DEDUP_REMOVED lines=16> */
[----:B------:R-:W-:-:S02]  /*5c60*/  IMAD.MOV.U32 R4, RZ, RZ, R21 ;  /* 0x000000ffff047224 */ /* 0x000fc400078e0015 */
[----:B------:R-:W-:Y:S01]  /*5c70*/  IMAD.MOV.U32 R14, RZ, RZ, R42 ;  /* 0x000000ffff0e7224 */ /* 0x000fe200078e002a */
[----:B------:R-:W-:Y:S01]  /*5c80*/  FSEL R43, R16, R3, P4 ;  /* 0x00000003102b7208 */ /* 0x000fe20002000000 */
[----:B------:R-:W-:Y:S01]  /*5c90*/  IMAD.MOV.U32 R0, RZ, RZ, R20 ;  /* 0x000000ffff007224 */ /* 0x000fe200078e0014 */
[----:B------:R-:W-:Y:S01]  /*5ca0*/  SEL R22, R6, R15, P2 ;  /* 0x0000000f06167207 */ /* 0x000fe20001000000 */
[----:B------:R-:W-:Y:S01]  /*5cb0*/  IMAD.MOV.U32 R5, RZ, RZ, R8 ;  /* 0x000000ffff057224 */ /* 0x000fe200078e0008 */
[----:B------:R-:W-:Y:S01]  /*5cc0*/  FSEL R23, R7, R11, P2 ;  /* 0x0000000b07177208 */ /* 0x000fe20001000000 */
[----:B------:R-:W-:Y:S01]  /*5cd0*/  IMAD.MOV.U32 R15, RZ, RZ, R2 ;  /* 0x000000ffff0f7224 */ /* 0x000fe200078e0002 */
[----:B------:R-:W-:Y:S02]  /*5ce0*/  FSEL R21, R4, R9, P0 ;  /* 0x0000000904157208 */ /* 0x000fe40000000000 */
[----:B------:R-:W-:Y:S02]  /*5cf0*/  @P5 LOP3.LUT R43, R3, 0x80000, RZ, 0xfc, !PT ;  /* 0x00080000032b5812 */ /* 0x000fe400078efcff */
[----:B------:R-:W-:-:S02]  /*5d00*/  SEL R42, R14, R15, P4 ;  /* 0x0000000f0e2a7207 */ /* 0x000fc40002000000 */
[----:B------:R-:W-:Y:S02]  /*5d10*/  SEL R20, R0, R5, P0 ;  /* 0x0000000500147207 */ /* 0x000fe40000000000 */
[----:B------:R-:W-:Y:S02]  /*5d20*/  @P3 LOP3.LUT R23, R11, 0x80000, RZ, 0xfc, !PT ;  /* 0x000800000b173812 */ /* 0x000fe400078efcff */
[----:B------:R-:W-:Y:S01]  /*5d30*/  @P1 LOP3.LUT R21, R9, 0x80000, RZ, 0xfc, !PT ;  /* 0x0008000009151812 */ /* 0x000fe200078efcff */
[----:B------:R-:W-:Y:S06]  /*5d40*/  BRA `(.L_x_126) ;  /* 0x0000006000607947 */ /* 0x000fec0003800000 */
.L_x_102:
[----:B------:R-:W0:Y:S01]  /*5d50*/  S2R R2, SR_TID.X ;  /* 0x0000000000027919 */ /* 0x000e220000002100 */
[----:B------:R-:W0:Y:S02]  /*5d60*/  LDC.64 R6, c[0x0][0x380] ;  /* 0x0000e000ff067b82 */ /* 0x000e240000000a00 */
[----:B0-----:R-:W-:-:S05]  /*5d70*/  IMAD.WIDE.U32 R6, R2, 0x18, R6 ;  /* 0x0000001802067825 */ /* 0x001fca00078e0006 */
[----:B------:R-:W2:Y:S04]  /*5d80*/  LDG.E.64 R20, desc[UR20][R6.64] ;  /* 0x0000001406147981 */ /* 0x000ea8000c1e1b00 */
[----:B------:R-:W3:Y:S04]  /*5d90*/  LDG.E.64 R22, desc[UR20][R6.64+0x8] ;  /* 0x0000081406167981 */ /* 0x000ee8000c1e1b00 */
[----:B------:R-:W4:Y:S01]  /*5da0*/  LDG.E.64 R42, desc[UR20][R6.64+0x10] ;  /* 0x00001014062a7981 */ /* 0x000f22000c1e1b00 */
[----:B------:R-:W-:Y:S01]  /*5db0*/  IADD3 R16, P1, PT, R0, -0x100, RZ ;  /* 0xffffff0000107810 */ /* 0x000fe20007f3e0ff */
[----:B------:R-:W-:-:S02]  /*5dc0*/  IMAD.MOV.U32 R3, RZ, RZ, 0x100 ;  /* 0x00000100ff037424 */ /* 0x000fc400078e00ff */
[----:B------:R-:W-:Y:S01]  /*5dd0*/  IMAD.MOV.U32 R4, RZ, RZ, RZ ;  /* 0x000000ffff047224 */ /* 0x000fe200078e00ff */
[----:B------:R-:W-:Y:S02]  /*5de0*/  ISETP.GE.U32.AND P0, PT, R16, 0x100, PT ;  /* 0x000001001000780c */ /* 0x000fe40003f06070 */
[----:B------:R-:W-:-:S04]  /*5df0*/  IADD3.X R17, PT, PT, R5, -0x1, RZ, P1, !PT ;  /* 0xffffffff05117810 */ /* 0x000fc80000ffe4ff */
[----:B------:R-:W-:Y:S01]  /*5e00*/  ISETP.GE.U32.AND.EX P0, PT, R17, RZ, PT, P0 ;  /* 0x000000ff1100720c */ /* 0x000fe20003f06100 */
[----:B--2---:R-:W-:Y:S02]  /*5e10*/  IMAD.MOV.U32 R12, RZ, RZ, R20 ;  /* 0x000000ffff0c7224 */ /* 0x004fe400078e0014 */
[----:B------:R-:W-:Y:S02]  /*5e20*/  IMAD.MOV.U32 R13, RZ, RZ, R21 ;  /* 0x000000ffff0d7224 */ /* 0x000fe400078e0015 */
[----:B---3--:R-:W-:Y:S02]  /*5e30*/  IMAD.MOV.U32 R24, RZ, RZ, R22 ;  /* 0x000000ffff187224 */ /* 0x008fe400078e0016 */
[----:B------:R-:W-:Y:S01]  /*5e40*/  IMAD.MOV.U32 R25, RZ, RZ, R23 ;  /* 0x000000ffff197224 */ /* 0x000fe200078e0017 */
[----:B----4-:R-:W-:Y:S01]  /*5e50*/  MOV R26, R42 ;  /* 0x0000002a001a7202 */ /* 0x010fe20000000f00 */
[----:B------:R-:W-:-:S04]  /*5e60*/  IMAD.MOV.U32 R27, RZ, RZ, R43 ;  /* 0x000000ffff1b7224 */ /* 0x000fc800078e002b */
[----:B------:R-:W-:Y:S05]  /*5e70*/  @!P0 BRA `(.L_x_127) ;  /* 0x0000000400208947 */ /* 0x000fea0003800000 */
[----:B------:R-:W0:Y:S01]  /*5e80*/  LDC.64 R8, c[0x0][0x390] ;  /* 0x0000e400ff087b82 */ /* 0x000e220000000a00 */
[----:B------:R-:W-:Y:S02]  /*5e90*/  IMAD.MOV.U32 R3, RZ, RZ, 0x100 ;  /* 0x00000100ff037424 */ /* 0x000fe400078e00ff */
[----:B------:R-:W-:Y:S02]  /*5ea0*/  IMAD.MOV.U32 R4, RZ, RZ, RZ ;  /* 0x000000ffff047224 */ /* 0x000fe400078e00ff */
[----:B------:R-:W-:Y:S02]  /*5eb0*/  IMAD.MOV.U32 R12, RZ, RZ, R20 ;  /* 0x000000ffff0c7224 */ /* 0x000fe400078e0014 */
[----:B------:R-:W-:Y:S02]  /*5ec0*/  IMAD.MOV.U32 R13, RZ, RZ, R21 ;  /* 0x000000ffff0d7224 */ /* 0x000fe400078e0015 */
[----:B------:R-:W-:Y:S02]  /*5ed0*/  IMAD.MOV.U32 R24, RZ, RZ, R22 ;  /* 0x000000ffff187224 */ /* 0x000fe400078e0016 */
[----:B------:R-:W-:-:S02]  /*5ee0*/  IMAD.MOV.U32 R25, RZ, RZ, R23 ;  /* 0x000000ffff197224 */ /* 0x000fc400078e0017 */
[----:B------:R-:W-:Y:S02]  /*5ef0*/  IMAD.MOV.U32 R26, RZ, RZ, R42 ;  /* 0x000000ffff1a7224 */ /* 0x000fe400078e002a */
[----:B------:R-:W-:-:S07]  /*5f00*/  IMAD.MOV.U32 R27, RZ, RZ, R43 ;  /* 0x000000ffff1b7224 */ /* 0x000fce00078e002b */
.L_x_129:
[----:B------:R-:W-:Y:S02]  /*5f10*/  IMAD R5, R4, 0x18, RZ ;  /* 0x0000001804057824 */ /* 0x000fe400078e02ff */
[----:B------:R-:W-:-:S04]  /*5f20*/  IMAD.WIDE.U32 R18, R3, 0x18, R6 ;  /* 0x0000001803127825 */ /* 0x000fc800078e0006 */
[----:B------:R-:W-:-:S05]  /*5f30*/  IMAD.IADD R19, R19, 0x1, R5 ;  /* 0x0000000113137824 */ /* 0x000fca00078e0205 */
[----:B------:R-:W2:Y:S04]  /*5f40*/  LDG.E.64 R28, desc[UR20][R18.64] ;  /* 0x00000014121c7981 */ /* 0x000ea8000c1e1b00 */
[----:B------:R-:W3:Y:S04]  /*5f50*/  LDG.E.64 R14, desc[UR20][R18.64+0x8] ;  /* 0x00000814120e7981 */ /* 0x000ee8000c1e1b00 */
[----:B------:R1:W4:Y:S01]  /*5f60*/  LDG.E.64 R10, desc[UR20][R18.64+0x10] ;  /* 0x00001014120a7981 */ /* 0x000322000c1e1b00 */
[----:B------:R-:W-:Y:S02]  /*5f70*/  IMAD.MOV.U32 R30, RZ, RZ, R13 ;  /* 0x000000ffff1e7224 */ /* 0x000fe400078e000d */
[----:B------:R-:W-:-:S02]  /*5f80*/  IMAD.MOV.U32 R31, RZ, RZ, R12 ;  /* 0x000000ffff1f7224 */ /* 0x000fc400078e000c */
[----:B------:R-:W-:Y:S02]  /*5f90*/  IMAD.MOV.U32 R32, RZ, RZ, R20 ;  /* 0x000000ffff207224 */ /* 0x000fe400078e0014 */
[----:B------:R-:W-:Y:S02]  /*5fa0*/  IMAD.MOV.U32 R34, RZ, RZ, R21 ;  /* 0x000000ffff227224 */ /* 0x000fe400078e0015 */
[----:B-1----:R-:W-:Y:S01]  /*5fb0*/  IMAD.MOV.U32 R19, RZ, RZ, R25 ;  /* 0x000000ffff137224 */ /* 0x002fe200078e0019 */
[C---:B--2---:R-:W-:Y:S01]  /*5fc0*/  DSETP.MIN.AND P0, P1, R28.reuse, R12, PT ;  /* 0x0000000c1c00722a */ /* 0x044fe20003900000 */
[--C-:B------:R-:W-:Y:S01]  /*5fd0*/  IMAD.MOV.U32 R0, RZ, RZ, R28.reuse ;  /* 0x000000ffff007224 */ /* 0x100fe200078e001c */
[----:B------:R-:W-:Y:S01]  /*5fe0*/  DSETP.MAX.AND P4, P2, R28, R20, PT ;  /* 0x000000141c00722a */ /* 0x000fe20003a8f000 */
[----:B------:R-:W-:Y:S01]  /*5ff0*/  IMAD.MOV.U32 R13, RZ, RZ, R28 ;  /* 0x000000ffff0d7224 */ /* 0x000fe200078e001c */
[----:B------:R-:W-:Y:S01]  /*6000*/  MOV R5, R29 ;  /* 0x0000001d00057202 */ /* 0x000fe20000000f00 */
[----:B------:R-:W-:Y:S01]  /*6010*/  IMAD.MOV.U32 R20, RZ, RZ, R24 ;  /* 0x000000ffff147224 */ /* 0x000fe200078e0018 */
[----:B------:R-:W-:Y:S01]  /*6020*/  SEL R12, R0, R31, P0 ;  /* 0x0000001f000c7207 */ /* 0x000fe20000000000 */
[----:B0-----:R-:W-:Y:S01]  /*6030*/  IMAD.MOV.U32 R0, RZ, RZ, R8 ;  /* 0x000000ffff007224 */ /* 0x001fe200078e0008 */
[----:B------:R-:W-:Y:S01]  /*6040*/  SEL R32, R13, R32, P4 ;  /* 0x000000200d207207 */ /* 0x000fe20002000000 */
[----:B------:R-:W-:Y:S01]  /*6050*/  IMAD.MOV.U32 R31, RZ, RZ, R23 ;  /* 0x000000ffff1f7224 */ /* 0x000fe200078e0017 */
[----:B------:R-:W-:Y:S01]  /*6060*/  FSEL R21, R29, R34, P4 ;  /* 0x000000221d157208 */ /* 0x000fe20002000000 */
[----:B---3--:R-:W-:Y:S01]  /*6070*/  DSETP.MIN.AND P4, P5, R14, R24, PT ;  /* 0x000000180e00722a */ /* 0x008fe20003d80000 */
[----:B------:R-:W-:Y:S01]  /*6080*/  FSEL R13, R5, R30, P0 ;  /* 0x0000001e050d7208 */ /* 0x000fe20000000000 */
[----:B------:R-:W-:Y:S01]  /*6090*/  IMAD.MOV.U32 R5, RZ, RZ, R14 ;  /* 0x000000ffff057224 */ /* 0x000fe200078e000e */
[----:B------:R-:W-:Y:S01]  /*60a0*/  IADD3 R18, P3, PT, -R3, R0, RZ ;  /* 0x0000000003127210 */ /* 0x000fe20007f7e1ff */
[----:B------:R-:W-:Y:S01]  /*60b0*/  IMAD.MOV.U32 R29, RZ, RZ, R22 ;  /* 0x000000ffff1d7224 */ /* 0x000fe200078e0016 */
[----:B------:R-:W-:-:S02]  /*60c0*/  @P1 LOP3.LUT R13, R30, 0x80000, RZ, 0xfc, !PT ;  /* 0x000800001e0d1812 */ /* 0x000fc400078efcff */
[----:B------:R-:W-:Y:S01]  /*60d0*/  SEL R24, R5, R20, P4 ;  /* 0x0000001405187207 */ /* 0x000fe20002000000 */
[----:B------:R-:W-:Y:S01]  /*60e0*/  IMAD.MOV.U32 R5, RZ, RZ, R9 ;  /* 0x000000ffff057224 */ /* 0x000fe200078e0009 */
[----:B------:R-:W-:Y:S01]  /*60f0*/  @P2 LOP3.LUT R21, R34, 0x80000, RZ, 0xfc, !PT ;  /* 0x0008000022152812 */ /* 0x000fe200078efcff */
[----:B------:R-:W-:Y:S01]  /*6100*/  DSETP.MAX.AND P2, P1, R14, R22, PT ;  /* 0x000000160e00722a */ /* 0x000fe2000394f000 */
[----:B------:R-:W-:Y:S01]  /*6110*/  ISETP.GE.U32.AND P0, PT, R18, 0x100, PT ;  /* 0x000001001200780c */ /* 0x000fe20003f06070 */
[----:B------:R-:W-:Y:S02]  /*6120*/  IMAD.MOV.U32 R22, RZ, RZ, R14 ;  /* 0x000000ffff167224 */ /* 0x000fe400078e000e */
[----:B------:R-:W-:Y:S02]  /*6130*/  IMAD.MOV.U32 R18, RZ, RZ, R15 ;  /* 0x000000ffff127224 */ /* 0x000fe400078e000f */
[----:B------:R-:W-:Y:S01]  /*6140*/  IMAD.X R14, R5, 0x1, ~R4, P3 ;  /* 0x00000001050e7824 */ /* 0x000fe200018e0e04 */
[----:B------:R-:W-:Y:S01]  /*6150*/  SEL R22, R22, R29, P2 ;  /* 0x0000001d16167207 */ /* 0x000fe20001000000 */
[----:B------:R-:W-:Y:S01]  /*6160*/  IMAD.MOV.U32 R29, RZ, RZ, R43 ;  /* 0x000000ffff1d7224 */ /* 0x000fe200078e002b */
[C---:B------:R-:W-:Y:S01]  /*6170*/  FSEL R25, R18.reuse, R19, P4 ;  /* 0x0000001312197208 */ /* 0x040fe20002000000 */
[----:B------:R-:W-:Y:S01]  /*6180*/  IMAD.MOV.U32 R15, RZ, RZ, R26 ;  /* 0x000000ffff0f7224 */ /* 0x000fe200078e001a */
[----:B------:R-:W-:Y:S01]  /*6190*/  @P5 LOP3.LUT R25, R19, 0x80000, RZ, 0xfc, !PT ;  /* 0x0008000013195812 */ /* 0x000fe200078efcff */
[C---:B----4-:R-:W-:Y:S01]  /*61a0*/  DSETP.MAX.AND P5, P4, R10.reuse, R42, PT ;  /* 0x0000002a0a00722a */ /* 0x050fe20003caf000 */
[----:B------:R-:W-:Y:S01]  /*61b0*/  FSEL R23, R18, R31, P2 ;  /* 0x0000001f12177208 */ /* 0x000fe20001000000 */
[----:B------:R-:W-:Y:S01]  /*61c0*/  DSETP.MIN.AND P2, P3, R10, R26, PT ;  /* 0x0000001a0a00722a */ /* 0x000fe20003b40000 */
[----:B------:R-:W-:Y:S01]  /*61d0*/  ISETP.GE.U32.AND.EX P0, PT, R14, RZ, PT, P0 ;  /* 0x000000ff0e00720c */ /* 0x000fe20003f06100 */
[----:B------:R-:W-:Y:S01]  /*61e0*/  IMAD.MOV.U32 R14, RZ, RZ, R10 ;  /* 0x000000ffff0e7224 */ /* 0x000fe200078e000a */
[----:B------:R-:W-:Y:S01]  /*61f0*/  MOV R18, R11 ;  /* 0x0000000b00127202 */ /* 0x000fe20000000f00 */
[----:B------:R-:W-:Y:S01]  /*6200*/  IMAD.MOV.U32 R19, RZ, RZ, R27 ;  /* 0x000000ffff137224 */ /* 0x000fe200078e001b */
[----:B------:R-:W-:Y:S01]  /*6210*/  @P1 LOP3.LUT R23, R31, 0x80000, RZ, 0xfc, !PT ;  /* 0x000800001f171812 */ /* 0x000fe200078efcff */
[----:B------:R-:W-:Y:S01]  /*6220*/  IMAD.MOV.U32 R20, RZ, RZ, R32 ;  /* 0x000000ffff147224 */ /* 0x000fe200078e0020 */
[----:B------:R-:W-:Y:S01]  /*6230*/  SEL R42, R14, R42, P5 ;  /* 0x0000002a0e2a7207 */ /* 0x000fe20002800000 */
[----:B------:R-:W-:Y:S01]  /*6240*/  IMAD.MOV.U32 R14, RZ, RZ, R11 ;  /* 0x000000ffff0e7224 */ /* 0x000fe200078e000b */
[----:B------:R-:W-:-:S02]  /*6250*/  FSEL R43, R18, R29, P5 ;  /* 0x0000001d122b7208 */ /* 0x000fc40002800000 */
[----:B------:R-:W-:Y:S02]  /*6260*/  SEL R26, R10, R15, P2 ;  /* 0x0000000f0a1a7207 */ /* 0x000fe40001000000 */
[----:B------:R-:W-:Y:S02]  /*6270*/  FSEL R27, R14, R19, P2 ;  /* 0x000000130e1b7208 */ /* 0x000fe40001000000 */
[----:B------:R-:W-:Y:S02]  /*6280*/  @P4 LOP3.LUT R43, R29, 0x80000, RZ, 0xfc, !PT ;  /* 0x000800001d2b4812 */ /* 0x000fe400078efcff */
[----:B------:R-:W-:Y:S01]  /*6290*/  @P3 LOP3.LUT R27, R19, 0x80000, RZ, 0xfc, !PT ;  /* 0x00080000131b3812 */ /* 0x000fe200078efcff */
[----:B------:R-:W-:Y:S06]  /*62a0*/  @!P0 BRA `(.L_x_128) ;  /* 0x0000003000bc8947 */ /* 0x000fec0003800000 */
[----:B------:R-:W-:-:S05]  /*62b0*/  IADD3 R3, P0, PT, R3, 0x100, RZ ;  /* 0x0000010003037810 */ /* 0x000fca0007f1e0ff */
[----:B------:R-:W-:Y:S01]  /*62c0*/  IMAD.X R4, RZ, RZ, R4, P0 ;  /* 0x000000ffff047224 */ /* 0x000fe200000e0604 */
[----:B------:R-:W-:-:S04]  /*62d0*/  ISETP.GT.U32.AND P0, PT, R3, R16, PT ;  /* 0x000000100300720c */ /* 0x000fc80003f04070 */
[----:B------:R-:W-:-:S13]  /*62e0*/  ISETP.GT.U32.AND.EX P0, PT, R4, R17, PT, P0 ;  /* 0x000000110400720c */ /* 0x000fda0003f04100 */
[----:B------:R-:W-:Y:S05]  /*62f0*/  @!P0 BRA `(.L_x_129) ;  /* 0xfffffffc00048947 */ /* 0x000fea000383ffff */
.L_x_127:
[----:B------:R-:W-:Y:S01]  /*6300*/  IMAD.IADD R7, R0, 0x1, -R3 ;  /* 0x0000000100077824 */ /* 0x000fe200078e0a03 */
[----:B------:R-:W-:Y:S01]  /*6310*/  ISETP.GE.U32.AND P1, PT, R3, R0, PT ;  /* 0x000000000300720c */ /* 0x000fe20003f26070 */
[----:B------:R-:W-:Y:S03]  /*6320*/  BSSY.RECONVERGENT B1, `(.L_x_128) ;  /* 0x0000327000017945 */ /* 0x000fe60003800200 */
[----:B------:R-:W-:-:S04]  /*6330*/  ISETP.GE.AND P0, PT, R2, R7, PT ;  /* 0x000000070200720c */ /* 0x000fc80003f06270 */
[----:B------:R-:W-:-:S13]  /*6340*/  ISETP.GE.U32.OR.EX P0, PT, R4, R5, P0, P1 ;  /* 0x000000050400720c */ /* 0x000fda0000706510 */
[----:B------:R-:W-:Y:S05]  /*6350*/  @P0 BRA `(.L_x_130) ;  /* 0x00000030008c0947 */ /* 0x000fea0003800000 */
[----:B------:R-:W-:Y:S01]  /*6360*/  LOP3.LUT R5, RZ, R2, RZ, 0x33, !PT ;  /* 0x00000002ff057212 */ /* 0x000fe200078e33ff */
[----:B------:R-:W-:Y:S01]  /*6370*/  BSSY.RECONVERGENT B2, `(.L_x_131) ;  /* 0x00001a9000027945 */ /* 0x000fe20003800200 */
[----:B------:R-:W-:Y:S02]  /*6380*/  IMAD.MOV.U32 R54, RZ, RZ, R2 ;  /* 0x000000ffff367224 */ /* 0x000fe400078e0002 */
[----:B------:R-:W-:-:S04]  /*6390*/  IADD3 R5, PT, PT, -R3, R0, R5 ;  /* 0x0000000003057210 */ /* 0x000fc80007ffe105 */
[C---:B------:R-:W-:Y:S02]  /*63a0*/  ISETP.GE.U32.AND P1, PT, R5.reuse, 0x700, PT ;  /* 0x000007000500780c */ /* 0x040fe40003f26070 */
[----:B------:R-:W-:-:S04]  /*63b0*/  LEA.HI R6, R5, 0x1, RZ, 0x18 ;  /* 0x0000000105067811 */ /* 0x000fc800078fc0ff */
[----:B------:R-:W-:-:S04]  /*63c0*/  LOP3.LUT R7, R6, 0x7, RZ, 0xc0, !PT ;  /* 0x0000000706077812 */ /* 0x000fc800078ec0ff */
[----:B------:R-:W-:-:S03]  /*63d0*/  ISETP.NE.AND P0, PT, R7, RZ, PT ;  /* 0x000000ff0700720c */ /* 0x000fc60003f05270 */
[----:B------:R-:W-:Y:S10]  /*63e0*/  @!P1 BRA `(.L_x_132) ;  /* 0x0000001800849947 */ /* 0x000ff40003800000 */
[----:B------:R-:W0:Y:S01]  /*63f0*/  LDC.64 R8, c[0x0][0x380] ;  /* 0x0000e000ff087b82 */ /* 0x000e220000000a00 */
[----:B------:R-:W-:Y:S01]  /*6400*/  IADD3 R11, P1, PT, R2, R3, RZ ;  /* 0x00000003020b7210 */ /* 0x000fe20007f3e0ff */
[----:B------:R-:W-:Y:S01]  /*6410*/  IMAD.MOV.U32 R54, RZ, RZ, R2 ;  /* 0x000000ffff367224 */ /* 0x000fe200078e0002 */
[----:B------:R-:W-:-:S03]  /*6420*/  LOP3.LUT R0, R6, 0x1fffff8, RZ, 0xc0, !PT ;  /* 0x01fffff806007812 */ /* 0x000fc600078ec0ff */
[----:B------:R-:W-:Y:S02]  /*6430*/  IMAD.X R10, RZ, RZ, R4, P1 ;  /* 0x000000ffff0a7224 */ /* 0x000fe400008e0604 */
[----:B------:R-:W-:Y:S02]  /*6440*/  IMAD.MOV R0, RZ, RZ, -R0 ;  /* 0x000000ffff007224 */ /* 0x000fe400078e0a00 */
[----:B------:R-:W-:Y:S02]  /*6450*/  IMAD R45, R10, 0x18, RZ ;  /* 0x000000180a2d7824 */ /* 0x000fe400078e02ff */
[----:B0-----:R-:W-:-:S03]  /*6460*/  IMAD.WIDE.U32 R8, R11, 0x18, R8 ;  /* 0x000000180b087825 */ /* 0x001fc600078e0008 */
[----:B------:R-:W-:-:S05]  /*6470*/  IADD3 R44, P1, PT, R8, 0x6000, RZ ;  /* 0x00006000082c7810 */ /* 0x000fca0007f3e0ff */
[----:B------:R-:W-:-:S08]  /*6480*/  IMAD.X R45, R9, 0x1, R45, P1 ;  /* 0x00000001092d7824 */ /* 0x000fd000008e062d */
.L_x_133:
        /* <DEDUP_REMOVED lines=20> */
[----:B------:R-:W-:Y:S01]  /*65d0*/  IMAD.MOV.U32 R57, RZ, RZ, R12 ;  /* 0x000000ffff397224 */ /* 0x000fe200078e000c */
[----:B------:R-:W5:Y:S01]  /*65e0*/  LDG.E.64 R66, desc[UR20][R8.64+0x4808] ;  /* 0x0048081408427981 */ /* 0x000f62000c1e1b00 */
[C---:B--2---:R-:W-:Y:S01]  /*65f0*/  DSETP.MIN.AND P1, P2, R60.reuse, R12, PT ;  /* 0x0000000c3c00722a */ /* 0x044fe20003a20000 */
[--C-:B------:R-:W-:Y:S01]  /*6600*/  IMAD.MOV.U32 R51, RZ, RZ, R61.reuse ;  /* 0x000000ffff337224 */ /* 0x100fe200078e003d */
[----:B------:R-:W-:Y:S01]  /*6610*/  DSETP.MAX.AND P3, P4, R60, R20, PT ;  /* 0x000000143c00722a */ /* 0x000fe20003c6f000 */
[----:B------:R-:W-:Y:S02]  /*6620*/  IMAD.MOV.U32 R12, RZ, RZ, R60 ;  /* 0x000000ffff0c7224 */ /* 0x000fe400078e003c */
[----:B------:R-:W-:Y:S01]  /*6630*/  IMAD.MOV.U32 R53, RZ, RZ, R61 ;  /* 0x000000ffff357224 */ /* 0x000fe200078e003d */
[----:B------:R-:W-:Y:S02]  /*6640*/  FSEL R51, R51, R50, P1 ;  /* 0x0000003233337208 */ /* 0x000fe40000800000 */
[----:B------:R-:W-:-:S02]  /*6650*/  SEL R56, R12, R57, P1 ;  /* 0x000000390c387207 */ /* 0x000fc40000800000 */
[----:B------:R-:W2:Y:S04]  /*6660*/  LDG.E.64 R12, desc[UR20][R8.64+0x1810] ;  /* 0x00181014080c7981 */ /* 0x000ea8000c1e1b00 */
[----:B------:R-:W-:Y:S02]  /*6670*/  @P2 LOP3.LUT R51, R50, 0x80000, RZ, 0xfc, !PT ;  /* 0x0008000032332812 */ /* 0x000fe400078efcff */
[----:B------:R-:W-:-:S03]  /*6680*/  MOV R50, R21 ;  /* 0x0000001500327202 */ /* 0x000fc60000000f00 */
[----:B------:R-:W-:Y:S01]  /*6690*/  IMAD.MOV.U32 R57, RZ, RZ, R51 ;  /* 0x000000ffff397224 */ /* 0x000fe200078e0033 */
[----:B------:R-:W-:Y:S02]  /*66a0*/  FSEL R53, R53, R50, P3 ;  /* 0x0000003235357208 */ /* 0x000fe40001800000 */
[----:B------:R-:W-:Y:S02]  /*66b0*/  @P4 LOP3.LUT R53, R50, 0x80000, RZ, 0xfc, !PT ;  /* 0x0008000032354812 */ /* 0x000fe400078efcff */
[----:B------:R-:W-:Y:S01]  /*66c0*/  SEL R20, R60, R20, P3 ;  /* 0x000000143c147207 */ /* 0x000fe20001800000 */
[----:B---3--:R-:W-:Y:S01]  /*66d0*/  DSETP.MIN.AND P1, P3, R56, R58, PT ;  /* 0x0000003a3800722a */ /* 0x008fe20003b20000 */
[----:B------:R-:W-:Y:S01]  /*66e0*/  IMAD.MOV.U32 R50, RZ, RZ, R56 ;  /* 0x000000ffff327224 */ /* 0x000fe200078e0038 */
[----:B------:R-:W3:Y:S01]  /*66f0*/  LDG.E.64 R60, desc[UR20][R8.64+0x3008] ;  /* 0x00300814083c7981 */ /* 0x000ee2000c1e1b00 */
[----:B------:R-:W-:Y:S02]  /*6700*/  IMAD.MOV.U32 R21, RZ, RZ, R53 ;  /* 0x000000ffff157224 */ /* 0x000fe400078e0035 */
[----:B------:R-:W-:-:S02]  /*6710*/  IMAD.MOV.U32 R51, RZ, RZ, R58 ;  /* 0x000000ffff337224 */ /* 0x000fc400078e003a */
[----:B------:R-:W-:Y:S02]  /*6720*/  IMAD.MOV.U32 R52, RZ, RZ, R20 ;  /* 0x000000ffff347224 */ /* 0x000fe400078e0014 */
[----:B------:R-:W-:Y:S01]  /*6730*/  DSETP.MAX.AND P2, P4, R20, R58, PT ;  /* 0x0000003a1400722a */ /* 0x000fe20003c4f000 */
[----:B------:R-:W-:Y:S01]  /*6740*/  SEL R20, R50, R51, P1 ;  /* 0x0000003332147207 */ /* 0x000fe20000800000 */
[----:B------:R-:W-:Y:S01]  /*6750*/  IMAD.MOV.U32 R55, RZ, RZ, R57 ;  /* 0x000000ffff377224 */ /* 0x000fe200078e0039 */
[----:B------:R-:W3:Y:S01]  /*6760*/  LDG.E.64 R50, desc[UR20][R8.64+0x3000] ;  /* 0x0030001408327981 */ /* 0x000ee2000c1e1b00 */
[----:B------:R-:W-:Y:S02]  /*6770*/  IMAD.MOV.U32 R57, RZ, RZ, R59 ;  /* 0x000000ffff397224 */ /* 0x000fe400078e003b */
[----:B------:R-:W-:Y:S02]  /*6780*/  IMAD.MOV.U32 R53, RZ, RZ, R21 ;  /* 0x000000ffff357224 */ /* 0x000fe400078e0015 */
[----:B------:R-:W-:Y:S01]  /*6790*/  IMAD.MOV.U32 R21, RZ, RZ, R58 ;  /* 0x000000ffff157224 */ /* 0x000fe200078e003a */
[----:B------:R-:W-:-:S02]  /*67a0*/  FSEL R55, R55, R57, P1 ;  /* 0x0000003937377208 */ /* 0x000fc40000800000 */
[----:B------:R-:W-:Y:S01]  /*67b0*/  @P3 LOP3.LUT R55, R57, 0x80000, RZ, 0xfc, !PT ;  /* 0x0008000039373812 */ /* 0x000fe200078efcff */
[C---:B----4-:R-:W-:Y:S01]  /*67c0*/  DSETP.MAX.AND P3, P5, R62.reuse, R22, PT ;  /* 0x000000163e00722a */ /* 0x050fe20003d6f000 */
[----:B------:R-:W-:Y:S02]  /*67d0*/  SEL R52, R52, R21, P2 ;  /* 0x0000001534347207 */ /* 0x000fe40001000000 */
[----:B------:R-:W-:Y:S01]  /*67e0*/  FSEL R53, R53, R59, P2 ;  /* 0x0000003b35357208 */ /* 0x000fe20001000000 */
[----:B------:R-:W-:Y:S01]  /*67f0*/  DSETP.MIN.AND P1, P2, R62, R24, PT ;  /* 0x000000183e00722a */ /* 0x000fe20003a20000 */
[----:B------:R-:W-:Y:S02]  /*6800*/  IMAD.MOV.U32 R21, RZ, RZ, R25 ;  /* 0x000000ffff157224 */ /* 0x000fe400078e0019 */
[----:B------:R-:W-:Y:S02]  /*6810*/  IMAD.MOV.U32 R56, RZ, RZ, R24 ;  /* 0x000000ffff387224 */ /* 0x000fe400078e0018 */
[----:B------:R-:W-:-:S02]  /*6820*/  IMAD.MOV.U32 R24, RZ, RZ, R23 ;  /* 0x000000ffff187224 */ /* 0x000fc400078e0017 */
[----:B------:R-:W-:Y:S02]  /*6830*/  IMAD.MOV.U32 R25, RZ, RZ, R22 ;  /* 0x000000ffff197224 */ /* 0x000fe400078e0016 */
[----:B------:R-:W-:Y:S02]  /*6840*/  IMAD.MOV.U32 R22, RZ, RZ, R62 ;  /* 0x000000ffff167224 */ /* 0x000fe400078e003e */
[--C-:B------:R-:W-:Y:S01]  /*6850*/  IMAD.MOV.U32 R23, RZ, RZ, R63.reuse ;  /* 0x000000ffff177224 */ /* 0x100fe200078e003f */
[----:B------:R-:W-:Y:S01]  /*6860*/  @P4 LOP3.LUT R53, R59, 0x80000, RZ, 0xfc, !PT ;  /* 0x000800003b354812 */ /* 0x000fe200078efcff */
[----:B------:R-:W-:Y:S01]  /*6870*/  IMAD.MOV.U32 R57, RZ, RZ, R63 ;  /* 0x000000ffff397224 */ /* 0x000fe200078e003f */
[----:B------:R-:W-:Y:S02]  /*6880*/  SEL R64, R22, R56, P1 ;  /* 0x0000003816407207 */ /* 0x000fe40000800000 */
[----:B------:R-:W-:Y:S01]  /*6890*/  FSEL R23, R23, R21, P1 ;  /* 0x0000001517177208 */ /* 0x000fe20000800000 */
[----:B-----5:R-:W-:Y:S01]  /*68a0*/  DSETP.MIN.AND P4, P1, R44, R26, PT ;  /* 0x0000001a2c00722a */ /* 0x020fe20003980000 */
[----:B------:R-:W-:-:S02]  /*68b0*/  MOV R58, R62 ;  /* 0x0000003e003a7202 */ /* 0x000fc40000000f00 */
[----:B------:R-:W-:Y:S02]  /*68c0*/  FSEL R57, R57, R24, P3 ;  /* 0x0000001839397208 */ /* 0x000fe40001800000 */
[----:B------:R-:W-:Y:S02]  /*68d0*/  @P5 LOP3.LUT R57, R24, 0x80000, RZ, 0xfc, !PT ;  /* 0x0008000018395812 */ /* 0x000fe400078efcff */
[----:B------:R-:W-:Y:S01]  /*68e0*/  @P2 LOP3.LUT R23, R21, 0x80000, RZ, 0xfc, !PT ;  /* 0x0008000015172812 */ /* 0x000fe200078efcff */
[----:B------:R-:W-:Y:S01]  /*68f0*/  IMAD.MOV.U32 R21, RZ, RZ, R27 ;  /* 0x000000ffff157224 */ /* 0x000fe200078e001b */
[----:B------:R-:W-:Y:S01]  /*6900*/  SEL R62, R58, R25, P3 ;  /* 0x000000193a3e7207 */ /* 0x000fe20001800000 */
[----:B------:R-:W-:Y:S01]  /*6910*/  IMAD.MOV.U32 R56, RZ, RZ, R26 ;  /* 0x000000ffff387224 */ /* 0x000fe200078e001a */
[----:B------:R-:W4:Y:S01]  /*6920*/  LDG.E.64 R58, desc[UR20][R8.64+0x3010] ;  /* 0x00301014083a7981 */ /* 0x000f22000c1e1b00 */
[----:B------:R-:W-:Y:S02]  /*6930*/  IMAD.MOV.U32 R25, RZ, RZ, R44 ;  /* 0x000000ffff197224 */ /* 0x000fe400078e002c */
[----:B------:R-:W-:-:S02]  /*6940*/  IMAD.MOV.U32 R24, RZ, RZ, R45 ;  /* 0x000000ffff187224 */ /* 0x000fc400078e002d */
[----:B------:R-:W-:Y:S02]  /*6950*/  IMAD.MOV.U32 R63, RZ, RZ, R57 ;  /* 0x000000ffff3f7224 */ /* 0x000fe400078e0039 */
[----:B------:R-:W-:Y:S01]  /*6960*/  IMAD.MOV.U32 R65, RZ, RZ, R23 ;  /* 0x000000ffff417224 */ /* 0x000fe200078e0017 */
[----:B------:R-:W-:Y:S02]  /*6970*/  SEL R56, R25, R56, P4 ;  /* 0x0000003819387207 */ /* 0x000fe40002000000 */
[----:B------:R-:W-:Y:S01]  /*6980*/  FSEL R27, R24, R21, P4 ;  /* 0x00000015181b7208 */ /* 0x000fe20002000000 */
[----:B------:R-:W-:Y:S01]  /*6990*/  DSETP.MAX.AND P4, P5, R44, R42, PT ;  /* 0x0000002a2c00722a */ /* 0x000fe20003d8f000 */
[----:B------:R-:W-:Y:S01]  /*69a0*/  @P1 LOP3.LUT R27, R21, 0x80000, RZ, 0xfc, !PT ;  /* 0x00080000151b1812 */ /* 0x000fe200078efcff */
[----:B------:R-:W-:Y:S01]  /*69b0*/  IMAD.MOV.U32 R26, RZ, RZ, R62 ;  /* 0x000000ffff1a7224 */ /* 0x000fe200078e003e */
[--C-:B------:R-:W-:Y:S01]  /*69c0*/  DSETP.MAX.AND P1, P6, R62, R48.reuse, PT ;  /* 0x000000303e00722a */ /* 0x100fe20003e2f000 */
[----:B------:R-:W-:Y:S01]  /*69d0*/  IMAD.MOV.U32 R21, RZ, RZ, R63 ;  /* 0x000000ffff157224 */ /* 0x000fe200078e003f */
[----:B------:R-:W-:Y:S01]  /*69e0*/  DSETP.MIN.AND P3, P2, R64, R48, PT ;  /* 0x000000304000722a */ /* 0x000fe20003a60000 */
[----:B------:R-:W-:Y:S01]  /*69f0*/  IMAD.MOV.U32 R24, RZ, RZ, R43 ;  /* 0x000000ffff187224 */ /* 0x000fe200078e002b */
[----:B------:R-:W5:Y:S01]  /*6a00*/  LDG.E.64 R62, desc[UR20][R8.64+0x4800] ;  /* 0x00480014083e7981 */ /* 0x000f62000c1e1b00 */
[----:B------:R-:W-:-:S02]  /*6a10*/  IMAD.MOV.U32 R22, RZ, RZ, R64 ;  /* 0x000000ffff167224 */ /* 0x000fc400078e0040 */
[--C-:B------:R-:W-:Y:S02]  /*6a20*/  IMAD.MOV.U32 R43, RZ, RZ, R48.reuse ;  /* 0x000000ffff2b7224 */ /* 0x100fe400078e0030 */
[----:B------:R-:W-:Y:S02]  /*6a30*/  IMAD.MOV.U32 R57, RZ, RZ, R48 ;  /* 0x000000ffff397224 */ /* 0x000fe400078e0030 */
[----:B------:R-:W-:Y:S01]  /*6a40*/  IMAD.MOV.U32 R25, RZ, RZ, R42 ;  /* 0x000000ffff197224 */ /* 0x000fe200078e002a */
[----:B------:R-:W-:Y:S01]  /*6a50*/  SEL R48, R22, R43, P3 ;  /* 0x0000002b16307207 */ /* 0x000fe20001800000 */
[----:B------:R-:W-:Y:S01]  /*6a60*/  IMAD.MOV.U32 R22, RZ, RZ, R44 ;  /* 0x000000ffff167224 */ /* 0x000fe200078e002c */
[----:B------:R-:W-:Y:S01]  /*6a70*/  FSEL R45, R45, R24, P4 ;  /* 0x000000182d2d7208 */ /* 0x000fe20002000000 */
[----:B------:R-:W-:Y:S01]  /*6a80*/  IMAD.MOV.U32 R23, RZ, RZ, R65 ;  /* 0x000000ffff177224 */ /* 0x000fe200078e0041 */
[----:B------:R-:W-:Y:S02]  /*6a90*/  @P5 LOP3.LUT R45, R24, 0x80000, RZ, 0xfc, !PT ;  /* 0x00080000182d5812 */ /* 0x000fe400078efcff */
[----:B------:R-:W-:-:S02]  /*6aa0*/  SEL R44, R22, R25, P4 ;  /* 0x00000019162c7207 */ /* 0x000fc40002000000 */
[----:B------:R-:W-:Y:S02]  /*6ab0*/  MOV R42, R49 ;  /* 0x00000031002a7202 */ /* 0x000fe40000000f00 */
[----:B------:R-:W-:Y:S01]  /*6ac0*/  SEL R64, R26, R57, P1 ;  /* 0x000000391a407207 */ /* 0x000fe20000800000 */
[----:B------:R-:W-:Y:S01]  /*6ad0*/  IMAD.MOV.U32 R57, RZ, RZ, R27 ;  /* 0x000000ffff397224 */ /* 0x000fe200078e001b */
[----:B------:R-:W-:Y:S01]  /*6ae0*/  FSEL R23, R23, R42, P3 ;  /* 0x0000002a17177208 */ /* 0x000fe20001800000 */
[----:B------:R-:W-:Y:S01]  /*6af0*/  DSETP.MAX.AND P3, P4, R44, R46, PT ;  /* 0x0000002e2c00722a */ /* 0x000fe20003c6f000 */
[----:B------:R-:W-:Y:S02]  /*6b00*/  IMAD.MOV.U32 R27, RZ, RZ, R44 ;  /* 0x000000ffff1b7224 */ /* 0x000fe400078e002c */
[----:B------:R-:W-:Y:S02]  /*6b10*/  IMAD.MOV.U32 R43, RZ, RZ, R45 ;  /* 0x000000ffff2b7224 */ /* 0x000fe400078e002d */
[----:B------:R-:W-:Y:S01]  /*6b20*/  IMAD.MOV.U32 R24, RZ, RZ, R46 ;  /* 0x000000ffff187224 */ /* 0x000fe200078e002e */
[----:B------:R-:W-:-:S02]  /*6b30*/  @P2 LOP3.LUT R23, R42, 0x80000, RZ, 0xfc, !PT ;  /* 0x000800002a172812 */ /* 0x000fc400078efcff */
[----:B------:R-:W-:Y:S02]  /*6b40*/  FSEL R43, R43, R47, P3 ;  /* 0x0000002f2b2b7208 */ /* 0x000fe40001800000 */
[----:B------:R-:W-:Y:S02]  /*6b50*/  SEL R42, R27, R24, P3 ;  /* 0x000000181b2a7207 */ /* 0x000fe40001800000 */
[----:B------:R-:W-:-:S05]  /*6b60*/  IADD3 R44, P3, PT, R8, 0xc000, RZ ;  /* 0x0000c000082c7810 */ /* 0x000fca0007f7e0ff */
[----:B------:R-:W-:Y:S02]  /*6b70*/  IMAD.X R45, RZ, RZ, R9, P3 ;  /* 0x000000ffff2d7224 */ /* 0x000fe400018e0609 */
[----:B------:R-:W5:Y:S01]  /*6b80*/  LDG.E.64 R8, desc[UR20][R8.64+0x4810] ;  /* 0x0048101408087981 */ /* 0x000f62000c1e1b00 */
[----:B------:R-:W-:Y:S01]  /*6b90*/  FSEL R25, R21, R49, P1 ;  /* 0x0000003115197208 */ /* 0x000fe20000800000 */
[----:B------:R-:W-:Y:S01]  /*6ba0*/  DSETP.MIN.AND P1, P2, R56, R46, PT ;  /* 0x0000002e3800722a */ /* 0x000fe20003a20000 */
[----:B------:R-:W-:Y:S02]  /*6bb0*/  IMAD.MOV.U32 R21, RZ, RZ, R56 ;  /* 0x000000ffff157224 */ /* 0x000fe400078e0038 */
[----:B------:R-:W-:Y:S02]  /*6bc0*/  IMAD.MOV.U32 R22, RZ, RZ, R46 ;  /* 0x000000ffff167224 */ /* 0x000fe400078e002e */
[----:B------:R-:W-:-:S03]  /*6bd0*/  IMAD.MOV.U32 R26, RZ, RZ, R47 ;  /* 0x000000ffff1a7224 */ /* 0x000fc600078e002f */
[----:B------:R-:W-:Y:S01]  /*6be0*/  SEL R56, R21, R22, P1 ;  /* 0x0000001615387207 */ /* 0x000fe20000800000 */
[----:B------:R-:W-:Y:S01]  /*6bf0*/  IMAD.MOV.U32 R21, RZ, RZ, R55 ;  /* 0x000000ffff157224 */ /* 0x000fe200078e0037 */
[----:B------:R-:W-:Y:S02]  /*6c00*/  FSEL R57, R57, R26, P1 ;  /* 0x0000001a39397208 */ /* 0x000fe40000800000 */
[----:B------:R-:W-:Y:S01]  /*6c10*/  @P4 LOP3.LUT R43, R47, 0x80000, RZ, 0xfc, !PT ;  /* 0x000800002f2b4812 */ /* 0x000fe200078efcff */
[----:B------:R-:W-:Y:S01]  /*6c20*/  IMAD.MOV.U32 R22, RZ, RZ, R20 ;  /* 0x000000ffff167224 */ /* 0x000fe200078e0014 */
[----:B------:R-:W-:Y:S01]  /*6c30*/  @P6 LOP3.LUT R25, R49, 0x80000, RZ, 0xfc, !PT ;  /* 0x0008000031196812 */ /* 0x000fe200078efcff */
[--C-:B------:R-:W-:Y:S01]  /*6c40*/  DSETP.MIN.AND P4, P1, R20, R40.reuse, PT ;  /* 0x000000281400722a */ /* 0x100fe20003980000 */
[----:B------:R-:W-:Y:S02]  /*6c50*/  MOV R49, R40 ;  /* 0x0000002800317202 */ /* 0x000fe40000000f00 */
[----:B------:R-:W-:Y:S01]  /*6c60*/  @P2 LOP3.LUT R57, R26, 0x80000, RZ, 0xfc, !PT ;  /* 0x000800001a392812 */ /* 0x000fe200078efcff */
[----:B------:R-:W-:Y:S01]  /*6c70*/  DSETP.MAX.AND P5, P2, R52, R40, PT ;  /* 0x000000283400722a */ /* 0x000fe20003aaf000 */
[----:B------:R-:W-:Y:S01]  /*6c80*/  IMAD.MOV.U32 R24, RZ, RZ, R21 ;  /* 0x000000ffff187224 */ /* 0x000fe200078e0015 */
[----:B------:R-:W-:Y:S01]  /*6c90*/  SEL R26, R22, R49, P4 ;  /* 0x00000031161a7207 */ /* 0x000fe20002000000 */
[----:B------:R-:W-:-:S02]  /*6ca0*/  IMAD.MOV.U32 R27, RZ, RZ, R41 ;  /* 0x000000ffff1b7224 */ /* 0x000fc400078e0029 */
[----:B------:R-:W-:-:S03]  /*6cb0*/  IMAD.MOV.U32 R49, RZ, RZ, R23 ;  /* 0x000000ffff317224 */ /* 0x000fc600078e0017 */
[----:B------:R-:W-:Y:S01]  /*6cc0*/  FSEL R23, R24, R27, P4 ;  /* 0x0000001b18177208 */ /* 0x000fe20002000000 */
[----:B------:R-:W-:Y:S02]  /*6cd0*/  IMAD.MOV.U32 R21, RZ, RZ, R53 ;  /* 0x000000ffff157224 */ /* 0x000fe400078e0035 */
        /* <DEDUP_REMOVED lines=8> */
[----:B------:R-:W-:-:S02]  /*6d60*/  SEL R52, R20, R47, P5 ;  /* 0x0000002f14347207 */ /* 0x000fc40002800000 */
[----:B------:R-:W-:Y:S01]  /*6d70*/  @P1 LOP3.LUT R23, R27, 0x80000, RZ, 0xfc, !PT ;  /* 0x000800001b171812 */ /* 0x000fe200078efcff */
[----:B------:R-:W-:Y:S01]  /*6d80*/  DSETP.MAX.AND P5, P1, R64, R32, PT ;  /* 0x000000204000722a */ /* 0x000fe200039af000 */
[----:B------:R-:W-:Y:S02]  /*6d90*/  IMAD.MOV.U32 R20, RZ, RZ, R48 ;  /* 0x000000ffff147224 */ /* 0x000fe400078e0030 */
[----:B------:R-:W-:Y:S02]  /*6da0*/  IMAD.MOV.U32 R25, RZ, RZ, R64 ;  /* 0x000000ffff197224 */ /* 0x000fe400078e0040 */
[----:B------:R-:W-:Y:S02]  /*6db0*/  IMAD.MOV.U32 R24, RZ, RZ, R65 ;  /* 0x000000ffff187224 */ /* 0x000fe400078e0041 */
[--C-:B------:R-:W-:Y:S02]  /*6dc0*/  IMAD.MOV.U32 R27, RZ, RZ, R32.reuse ;  /* 0x000000ffff1b7224 */ /* 0x100fe400078e0020 */
[----:B------:R-:W-:Y:S01]  /*6dd0*/  IMAD.MOV.U32 R40, RZ, RZ, R32 ;  /* 0x000000ffff287224 */ /* 0x000fe200078e0020 */
[----:B------:R-:W-:-:S02]  /*6de0*/  FSEL R47, R22, R41, P3 ;  /* 0x00000029162f7208 */ /* 0x000fc40001800000 */
[----:B------:R-:W-:Y:S02]  /*6df0*/  @P4 LOP3.LUT R47, R41, 0x80000, RZ, 0xfc, !PT ;  /* 0x00080000292f4812 */ /* 0x000fe400078efcff */
[----:B------:R-:W-:Y:S01]  /*6e00*/  SEL R46, R20, R27, P3 ;  /* 0x0000001b142e7207 */ /* 0x000fe20001800000 */
[--C-:B------:R-:W-:Y:S01]  /*6e10*/  DSETP.MIN.AND P2, P3, R56, R36.reuse, PT ;  /* 0x000000243800722a */ /* 0x100fe20003b40000 */
[----:B------:R-:W-:Y:S02]  /*6e20*/  SEL R40, R25, R40, P5 ;  /* 0x0000002819287207 */ /* 0x000fe40002800000 */
[----:B------:R-:W-:Y:S01]  /*6e30*/  FSEL R41, R24, R33, P5 ;  /* 0x0000002118297208 */ /* 0x000fe20002800000 */
[----:B------:R-:W-:Y:S01]  /*6e40*/  DSETP.MAX.AND P4, P5, R42, R36, PT ;  /* 0x000000242a00722a */ /* 0x000fe20003d8f000 */
[----:B------:R-:W-:Y:S01]  /*6e50*/  IMAD.MOV.U32 R22, RZ, RZ, R42 ;  /* 0x000000ffff167224 */ /* 0x000fe200078e002a */
[----:B------:R-:W-:Y:S01]  /*6e60*/  MOV R27, R36 ;  /* 0x00000024001b7202 */ /* 0x000fe20000000f00 */
[----:B------:R-:W-:-:S02]  /*6e70*/  IMAD.MOV.U32 R24, RZ, RZ, R37 ;  /* 0x000000ffff187224 */ /* 0x000fc400078e0025 */
[----:B------:R-:W-:Y:S02]  /*6e80*/  IMAD.MOV.U32 R53, RZ, RZ, R21 ;  /* 0x000000ffff357224 */ /* 0x000fe400078e0015 */
[----:B------:R-:W-:Y:S02]  /*6e90*/  IMAD.MOV.U32 R20, RZ, RZ, R56 ;  /* 0x000000ffff147224 */ /* 0x000fe400078e0038 */
[----:B------:R-:W-:Y:S01]  /*6ea0*/  IMAD.MOV.U32 R25, RZ, RZ, R36 ;  /* 0x000000ffff197224 */ /* 0x000fe200078e0024 */
[----:B------:R-:W-:Y:S02]  /*6eb0*/  FSEL R57, R57, R24, P2 ;  /* 0x0000001839397208 */ /* 0x000fe40001000000 */
[----:B------:R-:W-:Y:S02]  /*6ec0*/  FSEL R43, R43, R37, P4 ;  /* 0x000000252b2b7208 */ /* 0x000fe40002000000 */
[----:B------:R-:W-:Y:S01]  /*6ed0*/  SEL R42, R22, R27, P4 ;  /* 0x0000001b162a7207 */ /* 0x000fe20002000000 */
[----:B------:R-:W-:Y:S01]  /*6ee0*/  IMAD.MOV.U32 R27, RZ, RZ, R23 ;  /* 0x000000ffff1b7224 */ /* 0x000fe200078e0017 */
[----:B------:R-:W-:-:S02]  /*6ef0*/  @P3 LOP3.LUT R57, R24, 0x80000, RZ, 0xfc, !PT ;  /* 0x0008000018393812 */ /* 0x000fc400078efcff */
[----:B------:R-:W-:Y:S01]  /*6f00*/  @P5 LOP3.LUT R43, R37, 0x80000, RZ, 0xfc, !PT ;  /* 0x00080000252b5812 */ /* 0x000fe200078efcff */
[--C-:B------:R-:W-:Y:S01]  /*6f10*/  DSETP.MAX.AND P3, P5, R52, R38.reuse, PT ;  /* 0x000000263400722a */ /* 0x100fe20003d6f000 */
[----:B------:R-:W-:Y:S01]  /*6f20*/  SEL R56, R20, R25, P2 ;  /* 0x0000001914387207 */ /* 0x000fe20001000000 */
[----:B------:R-:W-:Y:S02]  /*6f30*/  IMAD.MOV.U32 R20, RZ, RZ, R52 ;  /* 0x000000ffff147224 */ /* 0x000fe400078e0034 */
[----:B------:R-:W-:Y:S02]  /*6f40*/  IMAD.MOV.U32 R21, RZ, RZ, R53 ;  /* 0x000000ffff157224 */ /* 0x000fe400078e0035 */
[----:B------:R-:W-:Y:S01]  /*6f50*/  IMAD.MOV.U32 R25, RZ, RZ, R38 ;  /* 0x000000ffff197224 */ /* 0x000fe200078e0026 */
[----:B------:R-:W-:Y:S01]  /*6f60*/  @P1 LOP3.LUT R41, R33, 0x80000, RZ, 0xfc, !PT ;  /* 0x0008000021291812 */ /* 0x000fe200078efcff */
[----:B------:R-:W-:Y:S01]  /*6f70*/  DSETP.MIN.AND P1, P2, R26, R38, PT ;  /* 0x000000261a00722a */ /* 0x000fe20003a20000 */
[----:B------:R-:W-:-:S02]  /*6f80*/  FSEL R21, R21, R39, P3 ;  /* 0x0000002715157208 */ /* 0x000fc40001800000 */
[----:B------:R-:W-:Y:S01]  /*6f90*/  SEL R20, R20, R25, P3 ;  /* 0x0000001914147207 */ /* 0x000fe20001800000 */
[----:B------:R-:W-:Y:S01]  /*6fa0*/  DSETP.MIN.AND P3, P4, R46, R18, PT ;  /* 0x000000122e00722a */ /* 0x000fe20003c60000 */
[----:B------:R-:W-:Y:S02]  /*6fb0*/  IMAD.MOV.U32 R22, RZ, RZ, R27 ;  /* 0x000000ffff167224 */ /* 0x000fe400078e001b */
[----:B------:R-:W-:Y:S02]  /*6fc0*/  IMAD.MOV.U32 R24, RZ, RZ, R26 ;  /* 0x000000ffff187224 */ /* 0x000fe400078e001a */
[----:B------:R-:W-:Y:S02]  /*6fd0*/  IMAD.MOV.U32 R27, RZ, RZ, R38 ;  /* 0x000000ffff1b7224 */ /* 0x000fe400078e0026 */
[----:B------:R-:W-:Y:S01]  /*6fe0*/  IMAD.MOV.U32 R23, RZ, RZ, R39 ;  /* 0x000000ffff177224 */ /* 0x000fe200078e0027 */
[----:B------:R-:W-:Y:S01]  /*6ff0*/  @P5 LOP3.LUT R21, R39, 0x80000, RZ, 0xfc, !PT ;  /* 0x0008000027155812 */ /* 0x000fe200078efcff */
[----:B------:R-:W-:Y:S01]  /*7000*/  IMAD.MOV.U32 R33, RZ, RZ, R19 ;  /* 0x000000ffff217224 */ /* 0x000fe200078e0013 */
[----:B------:R-:W-:-:S02]  /*7010*/  SEL R24, R24, R27, P1 ;  /* 0x0000001b18187207 */ /* 0x000fc40000800000 */
[----:B------:R-:W-:Y:S01]  /*7020*/  FSEL R25, R22, R23, P1 ;  /* 0x0000001716197208 */ /* 0x000fe20000800000 */
[----:B------:R-:W-:Y:S01]  /*7030*/  IMAD.MOV.U32 R22, RZ, RZ, R47 ;  /* 0x000000ffff167224 */ /* 0x000fe200078e002f */
[----:B------:R-:W-:Y:S01]  /*7040*/  DSETP.MAX.AND P5, P1, R40, R18, PT ;  /* 0x000000122800722a */ /* 0x000fe200039af000 */
[----:B------:R-:W-:Y:S01]  /*7050*/  IMAD.MOV.U32 R26, RZ, RZ, R46 ;  /* 0x000000ffff1a7224 */ /* 0x000fe200078e002e */
[----:B------:R-:W-:Y:S01]  /*7060*/  MOV R39, R18 ;  /* 0x0000001200277202 */ /* 0x000fe20000000f00 */
[----:B------:R-:W-:Y:S02]  /*7070*/  IMAD.MOV.U32 R32, RZ, RZ, R40 ;  /* 0x000000ffff207224 */ /* 0x000fe400078e0028 */
[----:B------:R-:W-:Y:S02]  /*7080*/  IMAD.MOV.U32 R27, RZ, RZ, R41 ;  /* 0x000000ffff1b7224 */ /* 0x000fe400078e0029 */
[----:B------:R-:W-:Y:S02]  /*7090*/  IMAD.MOV.U32 R37, RZ, RZ, R18 ;  /* 0x000000ffff257224 */ /* 0x000fe400078e0012 */
[----:B------:R-:W-:Y:S01]  /*70a0*/  IMAD.MOV.U32 R36, RZ, RZ, R19 ;  /* 0x000000ffff247224 */ /* 0x000fe200078e0013 */
[----:B------:R-:W-:-:S02]  /*70b0*/  @P2 LOP3.LUT R25, R23, 0x80000, RZ, 0xfc, !PT ;  /* 0x0008000017192812 */ /* 0x000fc400078efcff */
[----:B------:R-:W-:Y:S02]  /*70c0*/  FSEL R23, R22, R33, P3 ;  /* 0x0000002116177208 */ /* 0x000fe40001800000 */
[----:B------:R-:W-:Y:S01]  /*70d0*/  SEL R22, R26, R37, P3 ;  /* 0x000000251a167207 */ /* 0x000fe20001800000 */
[--C-:B------:R-:W-:Y:S01]  /*70e0*/  DSETP.MIN.AND P2, P3, R56, R30.reuse, PT ;  /* 0x0000001e3800722a */ /* 0x100fe20003b40000 */
[----:B------:R-:W-:Y:S02]  /*70f0*/  SEL R18, R32, R39, P5 ;  /* 0x0000002720127207 */ /* 0x000fe40002800000 */
[----:B------:R-:W-:Y:S02]  /*7100*/  @P4 LOP3.LUT R23, R33, 0x80000, RZ, 0xfc, !PT ;  /* 0x0008000021174812 */ /* 0x000fe400078efcff */
[----:B------:R-:W-:Y:S01]  /*7110*/  FSEL R19, R27, R36, P5 ;  /* 0x000000241b137208 */ /* 0x000fe20002800000 */
[----:B------:R-:W-:Y:S01]  /*7120*/  DSETP.MAX.AND P4, P5, R42, R30, PT ;  /* 0x0000001e2a00722a */ /* 0x000fe20003d8f000 */
[----:B------:R-:W-:Y:S01]  /*7130*/  @P1 LOP3.LUT R19, R36, 0x80000, RZ, 0xfc, !PT ;  /* 0x0008000024131812 */ /* 0x000fe200078efcff */
[----:B------:R-:W-:-:S02]  /*7140*/  IMAD.MOV.U32 R33, RZ, RZ, R31 ;  /* 0x000000ffff217224 */ /* 0x000fc400078e001f */
[----:B------:R-:W-:Y:S02]  /*7150*/  IMAD.MOV.U32 R36, RZ, RZ, R31 ;  /* 0x000000ffff247224 */ /* 0x000fe400078e001f */
[----:B------:R-:W-:Y:S02]  /*7160*/  IMAD.MOV.U32 R26, RZ, RZ, R56 ;  /* 0x000000ffff1a7224 */ /* 0x000fe400078e0038 */
[----:B------:R-:W-:Y:S01]  /*7170*/  IMAD.MOV.U32 R37, RZ, RZ, R30 ;  /* 0x000000ffff257224 */ /* 0x000fe200078e001e */
[----:B------:R-:W-:Y:S02]  /*7180*/  FSEL R27, R57, R33, P2 ;  /* 0x00000021391b7208 */ /* 0x000fe40001000000 */
[----:B------:R-:W-:Y:S02]  /*7190*/  FSEL R31, R43, R36, P4 ;  /* 0x000000242b1f7208 */ /* 0x000fe40002000000 */
[----:B------:R-:W-:Y:S01]  /*71a0*/  @P3 LOP3.LUT R27, R33, 0x80000, RZ, 0xfc, !PT ;  /* 0x00080000211b3812 */ /* 0x000fe200078efcff */
[----:B------:R-:W-:Y:S01]  /*71b0*/  IMAD.MOV.U32 R33, RZ, RZ, R21 ;  /* 0x000000ffff217224 */ /* 0x000fe200078e0015 */
[----:B------:R-:W-:Y:S01]  /*71c0*/  @P5 LOP3.LUT R31, R36, 0x80000, RZ, 0xfc, !PT ;  /* 0x00080000241f5812 */ /* 0x000fe200078efcff */
[--C-:B------:R-:W-:Y:S01]  /*71d0*/  DSETP.MAX.AND P3, P5, R20, R34.reuse, PT ;  /* 0x000000221400722a */ /* 0x100fe20003d6f000 */
[----:B------:R-:W-:Y:S01]  /*71e0*/  IMAD.MOV.U32 R32, RZ, RZ, R42 ;  /* 0x000000ffff207224 */ /* 0x000fe200078e002a */
[----:B------:R-:W-:Y:S01]  /*71f0*/  SEL R26, R26, R37, P2 ;  /* 0x000000251a1a7207 */ /* 0x000fe20001000000 */
[----:B------:R-:W-:Y:S01]  /*7200*/  IMAD.MOV.U32 R39, RZ, RZ, R30 ;  /* 0x000000ffff277224 */ /* 0x000fe200078e001e */
[----:B------:R-:W-:Y:S01]  /*7210*/  DSETP.MIN.AND P1, P2, R24, R34, PT ;  /* 0x000000221800722a */ /* 0x000fe20003a20000 */
[----:B------:R-:W-:-:S02]  /*7220*/  IMAD.MOV.U32 R38, RZ, RZ, R20 ;  /* 0x000000ffff267224 */ /* 0x000fc400078e0014 */
[----:B------:R-:W-:Y:S01]  /*7230*/  IMAD.MOV.U32 R21, RZ, RZ, R34 ;  /* 0x000000ffff157224 */ /* 0x000fe200078e0022 */
[----:B------:R-:W-:Y:S01]  /*7240*/  SEL R30, R32, R39, P4 ;  /* 0x00000027201e7207 */ /* 0x000fe20002000000 */
[----:B------:R-:W-:-:S03]  /*7250*/  IMAD.MOV.U32 R32, RZ, RZ, R25 ;  /* 0x000000ffff207224 */ /* 0x000fc600078e0019 */
[----:B------:R-:W-:Y:S01]  /*7260*/  SEL R20, R38, R21, P3 ;  /* 0x0000001526147207 */ /* 0x000fe20001800000 */
[----:B------:R-:W-:Y:S01]  /*7270*/  IMAD.MOV.U32 R36, RZ, RZ, R24 ;  /* 0x000000ffff247224 */ /* 0x000fe200078e0018 */
[----:B------:R-:W-:Y:S01]  /*7280*/  FSEL R21, R33, R35, P3 ;  /* 0x0000002321157208 */ /* 0x000fe20001800000 */
[----:B------:R-:W-:Y:S01]  /*7290*/  IMAD.MOV.U32 R25, RZ, RZ, R34 ;  /* 0x000000ffff197224 */ /* 0x000fe200078e0022 */
[--C-:B------:R-:W-:Y:S01]  /*72a0*/  DSETP.MIN.AND P3, P4, R22, R14.reuse, PT ;  /* 0x0000000e1600722a */ /* 0x100fe20003c60000 */
[----:B------:R-:W-:Y:S01]  /*72b0*/  IMAD.MOV.U32 R37, RZ, RZ, R35 ;  /* 0x000000ffff257224 */ /* 0x000fe200078e0023 */
[----:B------:R-:W-:Y:S02]  /*72c0*/  @P5 LOP3.LUT R21, R35, 0x80000, RZ, 0xfc, !PT ;  /* 0x0008000023155812 */ /* 0x000fe400078efcff */
[----:B------:R-:W-:Y:S02]  /*72d0*/  SEL R24, R36, R25, P1 ;  /* 0x0000001924187207 */ /* 0x000fe40000800000 */
[----:B------:R-:W-:Y:S01]  /*72e0*/  FSEL R25, R32, R37, P1 ;  /* 0x0000002520197208 */ /* 0x000fe20000800000 */
[----:B------:R-:W-:Y:S01]  /*72f0*/  IMAD.MOV.U32 R34, RZ, RZ, R22 ;  /* 0x000000ffff227224 */ /* 0x000fe200078e0016 */
[----:B------:R-:W-:Y:S01]  /*7300*/  MOV R32, R23 ;  /* 0x0000001700207202 */ /* 0x000fe20000000f00 */
[----:B------:R-:W-:Y:S01]  /*7310*/  DSETP.MAX.AND P5, P1, R18, R14, PT ;  /* 0x0000000e1200722a */ /* 0x000fe200039af000 */
[----:B------:R-:W-:Y:S01]  /*7320*/  @P2 LOP3.LUT R25, R37, 0x80000, RZ, 0xfc, !PT ;  /* 0x0008000025192812 */ /* 0x000fe200078efcff */
        /* <DEDUP_REMOVED lines=12> */
[----:B------:R-:W-:Y:S01]  /*73f0*/  IMAD.MOV.U32 R22, RZ, RZ, R26 ;  /* 0x000000ffff167224 */ /* 0x000fe200078e001a */
[----:B------:R-:W-:Y:S01]  /*7400*/  @P1 LOP3.LUT R23, R15, 0x80000, RZ, 0xfc, !PT ;  /* 0x000800000f171812 */ /* 0x000fe200078efcff */
[----:B------:R-:W-:Y:S02]  /*7410*/  IMAD.MOV.U32 R32, RZ, RZ, R30 ;  /* 0x000000ffff207224 */ /* 0x000fe400078e001e */
[----:B------:R-:W-:Y:S02]  /*7420*/  IMAD.MOV.U32 R26, RZ, RZ, R17 ;  /* 0x000000ffff1a7224 */ /* 0x000fe400078e0011 */
[----:B------:R-:W-:-:S02]  /*7430*/  IMAD.MOV.U32 R15, RZ, RZ, R16 ;  /* 0x000000ffff0f7224 */ /* 0x000fc400078e0010 */
[----:B------:R-:W-:Y:S01]  /*7440*/  IMAD.MOV.U32 R30, RZ, RZ, R17 ;  /* 0x000000ffff1e7224 */ /* 0x000fe200078e0011 */
[----:B------:R-:W-:Y:S02]  /*7450*/  FSEL R17, R27, R26, P2 ;  /* 0x0000001a1b117208 */ /* 0x000fe40001000000 */
[----:B------:R-:W-:Y:S01]  /*7460*/  SEL R22, R22, R15, P2 ;  /* 0x0000000f16167207 */ /* 0x000fe20001000000 */
[----:B------:R-:W-:Y:S01]  /*7470*/  IMAD.MOV.U32 R15, RZ, RZ, R24 ;  /* 0x000000ffff0f7224 */ /* 0x000fe200078e0018 */
[----:B------:R-:W-:Y:S01]  /*7480*/  FSEL R27, R31, R30, P4 ;  /* 0x0000001e1f1b7208 */ /* 0x000fe20002000000 */
[--C-:B------:R-:W-:Y:S01]  /*7490*/  DSETP.MIN.AND P1, P2, R24, R28.reuse, PT ;  /* 0x0000001c1800722a */ /* 0x100fe20003a20000 */
[----:B------:R-:W-:Y:S01]  /*74a0*/  @P3 LOP3.LUT R17, R26, 0x80000, RZ, 0xfc, !PT ;  /* 0x000800001a113812 */ /* 0x000fe200078efcff */
[----:B------:R-:W-:Y:S01]  /*74b0*/  IMAD.MOV.U32 R24, RZ, RZ, R20 ;  /* 0x000000ffff187224 */ /* 0x000fe200078e0014 */
[----:B------:R-:W-:Y:S01]  /*74c0*/  @P5 LOP3.LUT R27, R30, 0x80000, RZ, 0xfc, !PT ;  /* 0x000800001e1b5812 */ /* 0x000fe200078efcff */
[----:B------:R-:W-:Y:S01]  /*74d0*/  DSETP.MAX.AND P3, P5, R20, R28, PT ;  /* 0x0000001c1400722a */ /* 0x000fe20003d6f000 */
[----:B------:R-:W-:Y:S01]  /*74e0*/  MOV R20, R28 ;  /* 0x0000001c00147202 */ /* 0x000fe20000000f00 */
[----:B------:R-:W-:-:S02]  /*74f0*/  IMAD.MOV.U32 R26, RZ, RZ, R25 ;  /* 0x000000ffff1a7224 */ /* 0x000fc400078e0019 */
[----:B------:R-:W-:Y:S01]  /*7500*/  IMAD.MOV.U32 R25, RZ, RZ, R21 ;  /* 0x000000ffff197224 */ /* 0x000fe200078e0015 */
[----:B------:R-:W-:Y:S01]  /*7510*/  SEL R20, R15, R20, P1 ;  /* 0x000000140f147207 */ /* 0x000fe20000800000 */
[----:B------:R-:W-:Y:S02]  /*7520*/  IMAD.MOV.U32 R33, RZ, RZ, R16 ;  /* 0x000000ffff217224 */ /* 0x000fe400078e0010 */
[----:B------:R-:W-:Y:S02]  /*7530*/  IMAD.MOV.U32 R21, RZ, RZ, R28 ;  /* 0x000000ffff157224 */ /* 0x000fe400078e001c */
[----:B------:R-:W-:Y:S01]  /*7540*/  IMAD.MOV.U32 R15, RZ, RZ, R19 ;  /* 0x000000ffff0f7224 */ /* 0x000fe200078e0013 */
[----:B------:R-:W-:Y:S02]  /*7550*/  SEL R16, R32, R33, P4 ;  /* 0x0000002120107207 */ /* 0x000fe40002000000 */
[----:B------:R-:W-:Y:S02]  /*7560*/  SEL R24, R24, R21, P3 ;  /* 0x0000001518187207 */ /* 0x000fe40001800000 */
[----:B------:R-:W-:Y:S01]  /*7570*/  FSEL R25, R25, R29, P3 ;  /* 0x0000001d19197208 */ /* 0x000fe20001800000 */
[----:B------:R-:W-:Y:S01]  /*7580*/  DSETP.MIN.AND P3, P4, R14, R10, PT ;  /* 0x0000000a0e00722a */ /* 0x000fe20003c60000 */
[----:B------:R-:W-:-:S02]  /*7590*/  IMAD.MOV.U32 R31, RZ, RZ, R29 ;  /* 0x000000ffff1f7224 */ /* 0x000fc400078e001d */
[----:B------:R-:W-:Y:S02]  /*75a0*/  IMAD.MOV.U32 R19, RZ, RZ, R23 ;  /* 0x000000ffff137224 */ /* 0x000fe400078e0017 */
[----:B------:R-:W-:Y:S01]  /*75b0*/  IMAD.MOV.U32 R23, RZ, RZ, R11 ;  /* 0x000000ffff177224 */ /* 0x000fe200078e000b */
[----:B------:R-:W-:Y:S01]  /*75c0*/  FSEL R21, R26, R31, P1 ;  /* 0x0000001f1a157208 */ /* 0x000fe20000800000 */
[----:B------:R-:W-:Y:S01]  /*75d0*/  IMAD.MOV.U32 R26, RZ, RZ, R15 ;  /* 0x000000ffff1a7224 */ /* 0x000fe200078e000f */
[----:B------:R-:W-:Y:S01]  /*75e0*/  @P5 LOP3.LUT R25, R29, 0x80000, RZ, 0xfc, !PT ;  /* 0x000800001d195812 */ /* 0x000fe200078efcff */
[----:B------:R-:W-:Y:S01]  /*75f0*/  DSETP.MAX.AND P5, P1, R18, R10, PT ;  /* 0x0000000a1200722a */ /* 0x000fe200039af000 */
[----:B------:R-:W-:Y:S02]  /*7600*/  IMAD.MOV.U32 R28, RZ, RZ, R14 ;  /* 0x000000ffff1c7224 */ /* 0x000fe400078e000e */
[----:B------:R-:W-:Y:S01]  /*7610*/  FSEL R15, R26, R23, P3 ;  /* 0x000000171a0f7208 */ /* 0x000fe20001800000 */
[----:B------:R-:W-:Y:S01]  /*7620*/  IMAD.MOV.U32 R29, RZ, RZ, R19 ;  /* 0x000000ffff1d7224 */ /* 0x000fe200078e0013 */
[----:B------:R-:W-:Y:S01]  /*7630*/  @P4 LOP3.LUT R15, R23, 0x80000, RZ, 0xfc, !PT ;  /* 0x00080000170f4812 */ /* 0x000fe200078efcff */
[----:B------:R-:W-:Y:S01]  /*7640*/  IMAD.MOV.U32 R14, RZ, RZ, R18 ;  /* 0x000000ffff0e7224 */ /* 0x000fe200078e0012 */
[----:B------:R-:W-:Y:S01]  /*7650*/  @P2 LOP3.LUT R21, R31, 0x80000, RZ, 0xfc, !PT ;  /* 0x000800001f152812 */ /* 0x000fe200078efcff */
[----:B------:R-:W-:-:S02]  /*7660*/  IMAD.MOV.U32 R19, RZ, RZ, R10 ;  /* 0x000000ffff137224 */ /* 0x000fc400078e000a */
[----:B------:R-:W-:Y:S02]  /*7670*/  IMAD.MOV.U32 R23, RZ, RZ, R17 ;  /* 0x000000ffff177224 */ /* 0x000fe400078e0011 */
[----:B------:R-:W-:Y:S02]  /*7680*/  IMAD.MOV.U32 R31, RZ, RZ, R10 ;  /* 0x000000ffff1f7224 */ /* 0x000fe400078e000a */
        /* <DEDUP_REMOVED lines=15> */
[----:B------:R-:W-:Y:S01]  /*7780*/  FSEL R13, R23, R18, P2 ;  /* 0x00000012170d7208 */ /* 0x000fe20001000000 */
[----:B------:R-:W-:Y:S01]  /*7790*/  IMAD.MOV.U32 R11, RZ, RZ, R20 ;  /* 0x000000ffff0b7224 */ /* 0x000fe200078e0014 */
[--C-:B---3--:R-:W-:Y:S01]  /*77a0*/  DSETP.MIN.AND P1, P2, R20, R50.reuse, PT ;  /* 0x000000321400722a */ /* 0x108fe20003a20000 */
[----:B------:R-:W-:Y:S01]  /*77b0*/  IMAD.MOV.U32 R20, RZ, RZ, R50 ;  /* 0x000000ffff147224 */ /* 0x000fe200078e0032 */
[----:B------:R-:W-:Y:S02]  /*77c0*/  FSEL R17, R17, R26, P4 ;  /* 0x0000001a11117208 */ /* 0x000fe40002000000 */
[----:B------:R-:W-:Y:S02]  /*77d0*/  @P3 LOP3.LUT R13, R18, 0x80000, RZ, 0xfc, !PT ;  /* 0x00080000120d3812 */ /* 0x000fe400078efcff */
[----:B------:R-:W-:Y:S01]  /*77e0*/  @P5 LOP3.LUT R17, R26, 0x80000, RZ, 0xfc, !PT ;  /* 0x000800001a115812 */ /* 0x000fe200078efcff */
[----:B------:R-:W-:Y:S01]  /*77f0*/  DSETP.MAX.AND P3, P5, R24, R50, PT ;  /* 0x000000321800722a */ /* 0x000fe20003d6f000 */
[----:B------:R-:W-:Y:S01]  /*7800*/  SEL R16, R22, R27, P4 ;  /* 0x0000001b16107207 */ /* 0x000fe20002000000 */
[----:B------:R-:W-:Y:S01]  /*7810*/  IMAD.MOV.U32 R22, RZ, RZ, R21 ;  /* 0x000000ffff167224 */ /* 0x000fe200078e0015 */
[----:B------:R-:W-:Y:S01]  /*7820*/  SEL R20, R11, R20, P1 ;  /* 0x000000140b147207 */ /* 0x000fe20000800000 */
[----:B------:R-:W-:-:S02]  /*7830*/  IMAD.MOV.U32 R18, RZ, RZ, R24 ;  /* 0x000000ffff127224 */ /* 0x000fc400078e0018 */
[----:B------:R-:W-:Y:S02]  /*7840*/  IMAD.MOV.U32 R23, RZ, RZ, R25 ;  /* 0x000000ffff177224 */ /* 0x000fe400078e0019 */
[----:B------:R-:W-:Y:S02]  /*7850*/  IMAD.MOV.U32 R21, RZ, RZ, R50 ;  /* 0x000000ffff157224 */ /* 0x000fe400078e0032 */
[----:B------:R-:W-:Y:S01]  /*7860*/  IMAD.MOV.U32 R11, RZ, RZ, R15 ;  /* 0x000000ffff0b7224 */ /* 0x000fe200078e000f */
[----:B------:R-:W-:Y:S02]  /*7870*/  FSEL R23, R23, R51, P3 ;  /* 0x0000003317177208 */ /* 0x000fe40001800000 */
[----:B------:R-:W-:Y:S01]  /*7880*/  SEL R18, R18, R21, P3 ;  /* 0x0000001512127207 */ /* 0x000fe20001800000 */
[----:B------:R-:W-:Y:S02]  /*7890*/  IMAD.MOV.U32 R25, RZ, RZ, R51 ;  /* 0x000000ffff197224 */ /* 0x000fe400078e0033 */
[----:B------:R-:W-:Y:S01]  /*78a0*/  DSETP.MIN.AND P3, P4, R10, R60, PT ;  /* 0x0000003c0a00722a */ /* 0x000fe20003c60000 */
[----:B------:R-:W-:Y:S01]  /*78b0*/  IMAD.MOV.U32 R15, RZ, RZ, R19 ;  /* 0x000000ffff0f7224 */ /* 0x000fe200078e0013 */
[----:B------:R-:W-:-:S02]  /*78c0*/  @P5 LOP3.LUT R23, R51, 0x80000, RZ, 0xfc, !PT ;  /* 0x0008000033175812 */ /* 0x000fc400078efcff */
[----:B------:R-:W-:Y:S01]  /*78d0*/  FSEL R21, R22, R25, P1 ;  /* 0x0000001916157208 */ /* 0x000fe20000800000 */
[----:B------:R-:W-:Y:S01]  /*78e0*/  IMAD.MOV.U32 R22, RZ, RZ, R11 ;  /* 0x000000ffff167224 */ /* 0x000fe200078e000b */
[----:B------:R-:W-:Y:S01]  /*78f0*/  @P2 LOP3.LUT R21, R25, 0x80000, RZ, 0xfc, !PT ;  /* 0x0008000019152812 */ /* 0x000fe200078efcff */
[----:B------:R-:W-:Y:S01]  /*7900*/  DSETP.MAX.AND P5, P1, R14, R60, PT ;  /* 0x0000003c0e00722a */ /* 0x000fe200039af000 */
[----:B------:R-:W-:Y:S02]  /*7910*/  IMAD.MOV.U32 R24, RZ, RZ, R10 ;  /* 0x000000ffff187224 */ /* 0x000fe400078e000a */
[----:B------:R-:W-:Y:S02]  /*7920*/  IMAD.MOV.U32 R11, RZ, RZ, R60 ;  /* 0x000000ffff0b7224 */ /* 0x000fe400078e003c */
[----:B------:R-:W-:Y:S01]  /*7930*/  IMAD.MOV.U32 R19, RZ, RZ, R61 ;  /* 0x000000ffff137224 */ /* 0x000fe200078e003d */
[----:B------:R-:W-:Y:S01]  /*7940*/  MOV R10, R14 ;  /* 0x0000000e000a7202 */ /* 0x000fe20000000f00 */
[----:B------:R-:W-:-:S02]  /*7950*/  IMAD.MOV.U32 R25, RZ, RZ, R15 ;  /* 0x000000ffff197224 */ /* 0x000fc400078e000f */
[----:B------:R-:W-:Y:S01]  /*7960*/  IMAD.MOV.U32 R27, RZ, RZ, R60 ;  /* 0x000000ffff1b7224 */ /* 0x000fe200078e003c */
[----:B------:R-:W-:Y:S02]  /*7970*/  FSEL R15, R22, R19, P3 ;  /* 0x00000013160f7208 */ /* 0x000fe40001800000 */
[----:B------:R-:W-:Y:S01]  /*7980*/  SEL R14, R24, R11, P3 ;  /* 0x0000000b180e7207 */ /* 0x000fe20001800000 */
[--C-:B----4-:R-:W-:Y:S01]  /*7990*/  DSETP.MIN.AND P2, P3, R12, R58.reuse, PT ;  /* 0x0000003a0c00722a */ /* 0x110fe20003b40000 */
[----:B------:R-:W-:Y:S02]  /*79a0*/  SEL R10, R10, R27, P5 ;  /* 0x0000001b0a0a7207 */ /* 0x000fe40002800000 */
[----:B------:R-:W-:Y:S01]  /*79b0*/  @P4 LOP3.LUT R15, R19, 0x80000, RZ, 0xfc, !PT ;  /* 0x00080000130f4812 */ /* 0x000fe200078efcff */
[----:B------:R-:W-:Y:S01]  /*79c0*/  IMAD.MOV.U32 R19, RZ, RZ, R12 ;  /* 0x000000ffff137224 */ /* 0x000fe200078e000c */
[----:B------:R-:W-:Y:S01]  /*79d0*/  FSEL R11, R25, R61, P5 ;  /* 0x0000003d190b7208 */ /* 0x000fe20002800000 */
[----:B------:R-:W-:Y:S01]  /*79e0*/  DSETP.MAX.AND P4, P5, R16, R58, PT ;  /* 0x0000003a1000722a */ /* 0x000fe20003d8f000 */
[----:B------:R-:W-:-:S02]  /*79f0*/  IMAD.MOV.U32 R12, RZ, RZ, R58 ;  /* 0x000000ffff0c7224 */ /* 0x000fc400078e003a */
[----:B------:R-:W-:Y:S01]  /*7a00*/  IMAD.MOV.U32 R22, RZ, RZ, R59 ;  /* 0x000000ffff167224 */ /* 0x000fe200078e003b */
[----:B------:R-:W-:Y:S02]  /*7a10*/  @P1 LOP3.LUT R11, R61, 0x80000, RZ, 0xfc, !PT ;  /* 0x000800003d0b1812 */ /* 0x000fe400078efcff */
[----:B------:R-:W-:Y:S02]  /*7a20*/  SEL R12, R19, R12, P2 ;  /* 0x0000000c130c7207 */ /* 0x000fe40001000000 */
[----:B------:R-:W-:Y:S01]  /*7a30*/  FSEL R13, R13, R22, P2 ;  /* 0x000000160d0d7208 */ /* 0x000fe20001000000 */
[----:B-----5:R-:W-:Y:S01]  /*7a40*/  DSETP.MIN.AND P1, P2, R20, R62, PT ;  /* 0x0000003e1400722a */ /* 0x020fe20003a20000 */
[----:B------:R-:W-:Y:S02]  /*7a50*/  IMAD.MOV.U32 R24, RZ, RZ, R16 ;  /* 0x000000ffff187224 */ /* 0x000fe400078e0010 */
[----:B------:R-:W-:Y:S02]  /*7a60*/  IMAD.MOV.U32 R25, RZ, RZ, R58 ;  /* 0x000000ffff197224 */ /* 0x000fe400078e003a */
[----:B------:R-:W-:Y:S01]  /*7a70*/  IMAD.MOV.U32 R19, RZ, RZ, R23 ;  /* 0x000000ffff137224 */ /* 0x000fe200078e0017 */
[----:B------:R-:W-:-:S02]  /*7a80*/  FSEL R17, R17, R59, P4 ;  /* 0x0000003b11117208 */ /* 0x000fc40002000000 */
[----:B------:R-:W-:Y:S01]  /*7a90*/  SEL R16, R24, R25, P4 ;  /* 0x0000001918107207 */ /* 0x000fe20002000000 */
[----:B------:R-:W-:Y:S01]  /*7aa0*/  IMAD.MOV.U32 R24, RZ, RZ, R21 ;  /* 0x000000ffff187224 */ /* 0x000fe200078e0015 */
[----:B------:R-:W-:Y:S01]  /*7ab0*/  @P3 LOP3.LUT R13, R22, 0x80000, RZ, 0xfc, !PT ;  /* 0x00080000160d3812 */ /* 0x000fe200078efcff */
[----:B------:R-:W-:Y:S01]  /*7ac0*/  IMAD.MOV.U32 R23, RZ, RZ, R19 ;  /* 0x000000ffff177224 */ /* 0x000fe200078e0013 */
[----:B------:R-:W-:Y:S01]  /*7ad0*/  @P5 LOP3.LUT R17, R59, 0x80000, RZ, 0xfc, !PT ;  /* 0x000800003b115812 */ /* 0x000fe200078efcff */
[----:B------:R-:W-:Y:S01]  /*7ae0*/  DSETP.MAX.AND P3, P5, R18, R62, PT ;  /* 0x0000003e1200722a */ /* 0x000fe20003d6f000 */
[----:B------:R-:W-:Y:S02]  /*7af0*/  IMAD.MOV.U32 R21, RZ, RZ, R63 ;  /* 0x000000ffff157224 */ /* 0x000fe400078e003f */
[----:B------:R-:W-:Y:S02]  /*7b00*/  IMAD.MOV.U32 R22, RZ, RZ, R20 ;  /* 0x000000ffff167224 */ /* 0x000fe400078e0014 */
[----:B------:R-:W-:Y:S01]  /*7b10*/  IMAD.MOV.U32 R19, RZ, RZ, R62 ;  /* 0x000000ffff137224 */ /* 0x000fe200078e003e */
[----:B------:R-:W-:Y:S01]  /*7b20*/  MOV R25, R62 ;  /* 0x0000003e00197202 */ /* 0x000fe20000000f00 */
[----:B------:R-:W-:Y:S01]  /*7b30*/  IMAD.MOV.U32 R20, RZ, RZ, R18 ;  /* 0x000000ffff147224 */ /* 0x000fe200078e0012 */
[----:B------:R-:W-:-:S02]  /*7b40*/  FSEL R24, R24, R21, P1 ;  /* 0x0000001518187208 */ /* 0x000fc40000800000 */
[----:B------:R-:W-:Y:S02]  /*7b50*/  SEL R19, R22, R19, P1 ;  /* 0x0000001316137207 */ /* 0x000fe40000800000 */
[----:B------:R-:W-:Y:S01]  /*7b60*/  @P2 LOP3.LUT R24, R21, 0x80000, RZ, 0xfc, !PT ;  /* 0x0008000015182812 */ /* 0x000fe200078efcff */
[--C-:B------:R-:W-:Y:S01]  /*7b70*/  DSETP.MAX.AND P2, P1, R10, R66.reuse, PT ;  /* 0x000000420a00722a */ /* 0x100fe2000394f000 */
[----:B------:R-:W-:Y:S02]  /*7b80*/  SEL R20, R20, R25, P3 ;  /* 0x0000001914147207 */ /* 0x000fe40001800000 */
[----:B------:R-:W-:Y:S01]  /*7b90*/  FSEL R23, R23, R63, P3 ;  /* 0x0000003f17177208 */ /* 0x000fe20001800000 */
[----:B------:R-:W-:Y:S01]  /*7ba0*/  DSETP.MIN.AND P3, P4, R14, R66, PT ;  /* 0x000000420e00722a */ /* 0x000fe20003c60000 */
[----:B------:R-:W-:Y:S02]  /*7bb0*/  IMAD.MOV.U32 R22, RZ, RZ, R15 ;  /* 0x000000ffff167224 */ /* 0x000fe400078e000f */
[----:B------:R-:W-:-:S02]  /*7bc0*/  IMAD.MOV.U32 R21, RZ, RZ, R11 ;  /* 0x000000ffff157224 */ /* 0x000fc400078e000b */
[----:B------:R-:W-:Y:S02]  /*7bd0*/  IMAD.MOV.U32 R18, RZ, RZ, R14 ;  /* 0x000000ffff127224 */ /* 0x000fe400078e000e */
[----:B------:R-:W-:Y:S02]  /*7be0*/  IMAD.MOV.U32 R15, RZ, RZ, R67 ;  /* 0x000000ffff0f7224 */ /* 0x000fe400078e0043 */
[----:B------:R-:W-:Y:S02]  /*7bf0*/  IMAD.MOV.U32 R14, RZ, RZ, R10 ;  /* 0x000000ffff0e7224 */ /* 0x000fe400078e000a */
[--C-:B------:R-:W-:Y:S02]  /*7c00*/  IMAD.MOV.U32 R11, RZ, RZ, R66.reuse ;  /* 0x000000ffff0b7224 */ /* 0x100fe400078e0042 */
[----:B------:R-:W-:Y:S02]  /*7c10*/  IMAD.MOV.U32 R27, RZ, RZ, R66 ;  /* 0x000000ffff1b7224 */ /* 0x000fe400078e0042 */
[----:B------:R-:W-:Y:S01]  /*7c20*/  VIADD R0, R0, 0x8 ;  /* 0x0000000800007836 */ /* 0x000fe20000000000 */
[----:B------:R-:W-:-:S02]  /*7c30*/  FSEL R29, R21, R67, P2 ;  /* 0x00000043151d7208 */ /* 0x000fc40001000000 */
[----:B------:R-:W-:Y:S02]  /*7c40*/  FSEL R25, R22, R15, P3 ;  /* 0x0000000f16197208 */ /* 0x000fe40001800000 */
[----:B------:R-:W-:Y:S02]  /*7c50*/  @P1 LOP3.LUT R29, R67, 0x80000, RZ, 0xfc, !PT ;  /* 0x00080000431d1812 */ /* 0x000fe400078efcff */
[----:B------:R-:W-:Y:S02]  /*7c60*/  @P5 LOP3.LUT R23, R63, 0x80000, RZ, 0xfc, !PT ;  /* 0x000800003f175812 */ /* 0x000fe400078efcff */
[----:B------:R-:W-:Y:S02]  /*7c70*/  SEL R11, R18, R11, P3 ;  /* 0x0000000b120b7207 */ /* 0x000fe40001800000 */
[----:B------:R-:W-:Y:S01]  /*7c80*/  SEL R22, R14, R27, P2 ;  /* 0x0000001b0e167207 */ /* 0x000fe20001000000 */
[--C-:B------:R-:W-:Y:S01]  /*7c90*/  DSETP.MIN.AND P2, P3, R12, R8.reuse, PT ;  /* 0x000000080c00722a */ /* 0x100fe20003b40000 */
[----:B------:R-:W-:Y:S01]  /*7ca0*/  @P4 LOP3.LUT R25, R15, 0x80000, RZ, 0xfc, !PT ;  /* 0x000800000f194812 */ /* 0x000fe200078efcff */
[----:B------:R-:W-:Y:S01]  /*7cb0*/  DSETP.MAX.AND P4, P5, R16, R8, PT ;  /* 0x000000081000722a */ /* 0x000fe20003d8f000 */
[----:B------:R-:W-:Y:S01]  /*7cc0*/  ISETP.NE.AND P1, PT, R0, RZ, PT ;  /* 0x000000ff0000720c */ /* 0x000fe20003f25270 */
[----:B------:R-:W-:-:S02]  /*7cd0*/  IMAD.MOV.U32 R10, RZ, RZ, R12 ;  /* 0x000000ffff0a7224 */ /* 0x000fc400078e000c */
[----:B------:R-:W-:Y:S02]  /*7ce0*/  IMAD.MOV.U32 R14, RZ, RZ, R13 ;  /* 0x000000ffff0e7224 */ /* 0x000fe400078e000d */
[----:B------:R-:W-:Y:S02]  /*7cf0*/  IMAD.MOV.U32 R12, RZ, RZ, R16 ;  /* 0x000000ffff0c7224 */ /* 0x000fe400078e0010 */
[--C-:B------:R-:W-:Y:S02]  /*7d00*/  IMAD.MOV.U32 R13, RZ, RZ, R8.reuse ;  /* 0x000000ffff0d7224 */ /* 0x100fe400078e0008 */
[----:B------:R-:W-:Y:S02]  /*7d10*/  IMAD.MOV.U32 R21, RZ, RZ, R8 ;  /* 0x000000ffff157224 */ /* 0x000fe400078e0008 */
        /* <DEDUP_REMOVED lines=10> */
[----:B------:R-:W-:Y:S01]  /*7dc0*/  IMAD.MOV.U32 R23, RZ, RZ, R29 ;  /* 0x000000ffff177224 */ /* 0x000fe200078e001d */
[----:B------:R-:W-:-:S02]  /*7dd0*/  @P3 LOP3.LUT R27, R15, 0x80000, RZ, 0xfc, !PT ;  /* 0x000800000f1b3812 */ /* 0x000fc400078efcff */
[----:B------:R-:W-:Y:S01]  /*7de0*/  IADD3 R54, PT, PT, R54, 0x800, RZ ;  /* 0x0000080036367810 */ /* 0x000fe20007ffe0ff */
[----:B------:R-:W-:Y:S06]  /*7df0*/  @P1 BRA `(.L_x_133) ;  /* 0xffffffe400a41947 */ /* 0x000fec000383ffff */
.L_x_132:
[----:B------:R-:W-:Y:S05]  /*7e00*/  BSYNC.RECONVERGENT B2 ;  /* 0x0000000000027941 */ /* 0x000fea0003800200 */
.L_x_131:
[----:B------:R-:W-:Y:S05]  /*7e10*/  @!P0 BRA `(.L_x_130) ;  /* 0x0000001400dc8947 */ /* 0x000fea0003800000 */
[----:B------:R-:W-:Y:S01]  /*7e20*/  ISETP.GE.U32.AND P1, PT, R7, 0x4, PT ;  /* 0x000000040700780c */ /* 0x000fe20003f26070 */
[----:B------:R-:W-:Y:S01]  /*7e30*/  BSSY.RECONVERGENT B2, `(.L_x_134) ;  /* 0x00000d0000027945 */ /* 0x000fe20003800200 */
[----:B------:R-:W-:-:S11]  /*7e40*/  LOP3.LUT P0, R0, R6, 0x3, RZ, 0xc0, !PT ;  /* 0x0000000306007812 */ /* 0x000fd6000780c0ff */
[----:B------:R-:W-:Y:S05]  /*7e50*/  @!P1 BRA `(.L_x_135) ;  /* 0x0000000c00349947 */ /* 0x000fea0003800000 */
[----:B------:R-:W0:Y:S01]  /*7e60*/  LDC.64 R40, c[0x0][0x380] ;  /* 0x0000e000ff287b82 */ /* 0x000e220000000a00 */
[----:B------:R-:W-:-:S05]  /*7e70*/  IADD3 R7, P1, PT, R54, R3, RZ ;  /* 0x0000000336077210 */ /* 0x000fca0007f3e0ff */
[----:B------:R-:W-:Y:S02]  /*7e80*/  IMAD.X R6, RZ, RZ, R4, P1 ;  /* 0x000000ffff067224 */ /* 0x000fe400008e0604 */
[----:B0-----:R-:W-:-:S04]  /*7e90*/  IMAD.WIDE.U32 R40, R7, 0x18, R40 ;  /* 0x0000001807287825 */ /* 0x001fc800078e0028 */
[----:B------:R-:W-:-:S04]  /*7ea0*/  IMAD R7, R6, 0x18, RZ ;  /* 0x0000001806077824 */ /* 0x000fc800078e02ff */
[----:B------:R-:W-:-:S05]  /*7eb0*/  IMAD.IADD R41, R41, 0x1, R7 ;  /* 0x0000000129297824 */ /* 0x000fca00078e0207 */
        /* <DEDUP_REMOVED lines=15> */
[--C-:B------:R-:W-:Y:S01]  /*7fb0*/  IMAD.MOV.U32 R45, RZ, RZ, R39.reuse ;  /* 0x000000ffff2d7224 */ /* 0x100fe200078e0027 */
[----:B------:R-:W-:Y:S01]  /*7fc0*/  DSETP.MAX.AND P3, P4, R20, R38, PT ;  /* 0x000000261400722a */ /* 0x000fe20003c6f000 */
[----:B------:R-:W-:Y:S02]  /*7fd0*/  IMAD.MOV.U32 R13, RZ, RZ, R38 ;  /* 0x000000ffff0d7224 */ /* 0x000fe400078e0026 */
[----:B0-----:R-:W-:Y:S01]  /*7fe0*/  IMAD.MOV.U32 R40, RZ, RZ, R39 ;  /* 0x000000ffff287224 */ /* 0x001fe200078e0027 */
[----:B------:R-:W-:Y:S02]  /*7ff0*/  FSEL R47, R44, R45, P1 ;  /* 0x0000002d2c2f7208 */ /* 0x000fe40000800000 */
[----:B------:R-:W-:Y:S01]  /*8000*/  SEL R12, R12, R13, P1 ;  /* 0x0000000d0c0c7207 */ /* 0x000fe20000800000 */
[----:B------:R-:W-:Y:S01]  /*8010*/  IMAD.MOV.U32 R13, RZ, RZ, R21 ;  /* 0x000000ffff0d7224 */ /* 0x000fe200078e0015 */
[----:B------:R-:W-:Y:S01]  /*8020*/  SEL R20, R20, R38, P3 ;  /* 0x0000002614147207 */ /* 0x000fe20001800000 */
[----:B----4-:R-:W-:-:S02]  /*8030*/  DSETP.MAX.AND P5, P6, R22, R34, PT ;  /* 0x000000221600722a */ /* 0x010fc40003eaf000 */
[----:B------:R-:W-:Y:S01]  /*8040*/  IMAD.MOV.U32 R38, RZ, RZ, R12 ;  /* 0x000000ffff267224 */ /* 0x000fe200078e000c */
[----:B------:R-:W-:Y:S02]  /*8050*/  @P2 LOP3.LUT R47, R45, 0x80000, RZ, 0xfc, !PT ;  /* 0x000800002d2f2812 */ /* 0x000fe400078efcff */
[----:B------:R-:W-:Y:S02]  /*8060*/  FSEL R41, R13, R40, P3 ;  /* 0x000000280d297208 */ /* 0x000fe40001800000 */
[----:B------:R-:W-:Y:S01]  /*8070*/  @P4 LOP3.LUT R41, R40, 0x80000, RZ, 0xfc, !PT ;  /* 0x0008000028294812 */ /* 0x000fe200078efcff */
[----:B------:R-:W-:Y:S01]  /*8080*/  IMAD.MOV.U32 R13, RZ, RZ, R47 ;  /* 0x000000ffff0d7224 */ /* 0x000fe200078e002f */
[----:B------:R-:W-:Y:S01]  /*8090*/  MOV R39, R20 ;  /* 0x0000001400277202 */ /* 0x000fe20000000f00 */
        /* <DEDUP_REMOVED lines=20> */
[----:B------:R-:W-:Y:S01]  /*81e0*/  FSEL R37, R36, R25, P3 ;  /* 0x0000001924257208 */ /* 0x000fe20001800000 */
[----:B------:R-:W-:Y:S01]  /*81f0*/  IMAD.MOV.U32 R36, RZ, RZ, R35 ;  /* 0x000000ffff247224 */ /* 0x000fe200078e0023 */
[----:B------:R-:W-:Y:S01]  /*8200*/  SEL R22, R24, R23, P3 ;  /* 0x0000001718167207 */ /* 0x000fe20001800000 */
[--C-:B------:R-:W-:Y:S01]  /*8210*/  DSETP.MAX.AND P3, P2, R42, R28.reuse, PT ;  /* 0x0000001c2a00722a */ /* 0x100fe20003a6f000 */
[----:B------:R-:W-:Y:S01]  /*8220*/  SEL R24, R38, R34, P5 ;  /* 0x0000002226187207 */ /* 0x000fe20002800000 */
[----:B------:R-:W-:Y:S01]  /*8230*/  IMAD.MOV.U32 R34, RZ, RZ, R27 ;  /* 0x000000ffff227224 */ /* 0x000fe200078e001b */
[----:B------:R-:W-:Y:S01]  /*8240*/  FSEL R39, R39, R36, P5 ;  /* 0x0000002427277208 */ /* 0x000fe20002800000 */
[----:B------:R-:W-:Y:S01]  /*8250*/  IMAD.MOV.U32 R38, RZ, RZ, R33 ;  /* 0x000000ffff267224 */ /* 0x000fe200078e0021 */
[----:B------:R-:W-:Y:S01]  /*8260*/  @P4 LOP3.LUT R37, R25, 0x80000, RZ, 0xfc, !PT ;  /* 0x0008000019254812 */ /* 0x000fe200078efcff */
[----:B------:R-:W-:Y:S01]  /*8270*/  IMAD.MOV.U32 R25, RZ, RZ, R26 ;  /* 0x000000ffff197224 */ /* 0x000fe200078e001a */
[----:B------:R-:W-:Y:S01]  /*8280*/  @P6 LOP3.LUT R39, R36, 0x80000, RZ, 0xfc, !PT ;  /* 0x0008000024276812 */ /* 0x000fe200078efcff */
[----:B------:R-:W-:Y:S01]  /*8290*/  DSETP.MIN.AND P5, P4, R26, R28, PT ;  /* 0x0000001c1a00722a */ /* 0x000fe20003ca0000 */
[----:B------:R-:W-:-:S02]  /*82a0*/  IMAD.MOV.U32 R36, RZ, RZ, R43 ;  /* 0x000000ffff247224 */ /* 0x000fc400078e002b */
[----:B------:R-:W-:Y:S02]  /*82b0*/  IMAD.MOV.U32 R23, RZ, RZ, R37 ;  /* 0x000000ffff177224 */ /* 0x000fe400078e0025 */
[----:B------:R-:W-:Y:S02]  /*82c0*/  IMAD.MOV.U32 R26, RZ, RZ, R22 ;  /* 0x000000ffff1a7224 */ /* 0x000fe400078e0016 */
[--C-:B------:R-:W-:Y:S02]  /*82d0*/  IMAD.MOV.U32 R27, RZ, RZ, R32.reuse ;  /* 0x000000ffff1b7224 */ /* 0x100fe400078e0020 */
[----:B------:R-:W-:Y:S01]  /*82e0*/  DSETP.MIN.AND P6, P1, R22, R32, PT ;  /* 0x000000201600722a */ /* 0x000fe200039c0000 */
[----:B------:R-:W-:-:S05]  /*82f0*/  IMAD.MOV.U32 R37, RZ, RZ, R32 ;  /* 0x000000ffff257224 */ /* 0x000fca00078e0020 */
[----:B------:R-:W-:Y:S01]  /*8300*/  SEL R22, R26, R27, P6 ;  /* 0x0000001b1a167207 */ /* 0x000fe20003000000 */
[----:B------:R-:W-:Y:S01]  /*8310*/  IMAD.MOV.U32 R27, RZ, RZ, R29 ;  /* 0x000000ffff1b7224 */ /* 0x000fe200078e001d */
[----:B------:R-:W-:Y:S02]  /*8320*/  MOV R26, R28 ;  /* 0x0000001c001a7202 */ /* 0x000fe40000000f00 */
[----:B------:R-:W-:Y:S02]  /*8330*/  FSEL R23, R23, R38, P6 ;  /* 0x0000002617177208 */ /* 0x000fe40003000000 */
[----:B------:R-:W-:Y:S01]  /*8340*/  SEL R26, R25, R26, P5 ;  /* 0x0000001a191a7207 */ /* 0x000fe20002800000 */
[----:B------:R-:W-:Y:S01]  /*8350*/  IMAD.MOV.U32 R25, RZ, RZ, R39 ;  /* 0x000000ffff197224 */ /* 0x000fe200078e0027 */
[----:B------:R-:W-:Y:S01]  /*8360*/  FSEL R35, R34, R27, P5 ;  /* 0x0000001b22237208 */ /* 0x000fe20002800000 */
[----:B------:R-:W-:Y:S01]  /*8370*/  IMAD.MOV.U32 R34, RZ, RZ, R24 ;  /* 0x000000ffff227224 */ /* 0x000fe200078e0018 */
[----:B------:R-:W-:-:S02]  /*8380*/  @P4 LOP3.LUT R35, R27, 0x80000, RZ, 0xfc, !PT ;  /* 0x000800001b234812 */ /* 0x000fc400078efcff */
[----:B------:R-:W-:Y:S01]  /*8390*/  @P1 LOP3.LUT R23, R38, 0x80000, RZ, 0xfc, !PT ;  /* 0x0008000026171812 */ /* 0x000fe200078efcff */
[----:B------:R-:W-:Y:S02]  /*83a0*/  DSETP.MAX.AND P5, P6, R24, R32, PT ;  /* 0x000000201800722a */ /* 0x000fe40003eaf000 */
[----:B------:R-:W-:Y:S02]  /*83b0*/  IMAD.MOV.U32 R27, RZ, RZ, R35 ;  /* 0x000000ffff1b7224 */ /* 0x000fe400078e0023 */
[----:B------:R-:W-:Y:S02]  /*83c0*/  IMAD.MOV.U32 R33, RZ, RZ, R28 ;  /* 0x000000ffff217224 */ /* 0x000fe400078e001c */
[----:B------:R-:W-:Y:S01]  /*83d0*/  SEL R24, R34, R37, P5 ;  /* 0x0000002522187207 */ /* 0x000fe20002800000 */
[----:B------:R-:W-:Y:S01]  /*83e0*/  IMAD.MOV.U32 R32, RZ, RZ, R26 ;  /* 0x000000ffff207224 */ /* 0x000fe200078e001a */
[----:B------:R-:W-:Y:S02]  /*83f0*/  FSEL R37, R36, R29, P3 ;  /* 0x0000001d24257208 */ /* 0x000fe40001800000 */
[----:B------:R-:W-:Y:S01]  /*8400*/  @P2 LOP3.LUT R37, R29, 0x80000, RZ, 0xfc, !PT ;  /* 0x000800001d252812 */ /* 0x000fe200078efcff */
[----:B------:R-:W-:Y:S01]  /*8410*/  DSETP.MIN.AND P1, P2, R26, R30, PT ;  /* 0x0000001e1a00722a */ /* 0x000fe20003a20000 */
[----:B------:R-:W-:Y:S01]  /*8420*/  SEL R28, R42, R33, P3 ;  /* 0x000000212a1c7207 */ /* 0x000fe20001800000 */
[----:B------:R-:W-:Y:S01]  /*8430*/  IMAD.MOV.U32 R33, RZ, RZ, R30 ;  /* 0x000000ffff217224 */ /* 0x000fe200078e001e */
[----:B------:R-:W-:Y:S01]  /*8440*/  MOV R34, R31 ;  /* 0x0000001f00227202 */ /* 0x000fe20000000f00 */
[----:B------:R-:W-:Y:S01]  /*8450*/  IMAD.MOV.U32 R29, RZ, RZ, R37 ;  /* 0x000000ffff1d7224 */ /* 0x000fe200078e0025 */
[----:B------:R-:W-:Y:S01]  /*8460*/  FSEL R25, R25, R40, P5 ;  /* 0x0000002819197208 */ /* 0x000fe20002800000 */
[----:B------:R-:W-:Y:S01]  /*8470*/  IMAD.MOV.U32 R26, RZ, RZ, R28 ;  /* 0x000000ffff1a7224 */ /* 0x000fe200078e001c */
[----:B------:R-:W-:Y:S01]  /*8480*/  @P6 LOP3.LUT R25, R40, 0x80000, RZ, 0xfc, !PT ;  /* 0x0008000028196812 */ /* 0x000fe200078efcff */
[----:B------:R-:W-:-:S02]  /*8490*/  IMAD.MOV.U32 R35, RZ, RZ, R29 ;  /* 0x000000ffff237224 */ /* 0x000fc400078e001d */
[----:B------:R-:W-:Y:S01]  /*84a0*/  DSETP.MAX.AND P3, P4, R28, R30, PT ;  /* 0x0000001e1c00722a */ /* 0x000fe20003c6f000 */
[----:B------:R-:W-:Y:S01]  /*84b0*/  IMAD.MOV.U32 R37, RZ, RZ, R30 ;  /* 0x000000ffff257224 */ /* 0x000fe200078e001e */
[----:B------:R-:W-:Y:S01]  /*84c0*/  FSEL R29, R27, R34, P1 ;  /* 0x000000221b1d7208 */ /* 0x000fe20000800000 */
[----:B------:R-:W-:Y:S01]  /*84d0*/  IMAD.MOV.U32 R30, RZ, RZ, R12 ;  /* 0x000000ffff1e7224 */ /* 0x000fe200078e000c */
[----:B------:R-:W-:Y:S01]  /*84e0*/  SEL R28, R32, R33, P1 ;  /* 0x00000021201c7207 */ /* 0x000fe20000800000 */
[----:B------:R-:W-:Y:S01]  /*84f0*/  IMAD.MOV.U32 R33, RZ, RZ, R21 ;  /* 0x000000ffff217224 */ /* 0x000fe200078e0015 */
[----:B------:R-:W-:Y:S01]  /*8500*/  @P2 LOP3.LUT R29, R34, 0x80000, RZ, 0xfc, !PT ;  /* 0x00080000221d2812 */ /* 0x000fe200078efcff */
[--C-:B------:R-:W-:Y:S01]  /*8510*/  DSETP.MIN.AND P1, P2, R12, R6.reuse, PT ;  /* 0x000000060c00722a */ /* 0x100fe20003a20000 */
[----:B------:R-:W-:Y:S01]  /*8520*/  FSEL R27, R35, R31, P3 ;  /* 0x0000001f231b7208 */ /* 0x000fe20001800000 */
[----:B------:R-:W-:Y:S01]  /*8530*/  IMAD.MOV.U32 R32, RZ, RZ, R20 ;  /* 0x000000ffff207224 */ /* 0x000fe200078e0014 */
[----:B------:R-:W-:Y:S01]  /*8540*/  SEL R26, R26, R37, P3 ;  /* 0x000000251a1a7207 */ /* 0x000fe20001800000 */
[----:B------:R-:W-:Y:S01]  /*8550*/  DSETP.MAX.AND P3, P5, R20, R6, PT ;  /* 0x000000061400722a */ /* 0x000fe20003d6f000 */
[----:B------:R-:W-:-:S02]  /*8560*/  IMAD.MOV.U32 R34, RZ, RZ, R7 ;  /* 0x000000ffff227224 */ /* 0x000fc400078e0007 */
[----:B------:R-:W-:Y:S01]  /*8570*/  @P4 LOP3.LUT R27, R31, 0x80000, RZ, 0xfc, !PT ;  /* 0x000800001f1b4812 */ /* 0x000fe200078efcff */
[----:B------:R-:W-:Y:S02]  /*8580*/  IMAD.MOV.U32 R31, RZ, RZ, R13 ;  /* 0x000000ffff1f7224 */ /* 0x000fe400078e000d */
[--C-:B------:R-:W-:Y:S02]  /*8590*/  IMAD.MOV.U32 R21, RZ, RZ, R6.reuse ;  /* 0x000000ffff157224 */ /* 0x100fe400078e0006 */
        /* <DEDUP_REMOVED lines=24> */
[----:B------:R-:W-:Y:S01]  /*8720*/  DSETP.MAX.AND P5, P6, R26, R10, PT ;  /* 0x0000000a1a00722a */ /* 0x000fe20003eaf000 */
[----:B------:R-:W-:Y:S01]  /*8730*/  IMAD.MOV.U32 R23, RZ, RZ, R26 ;  /* 0x000000ffff177224 */ /* 0x000fe200078e001a */
[----:B------:R-:W-:Y:S01]  /*8740*/  @P1 LOP3.LUT R31, R24, 0x80000, RZ, 0xfc, !PT ;  /* 0x00080000181f1812 */ /* 0x000fe200078efcff */
[--C-:B------:R-:W-:Y:S01]  /*8750*/  IMAD.MOV.U32 R22, RZ, RZ, R10.reuse ;  /* 0x000000ffff167224 */ /* 0x100fe200078e000a */
[----:B------:R-:W-:Y:S01]  /*8760*/  SEL R20, R20, R25, P2 ;  /* 0x0000001914147207 */ /* 0x000fe20001000000 */
[----:B------:R-:W-:Y:S01]  /*8770*/  IMAD.MOV.U32 R26, RZ, RZ, R10 ;  /* 0x000000ffff1a7224 */ /* 0x000fe200078e000a */
[--C-:B------:R-:W-:Y:S01]  /*8780*/  DSETP.MIN.AND P1, P2, R12, R14.reuse, PT ;  /* 0x0000000e0c00722a */ /* 0x100fe20003a20000 */
[--C-:B------:R-:W-:Y:S01]  /*8790*/  IMAD.MOV.U32 R24, RZ, RZ, R11.reuse ;  /* 0x000000ffff187224 */ /* 0x100fe200078e000b */
        /* <DEDUP_REMOVED lines=9> */
[----:B------:R-:W-:Y:S01]  /*8830*/  @P4 LOP3.LUT R11, R24, 0x80000, RZ, 0xfc, !PT ;  /* 0x00080000180b4812 */ /* 0x000fe200078efcff */
        /* <DEDUP_REMOVED lines=8> */
[----:B------:R-:W-:Y:S01]  /*88c0*/  SEL R28, R13, R26, P3 ;  /* 0x0000001a0d1c7207 */ /* 0x000fe20001800000 */
[----:B------:R-:W-:Y:S01]  /*88d0*/  IMAD.MOV.U32 R21, RZ, RZ, R31 ;  /* 0x000000ffff157224 */ /* 0x000fe200078e001f */
[----:B------:R-:W-:Y:S01]  /*88e0*/  MOV R14, R9 ;  /* 0x00000009000e7202 */ /* 0x000fe20000000f00 */
[--C-:B------:R-:W-:Y:S01]  /*88f0*/  DSETP.MIN.AND P3, P4, R8, R16.reuse, PT ;  /* 0x000000100800722a */ /* 0x100fe20003c60000 */
[----:B------:R-:W-:Y:S01]  /*8900*/  IMAD.MOV.U32 R7, RZ, RZ, R8 ;  /* 0x000000ffff077224 */ /* 0x000fe200078e0008 */
[----:B------:R-:W-:Y:S01]  /*8910*/  FSEL R13, R23, R12, P1 ;  /* 0x0000000c170d7208 */ /* 0x000fe20000800000 */
        /* <DEDUP_REMOVED lines=9> */
[----:B------:R-:W-:Y:S01]  /*89b0*/  SEL R24, R7, R8, P3 ;  /* 0x0000000807187207 */ /* 0x000fe20001800000 */
[--C-:B------:R-:W-:Y:S01]  /*89c0*/  DSETP.MAX.AND P5, P6, R22, R18.reuse, PT ;  /* 0x000000121600722a */ /* 0x100fe20003eaf000 */
[----:B------:R-:W-:Y:S01]  /*89d0*/  @P4 LOP3.LUT R25, R9, 0x80000, RZ, 0xfc, !PT ;  /* 0x0008000009194812 */ /* 0x000fe200078efcff */
[----:B------:R-:W-:Y:S01]  /*89e0*/  DSETP.MIN.AND P3, P4, R10, R18, PT ;  /* 0x000000120a00722a */ /* 0x000fe20003c60000 */
[----:B------:R-:W-:Y:S01]  /*89f0*/  IMAD.MOV.U32 R21, RZ, RZ, R16 ;  /* 0x000000ffff157224 */ /* 0x000fe200078e0010 */
[----:B------:R-:W-:Y:S01]  /*8a00*/  FSEL R15, R15, R17, P2 ;  /* 0x000000110f0f7208 */ /* 0x000fe20001000000 */
[----:B------:R-:W-:Y:S01]  /*8a10*/  IMAD.MOV.U32 R7, RZ, RZ, R10 ;  /* 0x000000ffff077224 */ /* 0x000fe200078e000a */
[----:B------:R-:W-:Y:S01]  /*8a20*/  FSEL R43, R23, R19, P5 ;  /* 0x00000013172b7208 */ /* 0x000fe20002800000 */
[----:B------:R-:W-:Y:S01]  /*8a30*/  IMAD.MOV.U32 R9, RZ, RZ, R22 ;  /* 0x000000ffff097224 */ /* 0x000fe200078e0016 */
[----:B------:R-:W-:Y:S01]  /*8a40*/  SEL R14, R12, R21, P2 ;  /* 0x000000150c0e7207 */ /* 0x000fe20001000000 */
[--C-:B------:R-:W-:Y:S01]  /*8a50*/  IMAD.MOV.U32 R12, RZ, RZ, R18.reuse ;  /* 0x000000ffff0c7224 */ /* 0x100fe200078e0012 */
[----:B------:R-:W-:Y:S01]  /*8a60*/  @P1 LOP3.LUT R15, R17, 0x80000, RZ, 0xfc, !PT ;  /* 0x00080000110f1812 */ /* 0x000fe200078efcff */
[----:B------:R-:W-:Y:S01]  /*8a70*/  IMAD.MOV.U32 R10, RZ, RZ, R19 ;  /* 0x000000ffff0a7224 */ /* 0x000fe200078e0013 */
[----:B------:R-:W-:Y:S01]  /*8a80*/  MOV R21, R29 ;  /* 0x0000001d00157202 */ /* 0x000fe20000000f00 */
        /* <DEDUP_REMOVED lines=8> */
[----:B------:R-:W-:Y:S01]  /*8b10*/  IMAD.MOV.U32 R23, RZ, RZ, R15 ;  /* 0x000000ffff177224 */ /* 0x000fe200078e000f */
[----:B------:R-:W-:-:S07]  /*8b20*/  @P4 LOP3.LUT R27, R10, 0x80000, RZ, 0xfc, !PT ;  /* 0x000800000a1b4812 */ /* 0x000fce00078efcff */
.L_x_135:
[----:B------:R-:W-:Y:S05]  /*8b30*/  BSYNC.RECONVERGENT B2 ;  /* 0x0000000000027941 */ /* 0x000fea0003800200 */
.L_x_134:
[----:B------:R-:W-:Y:S05]  /*8b40*/  @!P0 BRA `(.L_x_130) ;  /* 0x0000000800908947 */ /* 0x000fea0003800000 */
[----:B------:R-:W-:Y:S01]  /*8b50*/  ISETP.NE.AND P1, PT, R0, 0x1, PT ;  /* 0x000000010000780c */ /* 0x000fe20003f25270 */
[----:B------:R-:W-:Y:S01]  /*8b60*/  BSSY.RECONVERGENT B2, `(.L_x_136) ;  /* 0x000006d000027945 */ /* 0x000fe20003800200 */
[----:B------:R-:W-:-:S11]  /*8b70*/  LOP3.LUT P0, RZ, R5, 0x100, RZ, 0xc0, !PT ;  /* 0x0000010005ff7812 */ /* 0x000fd6000780c0ff */
[----:B------:R-:W-:Y:S05]  /*8b80*/  @!P1 BRA `(.L_x_137) ;  /* 0x0000000400a89947 */ /* 0x000fea0003800000 */
[----:B------:R-:W0:Y:S01]  /*8b90*/  LDC.64 R6, c[0x0][0x380] ;  /* 0x0000e000ff067b82 */ /* 0x000e220000000a00 */
[----:B------:R-:W-:-:S05]  /*8ba0*/  IADD3 R5, P1, PT, R54, R3, RZ ;  /* 0x0000000336057210 */ /* 0x000fca0007f3e0ff */
[----:B------:R-:W-:-:S04]  /*8bb0*/  IMAD.X R0, RZ, RZ, R4, P1 ;  /* 0x000000ffff007224 */ /* 0x000fc800008e0604 */
        /* <DEDUP_REMOVED lines=15> */
[----:B------:R-:W-:-:S03]  /*8cb0*/  IMAD.MOV.U32 R5, RZ, RZ, R28 ;  /* 0x000000ffff057224 */ /* 0x000fc600078e001c */
[----:B------:R-:W-:Y:S01]  /*8cc0*/  FSEL R33, R0, R31, P1 ;  /* 0x0000001f00217208 */ /* 0x000fe20000800000 */
[----:B------:R-:W-:Y:S01]  /*8cd0*/  IMAD.MOV.U32 R0, RZ, RZ, R21 ;  /* 0x000000ffff007224 */ /* 0x000fe200078e0015 */
[----:B------:R-:W-:Y:S01]  /*8ce0*/  SEL R12, R12, R5, P1 ;  /* 0x000000050c0c7207 */ /* 0x000fe20000800000 */
[----:B------:R-:W-:Y:S01]  /*8cf0*/  IMAD.MOV.U32 R5, RZ, RZ, R29 ;  /* 0x000000ffff057224 */ /* 0x000fe200078e001d */
[----:B0-----:R-:W-:Y:S01]  /*8d00*/  SEL R18, R20, R28, P3 ;  /* 0x0000001c14127207 */ /* 0x001fe20001800000 */
[----:B----4-:R-:W-:-:S03]  /*8d10*/  DSETP.MAX.AND P5, P6, R22, R14, PT ;  /* 0x0000000e1600722a */ /* 0x010fc60003eaf000 */
[----:B------:R-:W-:Y:S01]  /*8d20*/  @P2 LOP3.LUT R33, R31, 0x80000, RZ, 0xfc, !PT ;  /* 0x000800001f212812 */ /* 0x000fe200078efcff */
[----:B------:R-:W-:Y:S01]  /*8d30*/  IMAD.MOV.U32 R20, RZ, RZ, R18 ;  /* 0x000000ffff147224 */ /* 0x000fe200078e0012 */
[----:B------:R-:W-:Y:S02]  /*8d40*/  FSEL R19, R0, R5, P3 ;  /* 0x0000000500137208 */ /* 0x000fe40001800000 */
[----:B------:R-:W-:Y:S01]  /*8d50*/  @P4 LOP3.LUT R19, R5, 0x80000, RZ, 0xfc, !PT ;  /* 0x0008000005134812 */ /* 0x000fe200078efcff */
[----:B------:R-:W-:Y:S02]  /*8d60*/  IMAD.MOV.U32 R13, RZ, RZ, R33 ;  /* 0x000000ffff0d7224 */ /* 0x000fe400078e0021 */
[----:B------:R-:W-:Y:S02]  /*8d70*/  IMAD.MOV.U32 R5, RZ, RZ, R12 ;  /* 0x000000ffff057224 */ /* 0x000fe400078e000c */
[----:B------:R-:W-:Y:S01]  /*8d80*/  IMAD.MOV.U32 R21, RZ, RZ, R19 ;  /* 0x000000ffff157224 */ /* 0x000fe200078e0013 */
[----:B---3--:R-:W-:-:S02]  /*8d90*/  DSETP.MAX.AND P1, P2, R18, R16, PT ;  /* 0x000000101200722a */ /* 0x008fc40003a2f000 */
[----:B------:R-:W-:Y:S01]  /*8da0*/  DSETP.MIN.AND P3, P4, R12, R16, PT ;  /* 0x000000100c00722a */ /* 0x000fe20003c60000 */
[-C--:B------:R-:W-:Y:S01]  /*8db0*/  MOV R18, R17.reuse ;  /* 0x0000001100127202 */ /* 0x080fe20000000f00 */
[--C-:B------:R-:W-:Y:S02]  /*8dc0*/  IMAD.MOV.U32 R12, RZ, RZ, R16.reuse ;  /* 0x000000ffff0c7224 */ /* 0x100fe400078e0010 */
[----:B------:R-:W-:Y:S01]  /*8dd0*/  FSEL R21, R21, R17, P1 ;  /* 0x0000001115157208 */ /* 0x000fe20000800000 */
[----:B------:R-:W-:Y:S01]  /*8de0*/  IMAD.MOV.U32 R19, RZ, RZ, R16 ;  /* 0x000000ffff137224 */ /* 0x000fe200078e0010 */
[----:B------:R-:W-:Y:S01]  /*8df0*/  FSEL R0, R13, R18, P3 ;  /* 0x000000120d007208 */ /* 0x000fe20001800000 */
[----:B------:R-:W-:Y:S01]  /*8e00*/  IMAD.MOV.U32 R13, RZ, RZ, R14 ;  /* 0x000000ffff0d7224 */ /* 0x000fe200078e000e */
[----:B------:R-:W-:Y:S01]  /*8e10*/  SEL R5, R5, R12, P3 ;  /* 0x0000000c05057207 */ /* 0x000fe20001800000 */
[----:B------:R-:W-:Y:S01]  /*8e20*/  IMAD.MOV.U32 R12, RZ, RZ, R25 ;  /* 0x000000ffff0c7224 */ /* 0x000fe200078e0019 */
[----:B------:R-:W-:-:S02]  /*8e30*/  SEL R20, R20, R19, P1 ;  /* 0x0000001314147207 */ /* 0x000fc40000800000 */
[----:B------:R-:W-:Y:S01]  /*8e40*/  @P2 LOP3.LUT R21, R17, 0x80000, RZ, 0xfc, !PT ;  /* 0x0008000011152812 */ /* 0x000fe200078efcff */
[----:B------:R-:W-:Y:S01]  /*8e50*/  IMAD.MOV.U32 R17, RZ, RZ, R15 ;  /* 0x000000ffff117224 */ /* 0x000fe200078e000f */
[----:B------:R-:W-:Y:S01]  /*8e60*/  @P4 LOP3.LUT R0, R18, 0x80000, RZ, 0xfc, !PT ;  /* 0x0008000012004812 */ /* 0x000fe200078efcff */
[----:B------:R-:W-:Y:S01]  /*8e70*/  DSETP.MIN.AND P3, P4, R24, R14, PT ;  /* 0x0000000e1800722a */ /* 0x000fe20003c60000 */
[----:B------:R-:W-:-:S05]  /*8e80*/  IMAD.MOV.U32 R18, RZ, RZ, R23 ;  /* 0x000000ffff127224 */ /* 0x000fca00078e0017 */
[----:B------:R-:W-:Y:S02]  /*8e90*/  FSEL R19, R12, R17, P3 ;  /* 0x000000110c137208 */ /* 0x000fe40001800000 */
[----:B------:R-:W-:Y:S01]  /*8ea0*/  SEL R16, R24, R13, P3 ;  /* 0x0000000d18107207 */ /* 0x000fe20001800000 */
[----:B------:R-:W-:Y:S01]  /*8eb0*/  IMAD.MOV.U32 R13, RZ, RZ, R15 ;  /* 0x000000ffff0d7224 */ /* 0x000fe200078e000f */
[----:B------:R-:W-:Y:S01]  /*8ec0*/  SEL R12, R22, R14, P5 ;  /* 0x0000000e160c7207 */ /* 0x000fe20002800000 */
[----:B------:R-:W-:Y:S01]  /*8ed0*/  IMAD.MOV.U32 R14, RZ, RZ, R42 ;  /* 0x000000ffff0e7224 */ /* 0x000fe200078e002a */
[--C-:B-----5:R-:W-:Y:S01]  /*8ee0*/  DSETP.MIN.AND P3, P2, R26, R6.reuse, PT ;  /* 0x000000061a00722a */ /* 0x120fe20003a60000 */
[----:B------:R-:W-:Y:S01]  /*8ef0*/  IMAD.MOV.U32 R15, RZ, RZ, R16 ;  /* 0x000000ffff0f7224 */ /* 0x000fe200078e0010 */
[----:B------:R-:W-:Y:S02]  /*8f00*/  @P4 LOP3.LUT R19, R17, 0x80000, RZ, 0xfc, !PT ;  /* 0x0008000011134812 */ /* 0x000fe400078efcff */
[----:B------:R-:W-:Y:S01]  /*8f10*/  FSEL R23, R18, R13, P5 ;  /* 0x0000000d12177208 */ /* 0x000fe20002800000 */
[----:B------:R-:W-:Y:S01]  /*8f20*/  DSETP.MAX.AND P5, P4, R42, R6, PT ;  /* 0x000000062a00722a */ /* 0x000fe20003caf000 */
[----:B------:R-:W-:Y:S01]  /*8f30*/  @P6 LOP3.LUT R23, R13, 0x80000, RZ, 0xfc, !PT ;  /* 0x000800000d176812 */ /* 0x000fe200078efcff */
[----:B------:R-:W-:-:S02]  /*8f40*/  IMAD.MOV.U32 R17, RZ, RZ, R19 ;  /* 0x000000ffff117224 */ /* 0x000fc400078e0013 */
[----:B------:R-:W-:Y:S02]  /*8f50*/  IMAD.MOV.U32 R13, RZ, RZ, R43 ;  /* 0x000000ffff0d7224 */ /* 0x000fe400078e002b */
[----:B------:R-:W-:Y:S02]  /*8f60*/  IMAD.MOV.U32 R18, RZ, RZ, R17 ;  /* 0x000000ffff127224 */ /* 0x000fe400078e0011 */
[----:B------:R-:W-:Y:S01]  /*8f70*/  DSETP.MIN.AND P6, P1, R16, R10, PT ;  /* 0x0000000a1000722a */ /* 0x000fe200039c0000 */
[----:B------:R-:W-:Y:S02]  /*8f80*/  IMAD.MOV.U32 R19, RZ, RZ, R11 ;  /* 0x000000ffff137224 */ /* 0x000fe400078e000b */
[----:B------:R-:W-:-:S03]  /*8f90*/  IMAD.MOV.U32 R16, RZ, RZ, R10 ;  /* 0x000000ffff107224 */ /* 0x000fc600078e000a */
[----:B------:R-:W-:Y:S01]  /*8fa0*/  FSEL R25, R18, R19, P6 ;  /* 0x0000001312197208 */ /* 0x000fe20003000000 */
[----:B------:R-:W-:Y:S01]  /*8fb0*/  IMAD.MOV.U32 R18, RZ, RZ, R12 ;  /* 0x000000ffff127224 */ /* 0x000fe200078e000c */
[----:B------:R-:W-:Y:S01]  /*8fc0*/  SEL R24, R15, R16, P6 ;  /* 0x000000100f187207 */ /* 0x000fe20003000000 */
[----:B------:R-:W-:Y:S01]  /*8fd0*/  IMAD.MOV.U32 R15, RZ, RZ, R6 ;  /* 0x000000ffff0f7224 */ /* 0x000fe200078e0006 */
[----:B------:R-:W-:-:S04]  /*8fe0*/  MOV R16, R7 ;  /* 0x0000000700107202 */ /* 0x000fc80000000f00 */
[----:B------:R-:W-:Y:S01]  /*8ff0*/  FSEL R17, R13, R16, P5 ;  /* 0x000000100d117208 */ /* 0x000fe20002800000 */
[----:B------:R-:W-:Y:S01]  /*9000*/  IMAD.MOV.U32 R13, RZ, RZ, R23 ;  /* 0x000000ffff0d7224 */ /* 0x000fe200078e0017 */
[----:B------:R-:W-:Y:S01]  /*9010*/  SEL R14, R14, R15, P5 ;  /* 0x0000000f0e0e7207 */ /* 0x000fe20002800000 */
[----:B------:R-:W-:Y:S01]  /*9020*/  IMAD.MOV.U32 R15, RZ, RZ, R27 ;  /* 0x000000ffff0f7224 */ /* 0x000fe200078e001b */
[----:B------:R-:W-:Y:S01]  /*9030*/  @P4 LOP3.LUT R17, R16, 0x80000, RZ, 0xfc, !PT ;  /* 0x0008000010114812 */ /* 0x000fe200078efcff */
[----:B------:R-:W-:Y:S01]  /*9040*/  IMAD.MOV.U32 R22, RZ, RZ, R13 ;  /* 0x000000ffff167224 */ /* 0x000fe200078e000d */
[----:B------:R-:W-:Y:S01]  /*9050*/  @P1 LOP3.LUT R25, R19, 0x80000, RZ, 0xfc, !PT ;  /* 0x0008000013191812 */ /* 0x000fe200078efcff */
[----:B------:R-:W-:Y:S01]  /*9060*/  DSETP.MAX.AND P5, P6, R12, R10, PT ;  /* 0x0000000a0c00722a */ /* 0x000fe20003eaf000 */
[----:B------:R-:W-:Y:S02]  /*9070*/  IMAD.MOV.U32 R23, RZ, RZ, R11 ;  /* 0x000000ffff177224 */ /* 0x000fe400078e000b */
[----:B------:R-:W-:-:S02]  /*9080*/  IMAD.MOV.U32 R13, RZ, RZ, R10 ;  /* 0x000000ffff0d7224 */ /* 0x000fc400078e000a */
[----:B------:R-:W-:Y:S01]  /*9090*/  IMAD.MOV.U32 R11, RZ, RZ, R6 ;  /* 0x000000ffff0b7224 */ /* 0x000fe200078e0006 */
[----:B------:R-:W-:Y:S01]  /*90a0*/  FSEL R29, R22, R23, P5 ;  /* 0x00000017161d7208 */ /* 0x000fe20002800000 */
[----:B------:R-:W-:Y:S01]  /*90b0*/  IMAD.MOV.U32 R12, RZ, RZ, R14 ;  /* 0x000000ffff0c7224 */ /* 0x000fe200078e000e */
[----:B------:R-:W-:Y:S02]  /*90c0*/  SEL R18, R18, R13, P5 ;  /* 0x0000000d12127207 */ /* 0x000fe40002800000 */
        /* <DEDUP_REMOVED lines=8> */
[----:B------:R-:W-:Y:S01]  /*9150*/  DSETP.MAX.AND P3, P4, R14, R8, PT ;  /* 0x000000080e00722a */ /* 0x000fe20003c6f000 */
[----:B------:R-:W-:-:S02]  /*9160*/  IMAD.MOV.U32 R10, RZ, RZ, R6 ;  /* 0x000000ffff0a7224 */ /* 0x000fc400078e0006 */
[----:B------:R-:W-:Y:S02]  /*9170*/  IMAD.MOV.U32 R13, RZ, RZ, R8 ;  /* 0x000000ffff0d7224 */ /* 0x000fe400078e0008 */
[----:B------:R-:W-:Y:S01]  /*9180*/  DSETP.MIN.AND P1, P2, R6, R8, PT ;  /* 0x000000080600722a */ /* 0x000fe20003a20000 */
[----:B------:R-:W-:Y:S01]  /*9190*/  FSEL R43, R15, R9, P3 ;  /* 0x000000090f2b7208 */ /* 0x000fe20001800000 */
[----:B------:R-:W-:Y:S01]  /*91a0*/  IMAD.MOV.U32 R6, RZ, RZ, R9 ;  /* 0x000000ffff067224 */ /* 0x000fe200078e0009 */
[----:B------:R-:W-:Y:S01]  /*91b0*/  SEL R42, R12, R13, P3 ;  /* 0x0000000d0c2a7207 */ /* 0x000fe20001800000 */
[----:B------:R-:W-:Y:S01]  /*91c0*/  IMAD.MOV.U32 R12, RZ, RZ, R5 ;  /* 0x000000ffff0c7224 */ /* 0x000fe200078e0005 */
[----:B------:R-:W-:Y:S01]  /*91d0*/  MOV R13, R0 ;  /* 0x00000000000d7202 */ /* 0x000fe20000000f00 */
[----:B------:R-:W-:Y:S01]  /*91e0*/  IMAD.MOV.U32 R23, RZ, RZ, R29 ;  /* 0x000000ffff177224 */ /* 0x000fe200078e001d */
[----:B------:R-:W-:Y:S02]  /*91f0*/  FSEL R27, R7, R6, P1 ;  /* 0x00000006071b7208 */ /* 0x000fe40000800000 */
[----:B------:R-:W-:-:S02]  /*9200*/  SEL R26, R10, R11, P1 ;  /* 0x0000000b0a1a7207 */ /* 0x000fc40000800000 */
[----:B------:R-:W-:-:S03]  /*9210*/  @P4 LOP3.LUT R43, R9, 0x80000, RZ, 0xfc, !PT ;  /* 0x00080000092b4812 */ /* 0x000fc600078efcff */
[----:B------:R-:W-:-:S07]  /*9220*/  @P2 LOP3.LUT R27, R6, 0x80000, RZ, 0xfc, !PT ;  /* 0x00080000061b2812 */ /* 0x000fce00078efcff */
.L_x_137:
[----:B------:R-:W-:Y:S05]  /*9230*/  BSYNC.RECONVERGENT B2 ;  /* 0x0000000000027941 */ /* 0x000fea0003800200 */
.L_x_136:
[----:B------:R-:W-:Y:S05]  /*9240*/  @P0 BRA `(.L_x_130) ;  /* 0x0000000000d00947 */ /* 0x000fea0003800000 */
        /* <DEDUP_REMOVED lines=8> */
[----:B------:R0:W4:Y:S01]  /*92d0*/  LDG.E.64 R4, desc[UR20][R6.64+0x10] ;  /* 0x0000101406047981 */ /* 0x000122000c1e1b00 */
[----:B------:R-:W-:Y:S02]  /*92e0*/  IMAD.MOV.U32 R0, RZ, RZ, R13 ;  /* 0x000000ffff007224 */ /* 0x000fe400078e000d */
[----:B------:R-:W-:Y:S01]  /*92f0*/  IMAD.MOV.U32 R14, RZ, RZ, R20 ;  /* 0x000000ffff0e7224 */ /* 0x000fe200078e0014 */
[--C-:B--2---:R-:W-:Y:S01]  /*9300*/  DSETP.MAX.AND P2, P3, R20, R8.reuse, PT ;  /* 0x000000081400722a */ /* 0x104fe20003b4f000 */
[--C-:B------:R-:W-:Y:S01]  /*9310*/  IMAD.MOV.U32 R3, RZ, RZ, R8.reuse ;  /* 0x000000ffff037224 */ /* 0x100fe200078e0008 */
[----:B------:R-:W-:Y:S01]  /*9320*/  DSETP.MIN.AND P0, P1, R12, R8, PT ;  /* 0x000000080c00722a */ /* 0x000fe20003900000 */
[----:B------:R-:W-:Y:S01]  /*9330*/  IMAD.MOV.U32 R15, RZ, RZ, R8 ;  /* 0x000000ffff0f7224 */ /* 0x000fe200078e0008 */
[----:B---3--:R-:W-:Y:S01]  /*9340*/  DSETP.MIN.AND P5, P4, R24, R10, PT ;  /* 0x0000000a1800722a */ /* 0x008fe20003ca0000 */
[----:B------:R-:W-:Y:S01]  /*9350*/  IMAD.MOV.U32 R13, RZ, RZ, R9 ;  /* 0x000000ffff0d7224 */ /* 0x000fe200078e0009 */
[----:B------:R-:W-:Y:S01]  /*9360*/  FSEL R21, R21, R9, P2 ;  /* 0x0000000915157208 */ /* 0x000fe20001000000 */
[----:B------:R-:W-:Y:S01]  /*9370*/  IMAD.MOV.U32 R8, RZ, RZ, R22 ;  /* 0x000000ffff087224 */ /* 0x000fe200078e0016 */
[----:B------:R-:W-:Y:S01]  /*9380*/  SEL R12, R12, R3, P0 ;  /* 0x000000030c0c7207 */ /* 0x000fe20000000000 */
[----:B------:R-:W-:Y:S01]  /*9390*/  IMAD.MOV.U32 R3, RZ, RZ, R25 ;  /* 0x000000ffff037224 */ /* 0x000fe200078e0019 */
[----:B0-----:R-:W-:Y:S01]  /*93a0*/  FSEL R7, R0, R13, P0 ;  /* 0x0000000d00077208 */ /* 0x001fe20000000000 */
[----:B------:R-:W-:Y:S01]  /*93b0*/  IMAD.MOV.U32 R0, RZ, RZ, R24 ;  /* 0x000000ffff007224 */ /* 0x000fe200078e0018 */
[----:B------:R-:W-:-:S02]  /*93c0*/  MOV R6, R11 ;  /* 0x0000000b00067202 */ /* 0x000fc40000000f00 */
[----:B------:R-:W-:Y:S01]  /*93d0*/  @P3 LOP3.LUT R21, R9, 0x80000, RZ, 0xfc, !PT ;  /* 0x0008000009153812 */ /* 0x000fe200078efcff */
[----:B------:R-:W-:Y:S01]  /*93e0*/  DSETP.MAX.AND P0, P3, R22, R10, PT ;  /* 0x0000000a1600722a */ /* 0x000fe20003b0f000 */
[--C-:B------:R-:W-:Y:S01]  /*93f0*/  IMAD.MOV.U32 R9, RZ, RZ, R10.reuse ;  /* 0x000000ffff097224 */ /* 0x100fe200078e000a */
[----:B------:R-:W-:Y:S01]  /*9400*/  SEL R20, R14, R15, P2 ;  /* 0x0000000f0e147207 */ /* 0x000fe20001000000 */
[----:B------:R-:W-:Y:S01]  /*9410*/  IMAD.MOV.U32 R15, RZ, RZ, R10 ;  /* 0x000000ffff0f7224 */ /* 0x000fe200078e000a */
[----:B------:R-:W-:Y:S01]  /*9420*/  @P1 LOP3.LUT R7, R13, 0x80000, RZ, 0xfc, !PT ;  /* 0x000800000d071812 */ /* 0x000fe200078efcff */
[--C-:B----4-:R-:W-:Y:S01]  /*9430*/  DSETP.MAX.AND P2, P1, R42, R4.reuse, PT ;  /* 0x000000042a00722a */ /* 0x110fe2000394f000 */
[----:B------:R-:W-:Y:S01]  /*9440*/  SEL R24, R0, R9, P5 ;  /* 0x0000000900187207 */ /* 0x000fe20002800000 */
[----:B------:R-:W-:Y:S01]  /*9450*/  IMAD.MOV.U32 R13, RZ, RZ, R23 ;  /* 0x000000ffff0d7224 */ /* 0x000fe200078e0017 */
[----:B------:R-:W-:Y:S01]  /*9460*/  FSEL R25, R3, R6, P5 ;  /* 0x0000000603197208 */ /* 0x000fe20002800000 */
[----:B------:R-:W-:Y:S01]  /*9470*/  DSETP.MIN.AND P5, P6, R26, R4, PT ;  /* 0x000000041a00722a */ /* 0x000fe20003ea0000 */
[----:B------:R-:W-:Y:S01]  /*9480*/  SEL R22, R8, R15, P0 ;  /* 0x0000000f08167207 */ /* 0x000fe20000000000 */
[----:B------:R-:W-:Y:S01]  /*9490*/  IMAD.MOV.U32 R8, RZ, RZ, R27 ;  /* 0x000000ffff087224 */ /* 0x000fe200078e001b */
[----:B------:R-:W-:Y:S01]  /*94a0*/  FSEL R23, R13, R11, P0 ;  /* 0x0000000b0d177208 */ /* 0x000fe20000000000 */
[----:B------:R-:W-:Y:S01]  /*94b0*/  IMAD.MOV.U32 R10, RZ, RZ, R43 ;  /* 0x000000ffff0a7224 */ /* 0x000fe200078e002b */
[----:B------:R-:W-:Y:S01]  /*94c0*/  @P3 LOP3.LUT R23, R11, 0x80000, RZ, 0xfc, !PT ;  /* 0x000800000b173812 */ /* 0x000fe200078efcff */
[--C-:B------:R-:W-:Y:S01]  /*94d0*/  IMAD.MOV.U32 R9, RZ, RZ, R5.reuse ;  /* 0x000000ffff097224 */ /* 0x100fe200078e0005 */
        /* <DEDUP_REMOVED lines=8> */
[----:B------:R-:W-:-:S02]  /*9560*/  @P1 LOP3.LUT R43, R11, 0x80000, RZ, 0xfc, !PT ;  /* 0x000800000b2b1812 */ /* 0x000fc400078efcff */
[----:B------:R-:W-:Y:S02]  /*9570*/  SEL R26, R0, R3, P5 ;  /* 0x00000003001a7207 */ /* 0x000fe40002800000 */
[----:B------:R-:W-:-:S07]  /*9580*/  @P6 LOP3.LUT R27, R9, 0x80000, RZ, 0xfc, !PT ;  /* 0x00080000091b6812 */ /* 0x000fce00078efcff */
.L_x_130:
[----:B------:R-:W-:Y:S05]  /*9590*/  BSYNC.RECONVERGENT B1 ;  /* 0x0000000000017941 */ /* 0x000fea0003800200 */
.L_x_128:
        /* <DEDUP_REMOVED lines=36> */
[----:B0-----:R-:W-:Y:S01]  /*97e0*/  DSETP.MAX.AND P6, P5, R20, R8, PT ;  /* 0x000000081400722a */ /* 0x001fe20003dcf000 */
[----:B------:R-:W-:Y:S01]  /*97f0*/  FSEL R27, R29, R11, P3 ;  /* 0x0000000b1d1b7208 */ /* 0x000fe20001800000 */
[----:B------:R-:W-:Y:S01]  /*9800*/  IMAD.MOV.U32 R16, RZ, RZ, R20 ;  /* 0x000000ffff107224 */ /* 0x000fe200078e0014 */
[----:B------:R-:W-:Y:S01]  /*9810*/  SEL R26, R3, R14, P3 ;  /* 0x0000000e031a7207 */ /* 0x000fe20001800000 */
        /* <DEDUP_REMOVED lines=8> */
[----:B------:R-:W-:-:S02]  /*98a0*/  FSEL R23, R14, R7, P3 ;  /* 0x000000070e177208 */ /* 0x000fc40001800000 */
[----:B------:R-:W-:Y:S01]  /*98b0*/  SEL R20, R16, R3, P6 ;  /* 0x0000000310147207 */ /* 0x000fe20003000000 */
[----:B------:R-:W-:Y:S01]  /*98c0*/  IMAD.MOV.U32 R3, RZ, RZ, R43 ;  /* 0x000000ffff037224 */ /* 0x000fe200078e002b */
[----:B------:R-:W-:Y:S01]  /*98d0*/  SEL R22, R10, R15, P3 ;  /* 0x0000000f0a167207 */ /* 0x000fe20001800000 */
[----:B------:R-:W-:Y:S01]  /*98e0*/  DSETP.MAX.AND P3, P6, R42, R4, PT ;  /* 0x000000042a00722a */ /* 0x000fe20003e6f000 */
[----:B------:R-:W-:Y:S01]  /*98f0*/  IMAD.MOV.U32 R15, RZ, RZ, R4 ;  /* 0x000000ffff0f7224 */ /* 0x000fe200078e0004 */
[----:B------:R-:W-:Y:S02]  /*9900*/  @P5 LOP3.LUT R21, R9, 0x80000, RZ, 0xfc, !PT ;  /* 0x0008000009155812 */ /* 0x000fe400078efcff */
[----:B------:R-:W-:Y:S02]  /*9910*/  @P2 LOP3.LUT R23, R7, 0x80000, RZ, 0xfc, !PT ;  /* 0x0008000007172812 */ /* 0x000fe400078efcff */
[----:B------:R-:W-:Y:S02]  /*9920*/  FSEL R43, R3, R5, P3 ;  /* 0x00000005032b7208 */ /* 0x000fe40001800000 */
[----:B------:R-:W-:-:S06]  /*9930*/  SEL R42, R42, R15, P3 ;  /* 0x0000000f2a2a7207 */ /* 0x000fcc0001800000 */
[----:B------:R-:W-:-:S07]  /*9940*/  @P6 LOP3.LUT R43, R5, 0x80000, RZ, 0xfc, !PT ;  /* 0x00080000052b6812 */ /* 0x000fce00078efcff */
.L_x_139:
[----:B------:R-:W-:Y:S05]  /*9950*/  BSYNC.RECONVERGENT B1 ;  /* 0x0000000000017941 */ /* 0x000fea0003800200 */
.L_x_138:
        /* <DEDUP_REMOVED lines=29> */
[----:B------:R-:W-:Y:S01]  /*9b30*/  SEL R24, R19, R16, P6 ;  /* 0x0000001013187207 */ /* 0x000fe20003000000 */
[----:B------:R-:W-:Y:S01]  /*9b40*/  IMAD.MOV.U32 R14, RZ, RZ, R10 ;  /* 0x000000ffff0e7224 */ /* 0x000fe200078e000a */
[----:B------:R-:W-:Y:S01]  /*9b50*/  @P5 LOP3.LUT R13, R17, 0x80000, RZ, 0xfc, !PT ;  /* 0x00080000110d5812 */ /* 0x000fe200078efcff */
[----:B0-----:R-:W-:Y:S01]  /*9b60*/  DSETP.MAX.AND P6, P5, R20, R8, PT ;  /* 0x000000081400722a */ /* 0x001fe20003dcf000 */
[----:B------:R-:W-:Y:S01]  /*9b70*/  @P1 LOP3.LUT R25, R15, 0x80000, RZ, 0xfc, !PT ;  /* 0x000800000f191812 */ /* 0x000fe200078efcff */
[----:B------:R-:W-:Y:S01]  /*9b80*/  IMAD.MOV.U32 R17, RZ, RZ, R21 ;  /* 0x000000ffff117224 */ /* 0x000fe200078e0015 */
[----:B------:R-:W-:Y:S01]  /*9b90*/  SEL R26, R3, R14, P3 ;  /* 0x0000000e031a7207 */ /* 0x000fe20001800000 */
[----:B------:R-:W-:Y:S01]  /*9ba0*/  IMAD.MOV.U32 R16, RZ, RZ, R20 ;  /* 0x000000ffff107224 */ /* 0x000fe200078e0014 */
[----:B------:R-:W-:Y:S01]  /*9bb0*/  FSEL R27, R29, R11, P3 ;  /* 0x0000000b1d1b7208 */ /* 0x000fe20001800000 */
[----:B------:R-:W-:Y:S01]  /*9bc0*/  DSETP.MAX.AND P3, P1, R22, R6, PT ;  /* 0x000000061600722a */ /* 0x000fe2000396f000 */
        /* <DEDUP_REMOVED lines=8> */
[----:B------:R-:W-:Y:S01]  /*9c50*/  SEL R20, R16, R3, P6 ;  /* 0x0000000310147207 */ /* 0x000fe20003000000 */
[----:B------:R-:W-:Y:S01]  /*9c60*/  IMAD.MOV.U32 R3, RZ, RZ, R43 ;  /* 0x000000ffff037224 */ /* 0x000fe200078e002b */
[----:B------:R-:W-:Y:S01]  /*9c70*/  SEL R22, R10, R15, P3 ;  /* 0x0000000f0a167207 */ /* 0x000fe20001800000 */
[----:B------:R-:W-:Y:S01]  /*9c80*/  DSETP.MAX.AND P3, P6, R42, R4, PT ;  /* 0x000000042a00722a */ /* 0x000fe20003e6f000 */
[----:B------:R-:W-:Y:S01]  /*9c90*/  IMAD.MOV.U32 R15, RZ, RZ, R4 ;  /* 0x000000ffff0f7224 */ /* 0x000fe200078e0004 */
[----:B------:R-:W-:-:S04]  /*9ca0*/  @P1 LOP3.LUT R23, R7, 0x80000, RZ, 0xfc, !PT ;  /* 0x0008000007171812 */ /* 0x000fc800078efcff */
[----:B------:R-:W-:Y:S02]  /*9cb0*/  FSEL R43, R3, R5, P3 ;  /* 0x00000005032b7208 */ /* 0x000fe40001800000 */
[----:B------:R-:W-:-:S06]  /*9cc0*/  SEL R42, R42, R15, P3 ;  /* 0x0000000f2a2a7207 */ /* 0x000fcc0001800000 */
[----:B------:R-:W-:-:S07]  /*9cd0*/  @P6 LOP3.LUT R43, R5, 0x80000, RZ, 0xfc, !PT ;  /* 0x00080000052b6812 */ /* 0x000fce00078efcff */
.L_x_141:
[----:B------:R-:W-:Y:S05]  /*9ce0*/  BSYNC.RECONVERGENT B1 ;  /* 0x0000000000017941 */ /* 0x000fea0003800200 */
.L_x_140:
        /* <DEDUP_REMOVED lines=56> */
.L_x_143:
[----:B------:R-:W-:Y:S05]  /*a070*/  BSYNC.RECONVERGENT B1 ;  /* 0x0000000000017941 */ /* 0x000fea0003800200 */
.L_x_142:
        /* <DEDUP_REMOVED lines=21> */
[----:B------:R-:W-:Y:S01]  /*a1d0*/  SEL R12, R12, R13, P0 ;  /* 0x0000000d0c0c7207 */ /* 0x000fe20000000000 */
[----:B------:R-:W-:Y:S01]  /*a1e0*/  IMAD.MOV.U32 R18, RZ, RZ, R24 ;  /* 0x000000ffff127224 */ /* 0x000fe200078e0018 */
[----:B------:R-:W-:Y:S01]  /*a1f0*/  FSEL R13, R3, R17, P0 ;  /* 0x00000011030d7208 */ /* 0x000fe20000000000 */
[----:B------:R-:W-:Y:S01]  /*a200*/  DSETP.MIN.AND P0, P3, R26, R10, PT ;  /* 0x0000000a1a00722a */ /* 0x000fe20003b00000 */
[----:B------:R-:W-:Y:S01]  /*a210*/  IMAD.MOV.U32 R29, RZ, RZ, R21 ;  /* 0x000000ffff1d7224 */ /* 0x000fe200078e0015 */
[----:B------:R-:W-:Y:S01]  /*a220*/  FSEL R25, R19, R15, P5 ;  /* 0x0000000f13197208 */ /* 0x000fe20002800000 */
[----:B------:R-:W-:Y:S01]  /*a230*/  IMAD.MOV.U32 R27, RZ, RZ, R20 ;  /* 0x000000ffff1b7224 */ /* 0x000fe200078e0014 */
[----:B------:R-:W-:Y:S01]  /*a240*/  @P2 LOP3.LUT R13, R17, 0x80000, RZ, 0xfc, !PT ;  /* 0x00080000110d2812 */ /* 0x000fe200078efcff */
[----:B0-----:R-:W-:Y:S01]  /*a250*/  DSETP.MAX.AND P4, P2, R20, R8, PT ;  /* 0x000000081400722a */ /* 0x001fe20003a8f000 */
        /* <DEDUP_REMOVED lines=8> */
[----:B------:R-:W-:Y:S01]  /*a2e0*/  SEL R24, R18, R3, P5 ;  /* 0x0000000312187207 */ /* 0x000fe20002800000 */
[----:B------:R-:W-:Y:S01]  /*a2f0*/  DSETP.MAX.AND P6, P5, R42, R6, PT ;  /* 0x000000062a00722a */ /* 0x000fe20003dcf000 */
[----:B------:R-:W-:Y:S01]  /*a300*/  FSEL R27, R28, R11, P0 ;  /* 0x0000000b1c1b7208 */ /* 0x000fe20000000000 */
[----:B------:R-:W-:Y:S01]  /*a310*/  IMAD.MOV.U32 R3, RZ, RZ, R22 ;  /* 0x000000ffff037224 */ /* 0x000fe200078e0016 */
[----:B------:R-:W-:Y:S01]  /*a320*/  FSEL R21, R29, R9, P4 ;  /* 0x000000091d157208 */ /* 0x000fe20002000000 */
[----:B------:R-:W-:Y:S01]  /*a330*/  DSETP.MAX.AND P0, P4, R22, R4, PT ;  /* 0x000000041600722a */ /* 0x000fe20003c0f000 */
[----:B------:R-:W-:Y:S01]  /*a340*/  IMAD.MOV.U32 R10, RZ, RZ, R4 ;  /* 0x000000ffff0a7224 */ /* 0x000fe200078e0004 */
[----:B------:R-:W-:Y:S01]  /*a350*/  FSEL R43, R14, R7, P6 ;  /* 0x000000070e2b7208 */ /* 0x000fe20003000000 */
[----:B------:R-:W-:Y:S01]  /*a360*/  IMAD.MOV.U32 R15, RZ, RZ, R6 ;  /* 0x000000ffff0f7224 */ /* 0x000fe200078e0006 */
[----:B------:R-:W-:-:S02]  /*a370*/  @P3 LOP3.LUT R27, R11, 0x80000, RZ, 0xfc, !PT ;  /* 0x000800000b1b3812 */ /* 0x000fc400078efcff */
[----:B------:R-:W-:Y:S02]  /*a380*/  FSEL R23, R8, R5, P0 ;  /* 0x0000000508177208 */ /* 0x000fe40000000000 */
[----:B------:R-:W-:Y:S02]  /*a390*/  SEL R42, R42, R15, P6 ;  /* 0x0000000f2a2a7207 */ /* 0x000fe40003000000 */
[----:B------:R-:W-:Y:S02]  /*a3a0*/  SEL R22, R3, R10, P0 ;  /* 0x0000000a03167207 */ /* 0x000fe40000000000 */
[----:B------:R-:W-:Y:S02]  /*a3b0*/  @P5 LOP3.LUT R43, R7, 0x80000, RZ, 0xfc, !PT ;  /* 0x00080000072b5812 */ /* 0x000fe400078efcff */
[----:B------:R-:W-:Y:S02]  /*a3c0*/  @P2 LOP3.LUT R21, R9, 0x80000, RZ, 0xfc, !PT ;  /* 0x0008000009152812 */ /* 0x000fe400078efcff */
[----:B------:R-:W-:-:S07]  /*a3d0*/  @P4 LOP3.LUT R23, R5, 0x80000, RZ, 0xfc, !PT ;  /* 0x0008000005174812 */ /* 0x000fce00078efcff */
.L_x_145:
[----:B------:R-:W-:Y:S05]  /*a3e0*/  BSYNC.RECONVERGENT B1 ;  /* 0x0000000000017941 */ /* 0x000fea0003800200 */
.L_x_144:
        /* <DEDUP_REMOVED lines=14> */
[----:B------:R-:W-:Y:S01]  /*a4d0*/  IMAD.MOV.U32 R3, RZ, RZ, R12 ;  /* 0x000000ffff037224 */ /* 0x000fe200078e000c */
[----:B------:R-:W-:Y:S01]  /*a4e0*/  DSETP.MIN.AND P0, P1, R12, R16, PT ;  /* 0x000000100c00722a */ /* 0x000fe20003900000 */
[----:B------:R-:W-:Y:S01]  /*a4f0*/  IMAD.MOV.U32 R18, RZ, RZ, R13 ;  /* 0x000000ffff127224 */ /* 0x000fe200078e000d */
[----:B-1----:R-:W-:Y:S01]  /*a500*/  DSETP.MIN.AND P4, P5, R24, R14, PT ;  /* 0x0000000e1800722a */ /* 0x002fe20003d80000 */
[----:B------:R-:W-:Y:S01]  /*a510*/  IMAD.MOV.U32 R12, RZ, RZ, R16 ;  /* 0x000000ffff0c7224 */ /* 0x000fe200078e0010 */
[----:B------:R-:W-:Y:S01]  /*a520*/  DSETP.MIN.AND P6, P3, R26, R10, PT ;  /* 0x0000000a1a00722a */ /* 0x000fe20003bc0000 */
[----:B------:R-:W-:Y:S01]  /*a530*/  IMAD.MOV.U32 R16, RZ, RZ, R14 ;  /* 0x000000ffff107224 */ /* 0x000fe200078e000e */
[----:B------:R-:W-:Y:S01]  /*a540*/  FSEL R13, R18, R17, P0 ;  /* 0x00000011120d7208 */ /* 0x000fe20000000000 */
[----:B------:R-:W-:Y:S01]  /*a550*/  IMAD.MOV.U32 R14, RZ, RZ, R10 ;  /* 0x000000ffff0e7224 */ /* 0x000fe200078e000a */
[----:B------:R-:W-:Y:S01]  /*a560*/  SEL R12, R3, R12, P0 ;  /* 0x0000000c030c7207 */ /* 0x000fe20000000000 */
[----:B0-----:R-:W-:Y:S01]  /*a570*/  DSETP.MAX.AND P0, P2, R20, R8, PT ;  /* 0x000000081400722a */ /* 0x001fe20003a0f000 */
[----:B------:R-:W-:Y:S01]  /*a580*/  IMAD.MOV.U32 R28, RZ, RZ, R25 ;  /* 0x000000ffff1c7224 */ /* 0x000fe200078e0019 */
[----:B------:R-:W-:Y:S01]  /*a590*/  MOV R29, R26 ;  /* 0x0000001a001d7202 */ /* 0x000fe20000000f00 */
[----:B------:R-:W-:-:S02]  /*a5a0*/  IMAD.MOV.U32 R31, RZ, RZ, R21 ;  /* 0x000000ffff1f7224 */ /* 0x000fc400078e0015 */
[----:B------:R-:W-:Y:S01]  /*a5b0*/  IMAD.MOV.U32 R3, RZ, RZ, R20 ;  /* 0x000000ffff037224 */ /* 0x000fe200078e0014 */
[----:B------:R-:W-:Y:S01]  /*a5c0*/  FSEL R25, R28, R15, P4 ;  /* 0x0000000f1c197208 */ /* 0x000fe20002000000 */
[----:B------:R-:W-:Y:S01]  /*a5d0*/  IMAD.MOV.U32 R10, RZ, RZ, R8 ;  /* 0x000000ffff0a7224 */ /* 0x000fe200078e0008 */
[----:B------:R-:W-:Y:S01]  /*a5e0*/  FSEL R21, R31, R9, P0 ;  /* 0x000000091f157208 */ /* 0x000fe20000000000 */
[----:B------:R-:W-:Y:S01]  /*a5f0*/  IMAD.MOV.U32 R19, RZ, RZ, R24 ;  /* 0x000000ffff137224 */ /* 0x000fe200078e0018 */
[----:B------:R-:W-:Y:S01]  /*a600*/  @P1 LOP3.LUT R13, R17, 0x80000, RZ, 0xfc, !PT ;  /* 0x00080000110d1812 */ /* 0x000fe200078efcff */
[----:B------:R-:W-:Y:S01]  /*a610*/  IMAD.MOV.U32 R30, RZ, RZ, R27 ;  /* 0x000000ffff1e7224 */ /* 0x000fe200078e001b */
[----:B------:R-:W-:Y:S01]  /*a620*/  SEL R20, R3, R10, P0 ;  /* 0x0000000a03147207 */ /* 0x000fe20000000000 */
[----:B------:R-:W-:Y:S01]  /*a630*/  IMAD.MOV.U32 R3, RZ, RZ, R4 ;  /* 0x000000ffff037224 */ /* 0x000fe200078e0004 */
[----:B------:R-:W-:Y:S01]  /*a640*/  SEL R24, R19, R16, P4 ;  /* 0x0000001013187207 */ /* 0x000fe20002000000 */
[----:B------:R-:W-:Y:S01]  /*a650*/  DSETP.MAX.AND P4, P1, R22, R6, PT ;  /* 0x000000061600722a */ /* 0x000fe2000398f000 */
[----:B------:R-:W-:Y:S01]  /*a660*/  SEL R26, R29, R14, P6 ;  /* 0x0000000e1d1a7207 */ /* 0x000fe20003000000 */
[----:B------:R-:W-:Y:S01]  /*a670*/  IMAD.MOV.U32 R14, RZ, RZ, R42 ;  /* 0x000000ffff0e7224 */ /* 0x000fe200078e002a */
[----:B------:R-:W-:Y:S01]  /*a680*/  @P5 LOP3.LUT R25, R15, 0x80000, RZ, 0xfc, !PT ;  /* 0x000800000f195812 */ /* 0x000fe200078efcff */
[----:B------:R-:W-:Y:S01]  /*a690*/  IMAD.MOV.U32 R17, RZ, RZ, R23 ;  /* 0x000000ffff117224 */ /* 0x000fe200078e0017 */
[----:B------:R-:W-:Y:S01]  /*a6a0*/  FSEL R27, R30, R11, P6 ;  /* 0x0000000b1e1b7208 */ /* 0x000fe20003000000 */
[----:B------:R-:W-:Y:S01]  /*a6b0*/  DSETP.MAX.AND P6, P5, R42, R4, PT ;  /* 0x000000042a00722a */ /* 0x000fe20003dcf000 */
[----:B------:R-:W-:Y:S01]  /*a6c0*/  ISETP.NE.AND P0, PT, R0, RZ, PT ;  /* 0x000000ff0000720c */ /* 0x000fe20003f05270 */
[----:B------:R-:W-:Y:S01]  /*a6d0*/  IMAD.MOV.U32 R15, RZ, RZ, R43 ;  /* 0x000000ffff0f7224 */ /* 0x000fe200078e002b */
[----:B------:R-:W-:Y:S01]  /*a6e0*/  FSEL R23, R17, R7, P4 ;  /* 0x0000000711177208 */ /* 0x000fe20002000000 */
[----:B------:R-:W-:Y:S01]  /*a6f0*/  IMAD.MOV.U32 R16, RZ, RZ, R22 ;  /* 0x000000ffff107224 */ /* 0x000fe200078e0016 */
[----:B------:R-:W-:-:S02]  /*a700*/  @P3 LOP3.LUT R27, R11, 0x80000, RZ, 0xfc, !PT ;  /* 0x000800000b1b3812 */ /* 0x000fc400078efcff */
[----:B------:R-:W-:Y:S01]  /*a710*/  SEL R42, R14, R3, P6 ;  /* 0x000000030e2a7207 */ /* 0x000fe20003000000 */
[----:B------:R-:W-:Y:S01]  /*a720*/  IMAD.MOV.U32 R3, RZ, RZ, R6 ;  /* 0x000000ffff037224 */ /* 0x000fe200078e0006 */
[----:B------:R-:W-:Y:S02]  /*a730*/  FSEL R43, R15, R5, P6 ;  /* 0x000000050f2b7208 */ /* 0x000fe40003000000 */
[----:B------:R-:W-:Y:S02]  /*a740*/  @P2 LOP3.LUT R21, R9, 0x80000, RZ, 0xfc, !PT ;  /* 0x0008000009152812 */ /* 0x000fe400078efcff */
[----:B------:R-:W-:Y:S02]  /*a750*/  SEL R22, R16, R3, P4 ;  /* 0x0000000310167207 */ /* 0x000fe40002000000 */
[----:B------:R-:W-:Y:S02]  /*a760*/  @P5 LOP3.LUT R43, R5, 0x80000, RZ, 0xfc, !PT ;  /* 0x00080000052b5812 */ /* 0x000fe400078efcff */
[----:B------:R-:W-:Y:S01]  /*a770*/  @P1 LOP3.LUT R23, R7, 0x80000, RZ, 0xfc, !PT ;  /* 0x0008000007171812 */ /* 0x000fe200078efcff */
        /* <DEDUP_REMOVED lines=10> */
.L_x_147:
[----:B------:R-:W-:Y:S05]  /*a820*/  BSYNC.RECONVERGENT B1 ;  /* 0x0000000000017941 */ /* 0x000fea0003800200 */
.L_x_146:
        /* <DEDUP_REMOVED lines=8> */
[----:B--2---:R-:W2:Y:S04]  /*a8b0*/  LDS.64 R2, [UR4+0x38] ;  /* 0x00003804ff027984 */ /* 0x004ea80008000a00 */
[----:B------:R-:W3:Y:S04]  /*a8c0*/  LDS.128 R28, [UR4+0x60] ;  /* 0x00006004ff1c7984 */ /* 0x000ee80008000c00 */
[----:B------:R-:W4:Y:S04]  /*a8d0*/  LDS.128 R16, [UR4+0x40] ;  /* 0x00004004ff107984 */ /* 0x000f280008000c00 */
[----:B01----:R-:W0:Y:S01]  /*a8e0*/  LDS.128 R8, [UR4+0x70] ;  /* 0x00007004ff087984 */ /* 0x003e220008000c00 */
[----:B--2---:R-:W-:Y:S01]  /*a8f0*/  DSETP.MIN.AND P0, P1, R12, R2, PT ;  /* 0x000000020c00722a */ /* 0x004fe20003900000 */
[----:B------:R-:W-:-:S02]  /*a900*/  IMAD.MOV.U32 R5, RZ, RZ, R3 ;  /* 0x000000ffff057224 */ /* 0x000fc400078e0003 */
[----:B------:R-:W-:Y:S02]  /*a910*/  IMAD.MOV.U32 R13, RZ, RZ, R43 ;  /* 0x000000ffff0d7224 */ /* 0x000fe400078e002b */
[----:B---3--:R-:W-:Y:S01]  /*a920*/  IMAD.MOV.U32 R33, RZ, RZ, R28 ;  /* 0x000000ffff217224 */ /* 0x008fe200078e001c */
[----:B------:R-:W-:Y:S02]  /*a930*/  FSEL R15, R0, R5, P0 ;  /* 0x00000005000f7208 */ /* 0x000fe40000000000 */
[----:B------:R-:W-:Y:S01]  /*a940*/  SEL R2, R12, R2, P0 ;  /* 0x000000020c027207 */ /* 0x000fe20000000000 */
[----:B------:R-:W-:Y:S01]  /*a950*/  DSETP.MAX.AND P5, P0, R42, R28, PT ;  /* 0x0000001c2a00722a */ /* 0x000fe200038af000 */
[----:B------:R-:W-:Y:S01]  /*a960*/  MOV R0, R42 ;  /* 0x0000002a00007202 */ /* 0x000fe20000000f00 */
[----:B----4-:R-:W-:Y:S01]  /*a970*/  DSETP.MIN.AND P3, P4, R24, R16, PT ;  /* 0x000000101800722a */ /* 0x010fe20003c60000 */
[----:B------:R-:W-:Y:S02]  /*a980*/  IMAD.MOV.U32 R28, RZ, RZ, R27 ;  /* 0x000000ffff1c7224 */ /* 0x000fe400078e001b */
[----:B------:R-:W-:Y:S01]  /*a990*/  @P1 LOP3.LUT R15, R5, 0x80000, RZ, 0xfc, !PT ;  /* 0x00080000050f1812 */ /* 0x000fe200078efcff */
[----:B------:R-:W-:Y:S01]  /*a9a0*/  IMAD.MOV.U32 R12, RZ, RZ, R24 ;  /* 0x000000ffff0c7224 */ /* 0x000fe200078e0018 */
[----:B------:R-:W1:Y:S03]  /*a9b0*/  LDS.128 R4, [UR4+0x50] ;  /* 0x00005004ff047984 */ /* 0x000e660008000c00 */
[----:B------:R-:W-:-:S02]  /*a9c0*/  IMAD.MOV.U32 R3, RZ, RZ, R15 ;  /* 0x000000ffff037224 */ /* 0x000fc400078e000f */
[----:B------:R-:W-:Y:S02]  /*a9d0*/  IMAD.MOV.U32 R15, RZ, RZ, R2 ;  /* 0x000000ffff0f7224 */ /* 0x000fe400078e0002 */
[----:B------:R-:W-:Y:S02]  /*a9e0*/  IMAD.MOV.U32 R32, RZ, RZ, R3 ;  /* 0x000000ffff207224 */ /* 0x000fe400078e0003 */
[----:B------:R-:W-:Y:S01]  /*a9f0*/  DSETP.MIN.AND P1, P2, R2, R30, PT ;  /* 0x0000001e0200722a */ /* 0x000fe20003a20000 */
[----:B------:R-:W-:Y:S01]  /*aa00*/  SEL R2, R0, R33, P5 ;  /* 0x0000002100027207 */ /* 0x000fe20002800000 */
[----:B------:R-:W-:Y:S01]  /*aa10*/  IMAD.MOV.U32 R0, RZ, RZ, R25 ;  /* 0x000000ffff007224 */ /* 0x000fe200078e0019 */
[----:B------:R-:W-:Y:S01]  /*aa20*/  FSEL R3, R13, R29, P5 ;  /* 0x0000001d0d037208 */ /* 0x000fe20002800000 */
[----:B------:R-:W-:Y:S01]  /*aa30*/  DSETP.MIN.AND P5, P6, R26, R18, PT ;  /* 0x000000121a00722a */ /* 0x000fe20003ea0000 */
[----:B------:R-:W-:Y:S01]  /*aa40*/  IMAD.MOV.U32 R13, RZ, RZ, R31 ;  /* 0x000000ffff0d7224 */ /* 0x000fe200078e001f */
[----:B------:R-:W-:Y:S01]  /*aa50*/  SEL R24, R15, R30, P1 ;  /* 0x0000001e0f187207 */ /* 0x000fe20000800000 */
[----:B------:R-:W-:Y:S01]  /*aa60*/  IMAD.MOV.U32 R27, RZ, RZ, R18 ;  /* 0x000000ffff1b7224 */ /* 0x000fe200078e0012 */
[----:B------:R-:W-:Y:S01]  /*aa70*/  FSEL R15, R0, R17, P3 ;  /* 0x00000011000f7208 */ /* 0x000fe20001800000 */
[----:B0-----:R-:W-:Y:S01]  /*aa80*/  IMAD.MOV.U32 R31, RZ, RZ, R8 ;  /* 0x000000ffff1f7224 */ /* 0x001fe200078e0008 */
        /* <DEDUP_REMOVED lines=10> */
[----:B------:R-:W-:-:S02]  /*ab30*/  @P6 LOP3.LUT R29, R19, 0x80000, RZ, 0xfc, !PT ;  /* 0x00080000131d6812 */ /* 0x000fc400078efcff */
[----:B------:R-:W0:Y:S01]  /*ab40*/  LDS.128 R16, [UR4+0x80] ;  /* 0x00008004ff107984 */ /* 0x000e220008000c00 */
[----:B------:R-:W-:Y:S01]  /*ab50*/  SEL R12, R12, R13, P3 ;  /* 0x0000000d0c0c7207 */ /* 0x000fe20001800000 */
[----:B------:R-:W-:Y:S01]  /*ab60*/  IMAD.MOV.U32 R13, RZ, RZ, R15 ;  /* 0x000000ffff0d7224 */ /* 0x000fe200078e000f */
[----:B------:R-:W-:Y:S01]  /*ab70*/  SEL R14, R14, R27, P5 ;  /* 0x0000001b0e0e7207 */ /* 0x000fe20002800000 */
[----:B------:R-:W-:Y:S02]  /*ab80*/  IMAD.MOV.U32 R15, RZ, RZ, R29 ;  /* 0x000000ffff0f7224 */ /* 0x000fe400078e001d */
[----:B------:R-:W-:Y:S01]  /*ab90*/  IMAD.MOV.U32 R26, RZ, RZ, R12 ;  /* 0x000000ffff1a7224 */ /* 0x000fe200078e000c */
[----:B------:R-:W-:Y:S01]  /*aba0*/  MOV R27, R13 ;  /* 0x0000000d001b7202 */ /* 0x000fe20000000f00 */
[----:B------:R-:W-:Y:S01]  /*abb0*/  DSETP.MIN.AND P5, P0, R12, R8, PT ;  /* 0x000000080c00722a */ /* 0x000fe200038a0000 */
[----:B------:R-:W-:Y:S01]  /*abc0*/  IMAD.MOV.U32 R29, RZ, RZ, R23 ;  /* 0x000000ffff1d7224 */ /* 0x000fe200078e0017 */
[----:B-1----:R-:W-:Y:S01]  /*abd0*/  DSETP.MAX.AND P3, P4, R20, R4, PT ;  /* 0x000000041400722a */ /* 0x002fe20003c6f000 */
[----:B------:R-:W-:Y:S01]  /*abe0*/  IMAD.MOV.U32 R13, RZ, RZ, R14 ;  /* 0x000000ffff0d7224 */ /* 0x000fe200078e000e */
[----:B------:R-:W-:Y:S01]  /*abf0*/  DSETP.MIN.AND P1, P2, R14, R10, PT ;  /* 0x0000000a0e00722a */ /* 0x000fe20003a20000 */
[----:B------:R-:W-:Y:S01]  /*ac00*/  IMAD.MOV.U32 R20, RZ, RZ, R10 ;  /* 0x000000ffff147224 */ /* 0x000fe200078e000a */
[----:B------:R-:W-:Y:S01]  /*ac10*/  SEL R26, R26, R31, P5 ;  /* 0x0000001f1a1a7207 */ /* 0x000fe20002800000 */
[----:B------:R-:W1:Y:S01]  /*ac20*/  LDS.128 R8, [UR4+0x90] ;  /* 0x00009004ff087984 */ /* 0x000e620008000c00 */
[----:B------:R-:W-:Y:S01]  /*ac30*/  FSEL R27, R27, R30, P5 ;  /* 0x0000001e1b1b7208 */ /* 0x000fe20002800000 */
[----:B------:R-:W-:Y:S01]  /*ac40*/  DSETP.MAX.AND P5, P6, R22, R6, PT ;  /* 0x000000061600722a */ /* 0x000fe20003eaf000 */
[----:B------:R-:W-:Y:S01]  /*ac50*/  SEL R20, R13, R20, P1 ;  /* 0x000000140d147207 */ /* 0x000fe20000800000 */
[----:B------:R-:W-:Y:S01]  /*ac60*/  IMAD.MOV.U32 R12, RZ, RZ, R21 ;  /* 0x000000ffff0c7224 */ /* 0x000fe200078e0015 */
[----:B------:R-:W-:Y:S01]  /*ac70*/  SEL R4, R0, R4, P3 ;  /* 0x0000000400047207 */ /* 0x000fe20001800000 */
[----:B------:R-:W-:Y:S01]  /*ac80*/  IMAD.MOV.U32 R13, RZ, RZ, R5 ;  /* 0x000000ffff0d7224 */ /* 0x000fe200078e0005 */
[----:B------:R-:W-:Y:S01]  /*ac90*/  @P0 LOP3.LUT R27, R30, 0x80000, RZ, 0xfc, !PT ;  /* 0x000800001e1b0812 */ /* 0x000fe200078efcff */
[----:B------:R-:W-:Y:S01]  /*aca0*/  IMAD.MOV.U32 R0, RZ, RZ, R7 ;  /* 0x000000ffff007224 */ /* 0x000fe200078e0007 */
[----:B------:R-:W-:Y:S01]  /*acb0*/  SEL R6, R28, R6, P5 ;  /* 0x000000061c067207 */ /* 0x000fe20002800000 */
[----:B------:R-:W-:Y:S01]  /*acc0*/  IMAD.MOV.U32 R32, RZ, RZ, R15 ;  /* 0x000000ffff207224 */ /* 0x000fe200078e000f */
[----:B------:R-:W-:Y:S01]  /*acd0*/  FSEL R23, R12, R13, P3 ;  /* 0x0000000d0c177208 */ /* 0x000fe20001800000 */
[----:B------:R-:W-:Y:S01]  /*ace0*/  IMAD.MOV.U32 R30, RZ, RZ, R3 ;  /* 0x000000ffff1e7224 */ /* 0x000fe200078e0003 */
[----:B------:R-:W-:-:S02]  /*acf0*/  FSEL R29, R29, R0, P5 ;  /* 0x000000001d1d7208 */ /* 0x000fc40002800000 */
[----:B------:R-:W-:Y:S02]  /*ad00*/  @P4 LOP3.LUT R23, R13, 0x80000, RZ, 0xfc, !PT ;  /* 0x000800000d174812 */ /* 0x000fe400078efcff */
[----:B------:R-:W-:Y:S01]  /*ad10*/  @P6 LOP3.LUT R29, R0, 0x80000, RZ, 0xfc, !PT ;  /* 0x00080000001d6812 */ /* 0x000fe200078efcff */
[----:B------:R-:W2:Y:S01]  /*ad20*/  LDS.128 R12, [UR4+0xa0] ;  /* 0x0000a004ff0c7984 */ /* 0x000ea20008000c00 */
[----:B------:R-:W-:Y:S01]  /*ad30*/  FSEL R21, R32, R33, P1 ;  /* 0x0000002120157208 */ /* 0x000fe20000800000 */
[----:B------:R-:W-:Y:S01]  /*ad40*/  IMAD.MOV.U32 R5, RZ, RZ, R23 ;  /* 0x000000ffff057224 */ /* 0x000fe200078e0017 */
[----:B------:R-:W-:Y:S01]  /*ad50*/  @P2 LOP3.LUT R21, R33, 0x80000, RZ, 0xfc, !PT ;  /* 0x0008000021152812 */ /* 0x000fe200078efcff */
[----:B------:R-:W-:Y:S02]  /*ad60*/  IMAD.MOV.U32 R7, RZ, RZ, R29 ;  /* 0x000000ffff077224 */ /* 0x000fe400078e001d */
[----:B------:R-:W-:Y:S02]  /*ad70*/  IMAD.MOV.U32 R0, RZ, RZ, R4 ;  /* 0x000000ffff007224 */ /* 0x000fe400078e0004 */
[----:B------:R-:W-:Y:S01]  /*ad80*/  IMAD.MOV.U32 R22, RZ, RZ, R5 ;  /* 0x000000ffff167224 */ /* 0x000fe200078e0005 */
[----:B0-----:R-:W-:Y:S01]  /*ad90*/  DSETP.MAX.AND P0, P2, R4, R16, PT ;  /* 0x000000100400722a */ /* 0x001fe20003a0f000 */
[----:B------:R-:W-:Y:S01]  /*ada0*/  IMAD.MOV.U32 R28, RZ, RZ, R7 ;  /* 0x000000ffff1c7224 */ /* 0x000fe200078e0007 */
[----:B------:R-:W-:Y:S01]  /*adb0*/  DSETP.MAX.AND P1, P3, R6, R18, PT ;  /* 0x000000120600722a */ /* 0x000fe20003b2f000 */
[----:B------:R-:W-:Y:S01]  /*adc0*/  MOV R4, R6 ;  /* 0x0000000600047202 */ /* 0x000fe20000000f00 */
[----:B------:R-:W-:-:S02]  /*add0*/  IMAD.MOV.U32 R5, RZ, RZ, R16 ;  /* 0x000000ffff057224 */ /* 0x000fc400078e0010 */
[----:B------:R-:W-:Y:S02]  /*ade0*/  IMAD.MOV.U32 R7, RZ, RZ, R18 ;  /* 0x000000ffff077224 */ /* 0x000fe400078e0012 */
[----:B------:R-:W-:Y:S01]  /*adf0*/  IMAD.MOV.U32 R23, RZ, RZ, R17 ;  /* 0x000000ffff177224 */ /* 0x000fe200078e0011 */
[----:B------:R-:W-:Y:S01]  /*ae00*/  SEL R16, R0, R5, P0 ;  /* 0x0000000500107207 */ /* 0x000fe20000000000 */
[----:B------:R-:W-:Y:S01]  /*ae10*/  IMAD.MOV.U32 R29, RZ, RZ, R19 ;  /* 0x000000ffff1d7224 */ /* 0x000fe200078e0013 */
[----:B------:R-:W-:Y:S01]  /*ae20*/  SEL R18, R4, R7, P1 ;  /* 0x0000000704127207 */ /* 0x000fe20000800000 */
[----:B------:R-:W-:Y:S01]  /*ae30*/  IMAD.MOV.U32 R0, RZ, RZ, R2 ;  /* 0x000000ffff007224 */ /* 0x000fe200078e0002 */
[----:B------:R-:W0:Y:S01]  /*ae40*/  LDS.128 R4, [UR4+0xb0] ;  /* 0x0000b004ff047984 */ /* 0x000e220008000c00 */
[----:B------:R-:W-:Y:S01]  /*ae50*/  FSEL R17, R22, R23, P0 ;  /* 0x0000001716117208 */ /* 0x000fe20000000000 */
[----:B-1----:R-:W-:Y:S01]  /*ae60*/  IMAD.MOV.U32 R31, RZ, RZ, R10 ;  /* 0x000000ffff1f7224 */ /* 0x002fe200078e000a */
[----:B------:R-:W-:Y:S01]  /*ae70*/  FSEL R19, R28, R29, P1 ;  /* 0x0000001d1c137208 */ /* 0x000fe20000800000 */
[----:B------:R-:W-:Y:S01]  /*ae80*/  DSETP.MAX.AND P0, P1, R2, R8, PT ;  /* 0x000000080200722a */ /* 0x000fe2000390f000 */
[----:B------:R-:W-:Y:S01]  /*ae90*/  @P3 LOP3.LUT R19, R29, 0x80000, RZ, 0xfc, !PT ;  /* 0x000800001d133812 */ /* 0x000fe200078efcff */
[----:B------:R-:W-:Y:S01]  /*aea0*/  IMAD.MOV.U32 R3, RZ, RZ, R8 ;  /* 0x000000ffff037224 */ /* 0x000fe200078e0008 */
[----:B------:R-:W-:Y:S01]  /*aeb0*/  DSETP.MIN.AND P5, P4, R24, R10, PT ;  /* 0x0000000a1800722a */ /* 0x000fe20003ca0000 */
[----:B------:R-:W-:Y:S01]  /*aec0*/  IMAD.MOV.U32 R29, RZ, RZ, R9 ;  /* 0x000000ffff1d7224 */ /* 0x000fe200078e0009 */
[----:B------:R-:W-:Y:S01]  /*aed0*/  @P2 LOP3.LUT R17, R23, 0x80000, RZ, 0xfc, !PT ;  /* 0x0008000017112812 */ /* 0x000fe200078efcff */
[----:B------:R-:W-:Y:S01]  /*aee0*/  IMAD.MOV.U32 R22, RZ, RZ, R11 ;  /* 0x000000ffff167224 */ /* 0x000fe200078e000b */
[----:B------:R-:W-:Y:S01]  /*aef0*/  SEL R2, R0, R3, P0 ;  /* 0x0000000300027207 */ /* 0x000fe20000000000 */
[----:B------:R-:W1:Y:S01]  /*af00*/  LDS.128 R8, [UR4+0xc0] ;  /* 0x0000c004ff087984 */ /* 0x000e620008000c00 */
[----:B------:R-:W-:Y:S01]  /*af10*/  IMAD.MOV.U32 R0, RZ, RZ, R24 ;  /* 0x000000ffff007224 */ /* 0x000fe200078e0018 */
[----:B------:R-:W-:Y:S01]  /*af20*/  FSEL R3, R30, R29, P0 ;  /* 0x0000001d1e037208 */ /* 0x000fe20000000000 */
[----:B------:R-:W-:-:S02]  /*af30*/  IMAD.MOV.U32 R23, RZ, RZ, R25 ;  /* 0x000000ffff177224 */ /* 0x000fc400078e0019 */
[----:B------:R-:W-:Y:S01]  /*af40*/  IMAD.MOV.U32 R24, RZ, RZ, R26 ;  /* 0x000000ffff187224 */ /* 0x000fe200078e001a */
[----:B--2---:R-:W-:Y:S01]  /*af50*/  DSETP.MIN.AND P3, P2, R26, R12, PT ;  /* 0x0000000c1a00722a */ /* 0x004fe20003a60000 */
[----:B------:R-:W-:Y:S01]  /*af60*/  IMAD.MOV.U32 R25, RZ, RZ, R27 ;  /* 0x000000ffff197224 */ /* 0x000fe200078e001b */
        /* <DEDUP_REMOVED lines=9> */
[----:B------:R-:W-:Y:S01]  /*b000*/  @P4 LOP3.LUT R23, R22, 0x80000, RZ, 0xfc, !PT ;  /* 0x0008000016174812 */ /* 0x000fe200078efcff */
[----:B------:R-:W-:Y:S01]  /*b010*/  IMAD.MOV.U32 R28, RZ, RZ, R15 ;  /* 0x000000ffff1c7224 */ /* 0x000fe200078e000f */
[----:B------:R-:W-:Y:S01]  /*b020*/  FSEL R25, R25, R0, P3 ;  /* 0x0000000019197208 */ /* 0x000fe20001800000 */
[----:B------:R-:W2:Y:S01]  /*b030*/  LDS.128 R12, [UR4+0xd0] ;  /* 0x0000d004ff0c7984 */ /* 0x000ea20008000c00 */
[----:B------:R-:W-:Y:S01]  /*b040*/  SEL R24, R24, R21, P3 ;  /* 0x0000001518187207 */ /* 0x000fe20001800000 */
[----:B------:R-:W-:Y:S01]  /*b050*/  IMAD.MOV.U32 R21, RZ, RZ, R17 ;  /* 0x000000ffff157224 */ /* 0x000fe200078e0011 */
[----:B------:R-:W-:-:S02]  /*b060*/  FSEL R27, R27, R28, P0 ;  /* 0x0000001c1b1b7208 */ /* 0x000fc40000000000 */
[----:B------:R-:W-:Y:S01]  /*b070*/  SEL R22, R26, R29, P0 ;  /* 0x0000001d1a167207 */ /* 0x000fe20000000000 */
[----:B------:R-:W-:Y:S01]  /*b080*/  IMAD.MOV.U32 R29, RZ, RZ, R19 ;  /* 0x000000ffff1d7224 */ /* 0x000fe200078e0013 */
[----:B------:R-:W-:Y:S01]  /*b090*/  @P2 LOP3.LUT R25, R0, 0x80000, RZ, 0xfc, !PT ;  /* 0x0008000000192812 */ /* 0x000fe200078efcff */
[----:B0-----:R-:W-:Y:S01]  /*b0a0*/  DSETP.MAX.AND P0, P2, R16, R4, PT ;  /* 0x000000041000722a */ /* 0x001fe20003a0f000 */
[----:B------:R-:W-:Y:S01]  /*b0b0*/  IMAD.MOV.U32 R0, RZ, RZ, R16 ;  /* 0x000000ffff007224 */ /* 0x000fe200078e0010 */
[----:B------:R-:W-:Y:S01]  /*b0c0*/  DSETP.MAX.AND P1, P3, R18, R6, PT ;  /* 0x000000061200722a */ /* 0x000fe20003b2f000 */
[----:B------:R-:W-:Y:S01]  /*b0d0*/  IMAD.MOV.U32 R17, RZ, RZ, R4 ;  /* 0x000000ffff117224 */ /* 0x000fe200078e0004 */
[----:B------:R-:W-:Y:S01]  /*b0e0*/  @P6 LOP3.LUT R27, R28, 0x80000, RZ, 0xfc, !PT ;  /* 0x000800001c1b6812 */ /* 0x000fe200078efcff */
[----:B------:R-:W-:Y:S02]  /*b0f0*/  IMAD.MOV.U32 R26, RZ, RZ, R5 ;  /* 0x000000ffff1a7224 */ /* 0x000fe400078e0005 */
[----:B------:R-:W-:Y:S01]  /*b100*/  IMAD.MOV.U32 R19, RZ, RZ, R6 ;  /* 0x000000ffff137224 */ /* 0x000fe200078e0006 */
[----:B------:R-:W-:Y:S01]  /*b110*/  SEL R16, R0, R17, P0 ;  /* 0x0000001100107207 */ /* 0x000fe20000000000 */
[----:B------:R-:W-:Y:S01]  /*b120*/  IMAD.MOV.U32 R30, RZ, RZ, R7 ;  /* 0x000000ffff1e7224 */ /* 0x000fe200078e0007 */
[----:B------:R-:W-:Y:S01]  /*b130*/  FSEL R17, R21, R26, P0 ;  /* 0x0000001a15117208 */ /* 0x000fe20000000000 */
[----:B------:R-:W0:Y:S01]  /*b140*/  LDS.128 R4, [UR4+0xe0] ;  /* 0x0000e004ff047984 */ /* 0x000e220008000c00 */
[----:B------:R-:W-:-:S02]  /*b150*/  IMAD.MOV.U32 R28, RZ, RZ, R18 ;  /* 0x000000ffff1c7224 */ /* 0x000fc400078e0012 */
[----:B------:R-:W-:Y:S01]  /*b160*/  IMAD.MOV.U32 R21, RZ, RZ, R23 ;  /* 0x000000ffff157224 */ /* 0x000fe200078e0017 */
[----:B------:R-:W-:Y:S01]  /*b170*/  @P2 LOP3.LUT R17, R26, 0x80000, RZ, 0xfc, !PT ;  /* 0x000800001a112812 */ /* 0x000fe200078efcff */
[----:B-1----:R-:W-:Y:S01]  /*b180*/  IMAD.MOV.U32 R31, RZ, RZ, R10 ;  /* 0x000000ffff1f7224 */ /* 0x002fe200078e000a */
[----:B------:R-:W-:Y:S01]  /*b190*/  SEL R18, R28, R19, P1 ;  /* 0x000000131c127207 */ /* 0x000fe20000800000 */
[----:B------:R-:W-:Y:S01]  /*b1a0*/  IMAD.MOV.U32 R28, RZ, RZ, R3 ;  /* 0x000000ffff1c7224 */ /* 0x000fe200078e0003 */
[----:B------:R-:W-:Y:S01]  /*b1b0*/  FSEL R19, R29, R30, P1 ;  /* 0x0000001e1d137208 */ /* 0x000fe20000800000 */
[----:B------:R-:W-:Y:S01]  /*b1c0*/  DSETP.MAX.AND P0, P1, R2, R8, PT ;  /* 0x000000080200722a */ /* 0x000fe2000390f000 */
[----:B------:R-:W-:Y:S01]  /*b1d0*/  IMAD.MOV.U32 R29, RZ, RZ, R9 ;  /* 0x000000ffff1d7224 */ /* 0x000fe200078e0009 */
[----:B------:R-:W-:Y:S01]  /*b1e0*/  DSETP.MIN.AND P5, P4, R20, R10, PT ;  /* 0x0000000a1400722a */ /* 0x000fe20003ca0000 */
[----:B------:R-:W-:Y:S01]  /*b1f0*/  MOV R3, R8 ;  /* 0x0000000800037202 */ /* 0x000fe20000000f00 */
[----:B------:R-:W-:Y:S01]  /*b200*/  IMAD.MOV.U32 R33, RZ, RZ, R11 ;  /* 0x000000ffff217224 */ /* 0x000fe200078e000b */
[----:B------:R-:W-:Y:S01]  /*b210*/  @P3 LOP3.LUT R19, R30, 0x80000, RZ, 0xfc, !PT ;  /* 0x000800001e133812 */ /* 0x000fe200078efcff */
[----:B------:R-:W-:Y:S01]  /*b220*/  IMAD.MOV.U32 R0, RZ, RZ, R2 ;  /* 0x000000ffff007224 */ /* 0x000fe200078e0002 */
[----:B------:R-:W1:Y:S01]  /*b230*/  LDS.128 R8, [UR4+0xf0] ;  /* 0x0000f004ff087984 */ /* 0x000e620008000c00 */
[----:B------:R-:W-:-:S02]  /*b240*/  IMAD.MOV.U32 R26, RZ, RZ, R21 ;  /* 0x000000ffff1a7224 */ /* 0x000fc400078e0015 */
[----:B------:R-:W-:Y:S01]  /*b250*/  IMAD.MOV.U32 R23, RZ, RZ, R27 ;  /* 0x000000ffff177224 */ /* 0x000fe200078e001b */
[----:B------:R-:W-:Y:S01]  /*b260*/  SEL R2, R0, R3, P0 ;  /* 0x0000000300027207 */ /* 0x000fe20000000000 */
[----:B------:R-:W-:Y:S01]  /*b270*/  IMAD.MOV.U32 R0, RZ, RZ, R20 ;  /* 0x000000ffff007224 */ /* 0x000fe200078e0014 */
[----:B------:R-:W-:Y:S01]  /*b280*/  FSEL R3, R28, R29, P0 ;  /* 0x0000001d1c037208 */ /* 0x000fe20000000000 */
[----:B--2---:R-:W-:Y:S01]  /*b290*/  DSETP.MIN.AND P3, P2, R24, R12, PT ;  /* 0x0000000c1800722a */ /* 0x004fe20003a60000 */
        /* <DEDUP_REMOVED lines=9> */
[----:B------:R-:W-:-:S02]  /*b330*/  IMAD.MOV.U32 R33, RZ, RZ, R15 ;  /* 0x000000ffff217224 */ /* 0x000fc400078e000f */
[----:B------:R-:W2:Y:S01]  /*b340*/  LDS.128 R12, [UR4+0x100] ;  /* 0x00010004ff0c7984 */ /* 0x000ea20008000c00 */
[----:B------:R-:W-:Y:S02]  /*b350*/  IMAD.MOV.U32 R30, RZ, RZ, R24 ;  /* 0x000000ffff1e7224 */ /* 0x000fe400078e0018 */
[----:B------:R-:W-:Y:S02]  /*b360*/  IMAD.MOV.U32 R32, RZ, RZ, R25 ;  /* 0x000000ffff207224 */ /* 0x000fe400078e0019 */
[----:B------:R-:W-:Y:S02]  /*b370*/  IMAD.MOV.U32 R24, RZ, RZ, R23 ;  /* 0x000000ffff187224 */ /* 0x000fe400078e0017 */
[----:B------:R-:W-:Y:S01]  /*b380*/  IMAD.MOV.U32 R28, RZ, RZ, R22 ;  /* 0x000000ffff1c7224 */ /* 0x000fe200078e0016 */
[----:B------:R-:W-:Y:S01]  /*b390*/  FSEL R25, R32, R29, P3 ;  /* 0x0000001d20197208 */ /* 0x000fe20001800000 */
[----:B------:R-:W-:Y:S01]  /*b3a0*/  IMAD.MOV.U32 R26, RZ, RZ, R17 ;  /* 0x000000ffff1a7224 */ /* 0x000fe200078e0011 */
[----:B------:R-:W-:-:S02]  /*b3b0*/  FSEL R23, R24, R33, P0 ;  /* 0x0000002118177208 */ /* 0x000fc40000000000 */
[----:B------:R-:W-:Y:S01]  /*b3c0*/  SEL R24, R30, R27, P3 ;  /* 0x0000001b1e187207 */ /* 0x000fe20001800000 */
[----:B0-----:R-:W-:Y:S01]  /*b3d0*/  DSETP.MAX.AND P1, P3, R18, R6, PT ;  /* 0x000000061200722a */ /* 0x001fe20003b2f000 */
[----:B------:R-:W-:Y:S01]  /*b3e0*/  SEL R22, R28, R31, P0 ;  /* 0x0000001f1c167207 */ /* 0x000fe20000000000 */
[----:B------:R-:W-:Y:S01]  /*b3f0*/  IMAD.MOV.U32 R27, RZ, RZ, R5 ;  /* 0x000000ffff1b7224 */ /* 0x000fe200078e0005 */
[----:B------:R-:W-:Y:S01]  /*b400*/  @P2 LOP3.LUT R25, R29, 0x80000, RZ, 0xfc, !PT ;  /* 0x000800001d192812 */ /* 0x000fe200078efcff */
        /* <DEDUP_REMOVED lines=9> */
[----:B------:R-:W-:Y:S01]  /*b4a0*/  IMAD.MOV.U32 R28, RZ, RZ, R18 ;  /* 0x000000ffff1c7224 */ /* 0x000fe200078e0012 */
[----:B------:R-:W-:Y:S01]  /*b4b0*/  FSEL R17, R26, R27, P0 ;  /* 0x0000001b1a117208 */ /* 0x000fe20000000000 */
[----:B------:R-:W-:Y:S02]  /*b4c0*/  IMAD.MOV.U32 R31, RZ, RZ, R11 ;  /* 0x000000ffff1f7224 */ /* 0x000fe400078e000b */
[----:B------:R-:W-:Y:S01]  /*b4d0*/  @P2 LOP3.LUT R17, R27, 0x80000, RZ, 0xfc, !PT ;  /* 0x000800001b112812 */ /* 0x000fe200078efcff */
[----:B------:R-:W-:Y:S01]  /*b4e0*/  IMAD.MOV.U32 R27, RZ, RZ, R9 ;  /* 0x000000ffff1b7224 */ /* 0x000fe200078e0009 */
[----:B------:R-:W-:Y:S01]  /*b4f0*/  SEL R18, R28, R19, P1 ;  /* 0x000000131c127207 */ /* 0x000fe20000800000 */
[----:B------:R-:W-:Y:S01]  /*b500*/  IMAD.MOV.U32 R28, RZ, RZ, R3 ;  /* 0x000000ffff1c7224 */ /* 0x000fe200078e0003 */
[----:B------:R-:W-:Y:S01]  /*b510*/  FSEL R19, R29, R30, P1 ;  /* 0x0000001e1d137208 */ /* 0x000fe20000800000 */
[----:B------:R-:W-:Y:S01]  /*b520*/  DSETP.MAX.AND P0, P1, R2, R8, PT ;  /* 0x000000080200722a */ /* 0x000fe2000390f000 */
[----:B------:R-:W-:Y:S01]  /*b530*/  IMAD.MOV.U32 R29, RZ, RZ, R10 ;  /* 0x000000ffff1d7224 */ /* 0x000fe200078e000a */
[----:B------:R-:W-:Y:S01]  /*b540*/  @P3 LOP3.LUT R19, R30, 0x80000, RZ, 0xfc, !PT ;  /* 0x000800001e133812 */ /* 0x000fe200078efcff */
[----:B------:R-:W-:Y:S01]  /*b550*/  IMAD.MOV.U32 R3, RZ, RZ, R8 ;  /* 0x000000ffff037224 */ /* 0x000fe200078e0008 */
[----:B--2---:R-:W-:Y:S01]  /*b560*/  DSETP.MIN.AND P3, P2, R24, R12, PT ;  /* 0x0000000c1800722a */ /* 0x004fe20003a60000 */
[----:B------:R-:W1:Y:S01]  /*b570*/  LDS.128 R8, [UR4+0x120] ;  /* 0x00012004ff087984 */ /* 0x000e620008000c00 */
[----:B------:R-:W-:Y:S01]  /*b580*/  IMAD.MOV.U32 R0, RZ, RZ, R2 ;  /* 0x000000ffff007224 */ /* 0x000fe200078e0002 */
[----:B------:R-:W-:Y:S01]  /*b590*/  MOV R30, R24 ;  /* 0x00000018001e7202 */ /* 0x000fe20000000f00 */
[----:B------:R-:W-:-:S02]  /*b5a0*/  IMAD.MOV.U32 R26, RZ, RZ, R21 ;  /* 0x000000ffff1a7224 */ /* 0x000fc400078e0015 */
[----:B------:R-:W-:Y:S01]  /*b5b0*/  IMAD.MOV.U32 R33, RZ, RZ, R15 ;  /* 0x000000ffff217224 */ /* 0x000fe200078e000f */
[----:B------:R-:W-:Y:S01]  /*b5c0*/  SEL R2, R0, R3, P0 ;  /* 0x0000000300027207 */ /* 0x000fe20000000000 */
        /* <DEDUP_REMOVED lines=11> */
[----:B------:R-:W2:Y:S01]  /*b680*/  LDS.128 R12, [UR4+0x130] ;  /* 0x00013004ff0c7984 */ /* 0x000ea20008000c00 */
[----:B------:R-:W-:Y:S01]  /*b690*/  IMAD.MOV.U32 R28, RZ, RZ, R22 ;  /* 0x000000ffff1c7224 */ /* 0x000fe200078e0016 */
[----:B------:R-:W-:Y:S01]  /*b6a0*/  FSEL R25, R32, R29, P3 ;  /* 0x0000001d20197208 */ /* 0x000fe20001800000 */
[----:B------:R-:W-:Y:S01]  /*b6b0*/  IMAD.MOV.U32 R24, RZ, RZ, R23 ;  /* 0x000000ffff187224 */ /* 0x000fe200078e0017 */
[----:B------:R-:W-:Y:S01]  /*b6c0*/  @P2 LOP3.LUT R25, R29, 0x80000, RZ, 0xfc, !PT ;  /* 0x000800001d192812 */ /* 0x000fe200078efcff */
[----:B------:R-:W-:Y:S01]  /*b6d0*/  IMAD.MOV.U32 R26, RZ, RZ, R17 ;  /* 0x000000ffff1a7224 */ /* 0x000fe200078e0011 */
[----:B------:R-:W-:Y:S01]  /*b6e0*/  SEL R22, R28, R31, P0 ;  /* 0x0000001f1c167207 */ /* 0x000fe20000000000 */
[----:B------:R-:W-:Y:S01]  /*b6f0*/  IMAD.MOV.U32 R29, RZ, RZ, R19 ;  /* 0x000000ffff1d7224 */ /* 0x000fe200078e0013 */
[----:B------:R-:W-:Y:S01]  /*b700*/  FSEL R23, R24, R33, P0 ;  /* 0x0000002118177208 */ /* 0x000fe20000000000 */
[----:B0-----:R-:W-:Y:S01]  /*b710*/  DSETP.MAX.AND P0, P2, R16, R4, PT ;  /* 0x000000041000722a */ /* 0x001fe20003a0f000 */
[----:B------:R-:W-:Y:S01]  /*b720*/  SEL R24, R30, R27, P3 ;  /* 0x0000001b1e187207 */ /* 0x000fe20001800000 */
[----:B------:R-:W-:Y:S01]  /*b730*/  DSETP.MAX.AND P1, P3, R18, R6, PT ;  /* 0x000000061200722a */ /* 0x000fe20003b2f000 */
[----:B------:R-:W-:Y:S01]  /*b740*/  IMAD.MOV.U32 R0, RZ, RZ, R16 ;  /* 0x000000ffff007224 */ /* 0x000fe200078e0010 */
[----:B------:R-:W-:Y:S01]  /*b750*/  @P6 LOP3.LUT R23, R33, 0x80000, RZ, 0xfc, !PT ;  /* 0x0008000021176812 */ /* 0x000fe200078efcff */
[----:B------:R-:W-:-:S02]  /*b760*/  IMAD.MOV.U32 R28, RZ, RZ, R18 ;  /* 0x000000ffff1c7224 */ /* 0x000fc400078e0012 */
[----:B------:R-:W-:Y:S02]  /*b770*/  IMAD.MOV.U32 R17, RZ, RZ, R4 ;  /* 0x000000ffff117224 */ /* 0x000fe400078e0004 */
[----:B------:R-:W-:Y:S02]  /*b780*/  IMAD.MOV.U32 R27, RZ, RZ, R5 ;  /* 0x000000ffff1b7224 */ /* 0x000fe400078e0005 */
[----:B------:R-:W-:Y:S01]  /*b790*/  IMAD.MOV.U32 R19, RZ, RZ, R6 ;  /* 0x000000ffff137224 */ /* 0x000fe200078e0006 */
[----:B------:R-:W-:Y:S01]  /*b7a0*/  SEL R16, R0, R17, P0 ;  /* 0x0000001100107207 */ /* 0x000fe20000000000 */
[----:B------:R-:W-:Y:S01]  /*b7b0*/  IMAD.MOV.U32 R30, RZ, RZ, R7 ;  /* 0x000000ffff1e7224 */ /* 0x000fe200078e0007 */
[----:B------:R-:W-:Y:S01]  /*b7c0*/  FSEL R17, R26, R27, P0 ;  /* 0x0000001b1a117208 */ /* 0x000fe20000000000 */
[----:B------:R-:W0:Y:S01]  /*b7d0*/  LDS.128 R4, [UR4+0x140] ;  /* 0x00014004ff047984 */ /* 0x000e220008000c00 */
[----:B------:R-:W-:Y:S01]  /*b7e0*/  SEL R18, R28, R19, P1 ;  /* 0x000000131c127207 */ /* 0x000fe20000800000 */
[----:B------:R-:W-:Y:S01]  /*b7f0*/  IMAD.MOV.U32 R28, RZ, RZ, R3 ;  /* 0x000000ffff1c7224 */ /* 0x000fe200078e0003 */
[----:B------:R-:W-:Y:S01]  /*b800*/  FSEL R19, R29, R30, P1 ;  /* 0x0000001e1d137208 */ /* 0x000fe20000800000 */
[----:B-1----:R-:W-:Y:S01]  /*b810*/  DSETP.MAX.AND P0, P1, R2, R8, PT ;  /* 0x000000080200722a */ /* 0x002fe2000390f000 */
[----:B------:R-:W-:Y:S01]  /*b820*/  @P2 LOP3.LUT R17, R27, 0x80000, RZ, 0xfc, !PT ;  /* 0x000800001b112812 */ /* 0x000fe200078efcff */
[----:B------:R-:W-:Y:S01]  /*b830*/  IMAD.MOV.U32 R3, RZ, RZ, R8 ;  /* 0x000000ffff037224 */ /* 0x000fe200078e0008 */
[----:B------:R-:W-:Y:S01]  /*b840*/  DSETP.MIN.AND P5, P4, R20, R10, PT ;  /* 0x0000000a1400722a */ /* 0x000fe20003ca0000 */
[----:B------:R-:W-:Y:S01]  /*b850*/  IMAD.MOV.U32 R27, RZ, RZ, R9 ;  /* 0x000000ffff1b7224 */ /* 0x000fe200078e0009 */
[----:B------:R-:W-:Y:S01]  /*b860*/  MOV R0, R2 ;  /* 0x0000000200007202 */ /* 0x000fe20000000f00 */
[----:B------:R-:W-:Y:S01]  /*b870*/  IMAD.MOV.U32 R29, RZ, RZ, R10 ;  /* 0x000000ffff1d7224 */ /* 0x000fe200078e000a */
[----:B------:R-:W-:Y:S01]  /*b880*/  @P3 LOP3.LUT R19, R30, 0x80000, RZ, 0xfc, !PT ;  /* 0x000800001e133812 */ /* 0x000fe200078efcff */
[----:B------:R-:W-:Y:S01]  /*b890*/  IMAD.MOV.U32 R31, RZ, RZ, R11 ;  /* 0x000000ffff1f7224 */ /* 0x000fe200078e000b */
[----:B------:R-:W-:Y:S01]  /*b8a0*/  SEL R2, R0, R3, P0 ;  /* 0x0000000300027207 */ /* 0x000fe20000000000 */
[----:B------:R-:W1:Y:S01]  /*b8b0*/  LDS.128 R8, [UR4+0x150] ;  /* 0x00015004ff087984 */ /* 0x000e620008000c00 */
        /* <DEDUP_REMOVED lines=13> */
[----:B------:R-:W-:Y:S02]  /*b990*/  IMAD.MOV.U32 R0, RZ, RZ, R15 ;  /* 0x000000ffff007224 */ /* 0x000fe400078e000f */
[----:B------:R-:W2:Y:S01]  /*b9a0*/  LDS.128 R12, [UR4+0x160] ;  /* 0x00016004ff0c7984 */ /* 0x000ea20008000c00 */
[----:B------:R-:W-:Y:S02]  /*b9b0*/  IMAD.MOV.U32 R32, RZ, RZ, R25 ;  /* 0x000000ffff207224 */ /* 0x000fe400078e0019 */
[----:B------:R-:W-:Y:S01]  /*b9c0*/  IMAD.MOV.U32 R24, RZ, RZ, R22 ;  /* 0x000000ffff187224 */ /* 0x000fe200078e0016 */
[----:B------:R-:W-:Y:S01]  /*b9d0*/  SEL R22, R30, R27, P3 ;  /* 0x0000001b1e167207 */ /* 0x000fe20001800000 */
[----:B------:R-:W-:Y:S01]  /*b9e0*/  IMAD.MOV.U32 R25, RZ, RZ, R23 ;  /* 0x000000ffff197224 */ /* 0x000fe200078e0017 */
[----:B------:R-:W-:Y:S01]  /*b9f0*/  FSEL R23, R32, R29, P3 ;  /* 0x0000001d20177208 */ /* 0x000fe20001800000 */
[----:B------:R-:W-:Y:S01]  /*ba00*/  IMAD.MOV.U32 R26, RZ, RZ, R17 ;  /* 0x000000ffff1a7224 */ /* 0x000fe200078e0011 */
[----:B------:R-:W-:Y:S01]  /*ba10*/  SEL R24, R24, R31, P0 ;  /* 0x0000001f18187207 */ /* 0x000fe20000000000 */
[----:B0-----:R-:W-:Y:S01]  /*ba20*/  DSETP.MAX.AND P1, P3, R18, R6, PT ;  /* 0x000000061200722a */ /* 0x001fe20003b2f000 */
        /* <DEDUP_REMOVED lines=12> */
[----:B------:R-:W-:Y:S01]  /*baf0*/  SEL R18, R28, R19, P1 ;  /* 0x000000131c127207 */ /* 0x000fe20000800000 */
[----:B------:R-:W0:Y:S01]  /*bb00*/  LDS.128 R4, [UR4+0x170] ;  /* 0x00017004ff047984 */ /* 0x000e220008000c00 */
[----:B------:R-:W-:Y:S01]  /*bb10*/  FSEL R17, R26, R27, P0 ;  /* 0x0000001b1a117208 */ /* 0x000fe20000000000 */
[----:B------:R-:W-:Y:S01]  /*bb20*/  IMAD.MOV.U32 R0, RZ, RZ, R2 ;  /* 0x000000ffff007224 */ /* 0x000fe200078e0002 */
[----:B------:R-:W-:Y:S01]  /*bb30*/  FSEL R19, R29, R30, P1 ;  /* 0x0000001e1d137208 */ /* 0x000fe20000800000 */
[----:B------:R-:W-:Y:S01]  /*bb40*/  IMAD.MOV.U32 R26, RZ, RZ, R3 ;  /* 0x000000ffff1a7224 */ /* 0x000fe200078e0003 */
[----:B-1----:R-:W-:Y:S01]  /*bb50*/  DSETP.MAX.AND P0, P1, R2, R8, PT ;  /* 0x000000080200722a */ /* 0x002fe2000390f000 */
[----:B------:R-:W-:Y:S01]  /*bb60*/  @P2 LOP3.LUT R17, R27, 0x80000, RZ, 0xfc, !PT ;  /* 0x000800001b112812 */ /* 0x000fe200078efcff */
[----:B------:R-:W1:Y:S01]  /*bb70*/  LDS.64 R2, [UR4+0x180] ;  /* 0x00018004ff027984 */ /* 0x000e620008000a00 */
[----:B------:R-:W-:Y:S01]  /*bb80*/  @P3 LOP3.LUT R19, R30, 0x80000, RZ, 0xfc, !PT ;  /* 0x000800001e133812 */ /* 0x000fe200078efcff */
[----:B------:R-:W-:Y:S01]  /*bb90*/  IMAD.MOV.U32 R27, RZ, RZ, R8 ;  /* 0x000000ffff1b7224 */ /* 0x000fe200078e0008 */
[----:B------:R-:W-:Y:S01]  /*bba0*/  DSETP.MIN.AND P5, P4, R20, R10, PT ;  /* 0x0000000a1400722a */ /* 0x000fe20003ca0000 */
[----:B------:R-:W-:-:S02]  /*bbb0*/  IMAD.MOV.U32 R28, RZ, RZ, R22 ;  /* 0x000000ffff1c7224 */ /* 0x000fc400078e0016 */
[----:B------:R-:W-:Y:S01]  /*bbc0*/  IMAD.MOV.U32 R29, RZ, RZ, R23 ;  /* 0x000000ffff1d7224 */ /* 0x000fe200078e0017 */
[----:B------:R-:W-:Y:S01]  /*bbd0*/  SEL R8, R0, R27, P0 ;  /* 0x0000001b00087207 */ /* 0x000fe20000000000 */
[----:B------:R-:W-:Y:S01]  /*bbe0*/  IMAD.MOV.U32 R27, RZ, RZ, R21 ;  /* 0x000000ffff1b7224 */ /* 0x000fe200078e0015 */
[----:B--2---:R-:W-:Y:S01]  /*bbf0*/  DSETP.MIN.AND P3, P2, R22, R12, PT ;  /* 0x0000000c1600722a */ /* 0x004fe20003a60000 */
[----:B------:R-:W-:Y:S01]  /*bc00*/  FSEL R21, R26, R9, P0 ;  /* 0x000000091a157208 */ /* 0x000fe20000000000 */
[----:B------:R-:W-:Y:S01]  /*bc10*/  DSETP.MIN.AND P0, P6, R24, R14, PT ;  /* 0x0000000e1800722a */ /* 0x000fe20003e00000 */
        /* <DEDUP_REMOVED lines=25> */
[----:B-1----:R-:W-:-:S04]  /*bdb0*/  DSETP.MAX.AND P4, P5, R8, R2, PT ;  /* 0x000000020800722a */ /* 0x002fc80003d8f000 */
[----:B------:R-:W-:Y:S01]  /*bdc0*/  FSEL R21, R11, R5, P0 ;  /* 0x000000050b157208 */ /* 0x000fe20000000000 */
[----:B------:R-:W-:Y:S02]  /*bdd0*/  IMAD.MOV.U32 R9, RZ, RZ, R4 ;  /* 0x000000ffff097224 */ /* 0x000fe400078e0004 */
[----:B------:R-:W-:Y:S02]  /*bde0*/  IMAD.MOV.U32 R8, RZ, RZ, R18 ;  /* 0x000000ffff087224 */ /* 0x000fe400078e0012 */
[----:B------:R-:W-:Y:S01]  /*bdf0*/  IMAD.MOV.U32 R4, RZ, RZ, R3 ;  /* 0x000000ffff047224 */ /* 0x000fe200078e0003 */
[----:B------:R-:W-:Y:S01]  /*be00*/  SEL R20, R10, R9, P0 ;  /* 0x000000090a147207 */ /* 0x000fe20000000000 */
[----:B------:R-:W-:Y:S01]  /*be10*/  IMAD.MOV.U32 R9, RZ, RZ, R2 ;  /* 0x000000ffff097224 */ /* 0x000fe200078e0002 */
[----:B------:R-:W-:Y:S01]  /*be20*/  FSEL R3, R12, R7, P2 ;  /* 0x000000070c037208 */ /* 0x000fe20001000000 */
[----:B------:R-:W-:Y:S01]  /*be30*/  IMAD.MOV.U32 R12, RZ, RZ, R0 ;  /* 0x000000ffff0c7224 */ /* 0x000fe200078e0000 */
[----:B------:R-:W-:-:S02]  /*be40*/  @P3 LOP3.LUT R3, R7, 0x80000, RZ, 0xfc, !PT ;  /* 0x0008000007033812 */ /* 0x000fc400078efcff */
[----:B------:R-:W-:Y:S02]  /*be50*/  SEL R22, R8, R13, P2 ;  /* 0x0000000d08167207 */ /* 0x000fe40001000000 */
[----:B------:R-:W-:Y:S01]  /*be60*/  MOV R13, R27 ;  /* 0x0000001b000d7202 */ /* 0x000fe20000000f00 */
[----:B------:R-:W-:Y:S01]  /*be70*/  IMAD.MOV.U32 R27, RZ, RZ, R23 ;  /* 0x000000ffff1b7224 */ /* 0x000fe200078e0017 */
[----:B------:R-:W-:Y:S01]  /*be80*/  FSEL R43, R15, R4, P4 ;  /* 0x000000040f2b7208 */ /* 0x000fe20002000000 */
[----:B------:R-:W-:Y:S01]  /*be90*/  IMAD.MOV.U32 R23, RZ, RZ, R3 ;  /* 0x000000ffff177224 */ /* 0x000fe200078e0003 */
[----:B------:R-:W-:Y:S02]  /*bea0*/  SEL R42, R14, R9, P4 ;  /* 0x000000090e2a7207 */ /* 0x000fe40002000000 */
[----:B------:R-:W-:Y:S02]  /*beb0*/  @P5 LOP3.LUT R43, R4, 0x80000, RZ, 0xfc, !PT ;  /* 0x00080000042b5812 */ /* 0x000fe400078efcff */
[----:B------:R-:W-:-:S07]  /*bec0*/  @P1 LOP3.LUT R21, R5, 0x80000, RZ, 0xfc, !PT ;  /* 0x0008000005151812 */ /* 0x000fce00078efcff */
.L_x_126:
[----:B------:R-:W-:Y:S05]  /*bed0*/  BSYNC.RECONVERGENT B0 ;  /* 0x0000000000007941 */ /* 0x000fea0003800200 */
.L_x_101:
[----:B------:R-:W3:Y:S02]  /*bee0*/  S2R R0, SR_TID.X ;  /* 0x0000000000007919 */ /* 0x000ee40000002100 */
[----:B---3--:R-:W-:-:S13]  /*bef0*/  ISETP.NE.AND P0, PT, R0, RZ, PT ;  /* 0x000000ff0000720c */ /* 0x008fda0003f05270 */
[----:B------:R-:W-:Y:S05]  /*bf00*/  @P0 EXIT ;  /* 0x000000000000094d */ /* 0x000fea0003800000 */
[----:B------:R-:W3:Y:S01]  /*bf10*/  LDCU.128 UR4, c[0x0][0x3a0] ;  /* 0x00007400ff0477ac */ /* 0x000ee20008000c00 */
[----:B------:R-:W-:Y:S01]  /*bf20*/  IMAD.MOV.U32 R0, RZ, RZ, R13 ;  /* 0x000000ffff007224 */ /* 0x000fe200078e000d */
[----:B01----:R-:W0:Y:S01]  /*bf30*/  LDC.64 R14, c[0x0][0x388] ;  /* 0x0000e200ff0e7b82 */ /* 0x003e220000000a00 */
[----:B------:R-:W-:Y:S01]  /*bf40*/  IMAD.MOV.U32 R2, RZ, RZ, R25 ;  /* 0x000000ffff027224 */ /* 0x000fe200078e0019 */
[----:B------:R-:W1:Y:S01]  /*bf50*/  LDCU.128 UR8, c[0x0][0x3b0] ;  /* 0x00007600ff0877ac */ /* 0x000e620008000c00 */
[----:B------:R-:W-:Y:S01]  /*bf60*/  IMAD.MOV.U32 R4, RZ, RZ, R27 ;  /* 0x000000ffff047224 */ /* 0x000fe200078e001b */
[----:B------:R-:W4:Y:S01]  /*bf70*/  LDCU.128 UR12, c[0x0][0x3c0] ;  /* 0x00007800ff0c77ac */ /* 0x000f220008000c00 */
[----:B---3--:R-:W-:Y:S01]  /*bf80*/  DSETP.MIN.AND P0, P4, R12, UR4, PT ;  /* 0x000000040c007e2a */ /* 0x008fe2000bc00000 */
[----:B------:R-:W-:Y:S01]  /*bf90*/  UMOV UR16, UR5 ;  /* 0x0000000500107c82 */ /* 0x000fe20008000000 */
[----:B------:R-:W-:Y:S01]  /*bfa0*/  DSETP.MIN.AND P1, P5, R24, UR6, PT ;  /* 0x0000000618007e2a */ /* 0x000fe2000bd20000 */
[----:B------:R-:W-:Y:S01]  /*bfb0*/  UMOV UR17, UR7 ;  /* 0x0000000700117c82 */ /* 0x000fe20008000000 */
[----:B-1----:R-:W-:Y:S01]  /*bfc0*/  DSETP.MIN.AND P2, P3, R26, UR8, PT ;  /* 0x000000081a007e2a */ /* 0x002fe2000bb40000 */
[----:B------:R-:W-:Y:S01]  /*bfd0*/  UMOV UR18, UR9 ;  /* 0x0000000900127c82 */ /* 0x000fe20008000000 */
[----:B--2---:R-:W-:Y:S01]  /*bfe0*/  FSEL R3, R0, UR16, P0 ;  /* 0x0000001000037c08 */ /* 0x004fe20008000000 */
[----:B------:R-:W-:Y:S01]  /*bff0*/  IMAD.U32 R0, RZ, RZ, UR16 ;  /* 0x00000010ff007e24 */ /* 0x000fe2000f8e00ff */
[----:B------:R-:W-:Y:S01]  /*c000*/  FSEL R5, R2, UR17, P1 ;  /* 0x0000001102057c08 */ /* 0x000fe20008800000 */
[----:B------:R-:W-:Y:S01]  /*c010*/  IMAD.U32 R2, RZ, RZ, UR17 ;  /* 0x00000011ff027e24 */ /* 0x000fe2000f8e00ff */
[----:B------:R-:W-:Y:S01]  /*c020*/  FSEL R7, R4, UR18, P2 ;  /* 0x0000001204077c08 */ /* 0x000fe20009000000 */
[----:B------:R-:W-:Y:S01]  /*c030*/  IMAD.U32 R4, RZ, RZ, UR18 ;  /* 0x00000012ff047e24 */ /* 0x000fe2000f8e00ff */
[----:B------:R-:W-:Y:S01]  /*c040*/  UMOV UR16, UR11 ;  /* 0x0000000b00107c82 */ /* 0x000fe20008000000 */
[----:B----4-:R-:W-:Y:S01]  /*c050*/  UMOV UR17, UR13 ;  /* 0x0000000d00117c82 */ /* 0x010fe20008000000 */
[----:B------:R-:W-:Y:S01]  /*c060*/  @P4 LOP3.LUT R3, R0, 0x80000, RZ, 0xfc, !PT ;  /* 0x0008000000034812 */ /* 0x000fe200078efcff */
[----:B------:R-:W-:Y:S01]  /*c070*/  IMAD.MOV.U32 R0, RZ, RZ, R21 ;  /* 0x000000ffff007224 */ /* 0x000fe200078e0015 */
[----:B------:R-:W-:Y:S01]  /*c080*/  @P5 LOP3.LUT R5, R2, 0x80000, RZ, 0xfc, !PT ;  /* 0x0008000002055812 */ /* 0x000fe200078efcff */
[----:B------:R-:W-:Y:S01]  /*c090*/  DSETP.MAX.AND P5, P4, R20, UR10, PT ;  /* 0x0000000a14007e2a */ /* 0x000fe2000bcaf000 */
[----:B------:R-:W-:Y:S01]  /*c0a0*/  @P3 LOP3.LUT R7, R4, 0x80000, RZ, 0xfc, !PT ;  /* 0x0008000004073812 */ /* 0x000fe200078efcff */
[----:B------:R-:W-:Y:S01]  /*c0b0*/  DSETP.MAX.AND P3, P6, R22, UR12, PT ;  /* 0x0000000c16007e2a */ /* 0x000fe2000be6f000 */
[----:B------:R-:W-:Y:S01]  /*c0c0*/  IMAD.MOV.U32 R2, RZ, RZ, R23 ;  /* 0x000000ffff027224 */ /* 0x000fe200078e0017 */
[----:B------:R-:W-:-:S02]  /*c0d0*/  SEL R4, R24, UR6, P1 ;  /* 0x0000000618047c07 */ /* 0x000fc40008800000 */
[----:B------:R-:W-:Y:S01]  /*c0e0*/  FSEL R9, R0, UR16, P5 ;  /* 0x0000001000097c08 */ /* 0x000fe2000a800000 */
[----:B------:R-:W-:Y:S01]  /*c0f0*/  IMAD.U32 R0, RZ, RZ, UR16 ;  /* 0x00000010ff007e24 */ /* 0x000fe2000f8e00ff */
[----:B------:R-:W-:Y:S01]  /*c100*/  FSEL R11, R2, UR17, P3 ;  /* 0x00000011020b7c08 */ /* 0x000fe20009800000 */
[----:B------:R-:W-:Y:S01]  /*c110*/  IMAD.U32 R2, RZ, RZ, UR17 ;  /* 0x00000011ff027e24 */ /* 0x000fe2000f8e00ff */
[----:B------:R-:W-:Y:S01]  /*c120*/  UMOV UR16, UR15 ;  /* 0x0000000f00107c82 */ /* 0x000fe20008000000 */
[----:B------:R-:W-:Y:S01]  /*c130*/  SEL R6, R26, UR8, P2 ;  /* 0x000000081a067c07 */ /* 0x000fe20009000000 */
[----:B0-----:R-:W-:Y:S01]  /*c140*/  STG.E.64 desc[UR20][R14.64+0x8], R4 ;  /* 0x000008040e007986 */ /* 0x001fe2000c101b14 */
[----:B------:R-:W-:Y:S02]  /*c150*/  SEL R8, R20, UR10, P5 ;  /* 0x0000000a14087c07 */ /* 0x000fe4000a800000 */
[----:B------:R-:W-:Y:S01]  /*c160*/  @P4 LOP3.LUT R9, R0, 0x80000, RZ, 0xfc, !PT ;  /* 0x0008000000094812 */ /* 0x000fe200078efcff */
[----:B------:R-:W-:Y:S01]  /*c170*/  IMAD.MOV.U32 R0, RZ, RZ, R43 ;  /* 0x000000ffff007224 */ /* 0x000fe200078e002b */
[----:B------:R-:W-:Y:S01]  /*c180*/  @P6 LOP3.LUT R11, R2, 0x80000, RZ, 0xfc, !PT ;  /* 0x00080000020b6812 */ /* 0x000fe200078efcff */
[----:B------:R-:W-:Y:S01]  /*c190*/  DSETP.MAX.AND P4, P6, R42, UR14, PT ;  /* 0x0000000e2a007e2a */ /* 0x000fe2000be8f000 */
[----:B------:R-:W-:Y:S01]  /*c1a0*/  SEL R2, R12, UR4, P0 ;  /* 0x000000040c027c07 */ /* 0x000fe20008000000 */
[----:B------:R-:W-:Y:S01]  /*c1b0*/  STG.E.64 desc[UR20][R14.64+0x10], R6 ;  /* 0x000010060e007986 */ /* 0x000fe2000c101b14 */
[----:B------:R-:W-:-:S03]  /*c1c0*/  SEL R10, R22, UR12, P3 ;  /* 0x0000000c160a7c07 */ /* 0x000fc60009800000 */
[----:B------:R-:W-:Y:S01]  /*c1d0*/  FSEL R13, R0, UR16, P4 ;  /* 0x00000010000d7c08 */ /* 0x000fe2000a000000 */
[----:B------:R-:W-:Y:S01]  /*c1e0*/  IMAD.U32 R0, RZ, RZ, UR16 ;  /* 0x00000010ff007e24 */ /* 0x000fe2000f8e00ff */
[----:B------:R-:W-:Y:S01]  /*c1f0*/  SEL R12, R42, UR14, P4 ;  /* 0x0000000e2a0c7c07 */ /* 0x000fe2000a000000 */
[----:B------:R-:W-:Y:S04]  /*c200*/  STG.E.64 desc[UR20][R14.64], R2 ;  /* 0x000000020e007986 */ /* 0x000fe8000c101b14 */
[----:B------:R-:W-:Y:S01]  /*c210*/  STG.E.64 desc[UR20][R14.64+0x18], R8 ;  /* 0x000018080e007986 */ /* 0x000fe2000c101b14 */
[----:B------:R-:W-:-:S03]  /*c220*/  @P6 LOP3.LUT R13, R0, 0x80000, RZ, 0xfc, !PT ;  /* 0x00080000000d6812 */ /* 0x000fc600078efcff */
[----:B------:R-:W-:Y:S04]  /*c230*/  STG.E.64 desc[UR20][R14.64+0x20], R10 ;  /* 0x0000200a0e007986 */ /* 0x000fe8000c101b14 */
[----:B------:R-:W-:Y:S01]  /*c240*/  STG.E.64 desc[UR20][R14.64+0x28], R12 ;  /* 0x0000280c0e007986 */ /* 0x000fe2000c101b14 */
[----:B------:R-:W-:Y:S05]  /*c250*/  EXIT ;  /* 0x000000000000794d */ /* 0x000fea0003800000 */
.L_x_148:
        /* <DEDUP_REMOVED lines=10> */
.L_x_1540:


//--------------------- .text._ZN3cub18CUB_300001_SM_10006detail6reduce28DeviceReduceSingleTileKernelINS2_10policy_hubI11WrapperAABBj9MergeAABBE10Policy1000EPS5_S9_iS6_S5_S5_N4cuda3std3__410__identityEEEvT0_T1_T2_T3_T4_T6_ --------------------------
	.section	.text._ZN3cub18CUB_300001_SM_10006detail6reduce28DeviceReduceSingleTileKernelINS2_10policy_hubI11WrapperAABBj9MergeAABBE10Policy1000EPS5_S9_iS6_S5_S5_N4cuda3std3__410__identityEEEvT0_T1_T2_T3_T4_T6_,"ax",@progbits
	.align	128
        .global         _ZN3cub18CUB_300001_SM_10006detail6reduce28DeviceReduceSingleTileKernelINS2_10policy_hubI11WrapperAABBj9MergeAABBE10Policy1000EPS5_S9_iS6_S5_S5_N4cuda3std3__410__identityEEEvT0_T1_T2_T3_T4_T6_
        .type           _ZN3cub18CUB_300001_SM_10006detail6reduce28DeviceReduceSingleTileKernelINS2_10policy_hubI11WrapperAABBj9MergeAABBE10Policy1000EPS5_S9_iS6_S5_S5_N4cuda3std3__410__identityEEEvT0_T1_T2_T3_T4_T6_,@function
        .size           _ZN3cub18CUB_300001_SM_10006detail6reduce28DeviceReduceSingleTileKernelINS2_10policy_hubI11WrapperAABBj9MergeAABBE10Policy1000EPS5_S9_iS6_S5_S5_N4cuda3std3__410__identityEEEvT0_T1_T2_T3_T4_T6_,(.L_x_1541 - _ZN3cub18CUB_300001_SM_10006detail6reduce28DeviceReduceSingleTileKernelINS2_10policy_hubI11WrapperAABBj9MergeAABBE10Policy1000EPS5_S9_iS6_S5_S5_N4cuda3std3__410__identityEEEvT0_T1_T2_T3_T4_T6_)
        .other          _ZN3cub18CUB_300001_SM_10006detail6reduce28DeviceReduceSingleTileKernelINS2_10policy_hubI11WrapperAABBj9MergeAABBE10Policy1000EPS5_S9_iS6_S5_S5_N4cuda3std3__410__identityEEEvT0_T1_T2_T3_T4_T6_,@"STO_CUDA_ENTRY STV_DEFAULT"
_ZN3cub18CUB_300001_SM_10006detail6reduce28DeviceReduceSingleTileKernelINS2_10policy_hubI11WrapperAABBj9MergeAABBE10Policy1000EPS5_S9_iS6_S5_S5_N4cuda3std3__410__identityEEEvT0_T1_T2_T3_T4_T6_:
.text._ZN3cub18CUB_300001_SM_10006detail6reduce28DeviceReduceSingleTileKernelINS2_10policy_hubI11WrapperAABBj9MergeAABBE10Policy1000EPS5_S9_iS6_S5_S5_N4cuda3std3__410__identityEEEvT0_T1_T2_T3_T4_T6_:
        /* <DEDUP_REMOVED lines=23> */
.L_x_149:
        /* <DEDUP_REMOVED lines=38> */
.L_x_156:
        /* <DEDUP_REMOVED lines=54> */
.L_x_155:
[----:B------:R-:W-:Y:S05]  /*0730*/  BSYNC.RECONVERGENT B2 ;  /* 0x0000000000027941 */ /* 0x000fea0003800200 */
.L_x_154:
[----:B------:R-:W-:Y:S05]  /*0740*/  @!P0 BRA `(.L_x_153) ;  /* 0x0000000c00388947 */ /* 0x000fea0003800000 */
.L_x_157:
        /* <DEDUP_REMOVED lines=206> */
.L_x_153:
[----:B------:R-:W-:Y:S05]  /*1430*/  BSYNC.RECONVERGENT B1 ;  /* 0x0000000000017941 */ /* 0x000fea0003800200 */
.L_x_152:
        /* <DEDUP_REMOVED lines=75> */
.L_x_159:
[----:B------:R-:W-:Y:S05]  /*18f0*/  BSYNC.RECONVERGENT B1 ;  /* 0x0000000000017941 */ /* 0x000fea0003800200 */
.L_x_158:
        /* <DEDUP_REMOVED lines=56> */
.L_x_161:
[----:B------:R-:W-:Y:S05]  /*1c80*/  BSYNC.RECONVERGENT B1 ;  /* 0x0000000000017941 */ /* 0x000fea0003800200 */
.L_x_160:
        /* <DEDUP_REMOVED lines=54> */
.L_x_163:
[----:B------:R-:W-:Y:S05]  /*1ff0*/  BSYNC.RECONVERGENT B1 ;  /* 0x0000000000017941 */ /* 0x000fea0003800200 */
.L_x_162:
        /* <DEDUP_REMOVED lines=55> */
.L_x_165:
[----:B------:R-:W-:Y:S05]  /*2370*/  BSYNC.RECONVERGENT B1 ;  /* 0x0000000000017941 */ /* 0x000fea0003800200 */
.L_x_164:
        /* <DEDUP_REMOVED lines=55> */
.L_x_167:
[----:B------:R-:W-:Y:S05]  /*26f0*/  BSYNC.RECONVERGENT B1 ;  /* 0x0000000000017941 */ /* 0x000fea0003800200 */
.L_x_166:
        /* <DEDUP_REMOVED lines=12> */
.L_x_169:
[----:B------:R-:W-:Y:S05]  /*27c0*/  BSYNC.RECONVERGENT B1 ;  /* 0x0000000000017941 */ /* 0x000fea0003800200 */
.L_x_168:
        /* <DEDUP_REMOVED lines=347> */
.L_x_151:
        /* <DEDUP_REMOVED lines=18> */
.L_x_173:
        /* <DEDUP_REMOVED lines=57> */
.L_x_171:
        /* <DEDUP_REMOVED lines=19> */
.L_x_177:
        /* <DEDUP_REMOVED lines=52> */
.L_x_176:
[----:B------:R-:W-:Y:S05]  /*46a0*/  BSYNC.RECONVERGENT B2 ;  /* 0x0000000000027941 */ /* 0x000fea0003800200 */
.L_x_175:
        /* <DEDUP_REMOVED lines=8> */
.L_x_178:
        /* <DEDUP_REMOVED lines=207> */
.L_x_174:
[----:B------:R-:W-:Y:S05]  /*5420*/  BSYNC.RECONVERGENT B1 ;  /* 0x0000000000017941 */ /* 0x000fea0003800200 */
.L_x_172:
        /* <DEDUP_REMOVED lines=59> */
.L_x_180:
[----:B------:R-:W-:Y:S05]  /*57e0*/  BSYNC.RECONVERGENT B1 ;  /* 0x0000000000017941 */ /* 0x000fea0003800200 */
.L_x_179:
        /* <DEDUP_REMOVED lines=56> */
.L_x_182:
[----:B------:R-:W-:Y:S05]  /*5b70*/  BSYNC.RECONVERGENT B1 ;  /* 0x0000000000017941 */ /* 0x000fea0003800200 */
.L_x_181:
        /* <DEDUP_REMOVED lines=56> */
.L_x_184:
[----:B------:R-:W-:Y:S05]  /*5f00*/  BSYNC.RECONVERGENT B1 ;  /* 0x0000000000017941 */ /* 0x000fea0003800200 */
.L_x_183:
        /* <DEDUP_REMOVED lines=55> */
.L_x_186:
[----:B------:R-:W-:Y:S05]  /*6280*/  BSYNC.RECONVERGENT B1 ;  /* 0x0000000000017941 */ /* 0x000fea0003800200 */
.L_x_185:
        /* <DEDUP_REMOVED lines=68> */
.L_x_188:
[----:B------:R-:W-:Y:S05]  /*66d0*/  BSYNC.RECONVERGENT B1 ;  /* 0x0000000000017941 */ /* 0x000fea0003800200 */
.L_x_187:
        /* <DEDUP_REMOVED lines=378> */
.L_x_170:
[----:B------:R-:W-:Y:S05]  /*7e80*/  BSYNC.RECONVERGENT B0 ;  /* 0x0000000000007941 */ /* 0x000fea0003800200 */
.L_x_150:
        /* <DEDUP_REMOVED lines=64> */
.L_x_189:
        /* <DEDUP_REMOVED lines=15> */
.L_x_1541:


//--------------------- .text._ZN3cub18CUB_300001_SM_10006detail6reduce18DeviceReduceKernelINS2_10policy_hubI11WrapperAABBj9MergeAABBE10Policy1000EN6thrust24THRUST_300001_SM_1000_NS10device_ptrI11WrapperVec3EEjS6_S5_11PointToAABBEEvT0_PT3_T1_NS0_13GridEvenShareISI_EET2_T4_ --------------------------
	.section	.text._ZN3cub18CUB_300001_SM_10006detail6reduce18DeviceReduceKernelINS2_10policy_hubI11WrapperAABBj9MergeAABBE10Policy1000EN6thrust24THRUST_300001_SM_1000_NS10device_ptrI11WrapperVec3EEjS6_S5_11PointToAABBEEvT0_PT3_T1_NS0_13GridEvenShareISI_EET2_T4_,"ax",@progbits
	.align	128
        .global         _ZN3cub18CUB_300001_SM_10006detail6reduce18DeviceReduceKernelINS2_10policy_hubI11WrapperAABBj9MergeAABBE10Policy1000EN6thrust24THRUST_300001_SM_1000_NS10device_ptrI11WrapperVec3EEjS6_S5_11PointToAABBEEvT0_PT3_T1_NS0_13GridEvenShareISI_EET2_T4_
        .type           _ZN3cub18CUB_300001_SM_10006detail6reduce18DeviceReduceKernelINS2_10policy_hubI11WrapperAABBj9MergeAABBE10Policy1000EN6thrust24THRUST_300001_SM_1000_NS10device_ptrI11WrapperVec3EEjS6_S5_11PointToAABBEEvT0_PT3_T1_NS0_13GridEvenShareISI_EET2_T4_,@function
        .size           _ZN3cub18CUB_300001_SM_10006detail6reduce18DeviceReduceKernelINS2_10policy_hubI11WrapperAABBj9MergeAABBE10Policy1000EN6thrust24THRUST_300001_SM_1000_NS10device_ptrI11WrapperVec3EEjS6_S5_11PointToAABBEEvT0_PT3_T1_NS0_13GridEvenShareISI_EET2_T4_,(.L_x_1542 - _ZN3cub18CUB_300001_SM_10006detail6reduce18DeviceReduceKernelINS2_10policy_hubI11WrapperAABBj9MergeAABBE10Policy1000EN6thrust24THRUST_300001_SM_1000_NS10device_ptrI11WrapperVec3EEjS6_S5_11PointToAABBEEvT0_PT3_T1_NS0_13GridEvenShareISI_EET2_T4_)
        .other          _ZN3cub18CUB_300001_SM_10006detail6reduce18DeviceReduceKernelINS2_10policy_hubI11WrapperAABBj9MergeAABBE10Policy1000EN6thrust24THRUST_300001_SM_1000_NS10device_ptrI11WrapperVec3EEjS6_S5_11PointToAABBEEvT0_PT3_T1_NS0_13GridEvenShareISI_EET2_T4_,@"STO_CUDA_ENTRY STV_DEFAULT"
_ZN3cub18CUB_300001_SM_10006detail6reduce18DeviceReduceKernelINS2_10policy_hubI11WrapperAABBj9MergeAABBE10Policy1000EN6thrust24THRUST_300001_SM_1000_NS10device_ptrI11WrapperVec3EEjS6_S5_11PointToAABBEEvT0_PT3_T1_NS0_13GridEvenShareISI_EET2_T4_:
.text._ZN3cub18CUB_300001_SM_10006detail6reduce18DeviceReduceKernelINS2_10policy_hubI11WrapperAABBj9MergeAABBE10Policy1000EN6thrust24THRUST_300001_SM_1000_NS10device_ptrI11WrapperVec3EEjS6_S5_11PointToAABBEEvT0_PT3_T1_NS0_13GridEvenShareISI_EET2_T4_:
[----:B------:R-:W-:Y:S01]  /*0000*/  LDC R1, c[0x0][0x37c] ;  /* 0x0000df00ff017b82 */ /* 0x000fe20000000800 */
[----:B------:R-:W0:Y:S07]  /*0010*/  S2R R5, SR_CTAID.X ;  /* 0x0000000000057919 */ /* 0x000e2e0000002500 */
[----:B------:R-:W1:Y:S01]  /*0020*/  LDC.64 R16, c[0x0][0x3a8] ;  /* 0x0000ea00ff107b82 */ /* 0x000e620000000a00 */
[----:B------:R-:W2:Y:S01]  /*0030*/  LDCU.64 UR6, c[0x0][0x358] ;  /* 0x00006b00ff0677ac */ /* 0x000ea20008000a00 */
[----:B------:R-:W-:Y:S01]  /*0040*/  BSSY.RECONVERGENT B0, `(.L_x_190) ;  /* 0x0000c50000007945 */ /* 0x000fe20003800200 */
[----:B-1----:R-:W-:-:S02]  /*0050*/  IMAD.SHL.U32 R27, R17, 0x100, RZ ;  /* 0x00000100111b7824 */ /* 0x002fc400078e00ff */
[----:B0-----:R-:W-:-:S05]  /*0060*/  IMAD R0, R5, -0x100, R16 ;  /* 0xffffff0005007824 */ /* 0x001fca00078e0210 */
[----:B------:R-:W-:-:S13]  /*0070*/  ISETP.GT.U32.AND P0, PT, R0, 0xff, PT ;  /* 0x000000ff0000780c */ /* 0x000fda0003f04070 */
[----:B--2---:R-:W-:Y:S05]  /*0080*/  @P0 BRA `(.L_x_191) ;  /* 0x0000005c00d80947 */ /* 0x004fea0003800000 */
        /* <DEDUP_REMOVED lines=8> */
[----:B------:R-:W0:Y:S01]  /*0110*/  LDC.64 R2, c[0x0][0x380] ;  /* 0x0000e000ff027b82 */ /* 0x000e220000000a00 */
[----:B------:R-:W-:-:S04]  /*0120*/  IMAD R7, R5, 0x100, R4 ;  /* 0x0000010005077824 */ /* 0x000fc800078e0204 */
[----:B0-----:R-:W-:-:S05]  /*0130*/  IMAD.WIDE.U32 R2, R7, 0x18, R2 ;  /* 0x0000001807027825 */ /* 0x001fca00078e0002 */
[----:B------:R0:W5:Y:S04]  /*0140*/  LDG.E.64 R28, desc[UR6][R2.64+0x10] ;  /* 0x00001006021c7981 */ /* 0x000168000c1e1b00 */
[----:B------:R0:W5:Y:S04]  /*0150*/  LDG.E.64 R12, desc[UR6][R2.64] ;  /* 0x00000006020c7981 */ /* 0x000168000c1e1b00 */
[----:B------:R0:W5:Y:S01]  /*0160*/  LDG.E.64 R14, desc[UR6][R2.64+0x8] ;  /* 0x00000806020e7981 */ /* 0x000162000c1e1b00 */
[----:B------:R-:W-:-:S07]  /*0170*/  VIADD R6, R4, 0x100 ;  /* 0x0000010004067836 */ /* 0x000fce0000000000 */
.L_x_193:
[----:B------:R-:W-:Y:S05]  /*0180*/  BSYNC.RECONVERGENT B1 ;  /* 0x0000000000017941 */ /* 0x000fea0003800200 */
.L_x_192:
[----:B------:R-:W-:Y:S01]  /*0190*/  ISETP.GE.U32.AND P0, PT, R6, R0, PT ;  /* 0x000000000600720c */ /* 0x000fe20003f06070 */
[----:B------:R-:W-:Y:S01]  /*01a0*/  BSSY.RECONVERGENT B1, `(.L_x_194) ;  /* 0x000034b000017945 */ /* 0x000fe20003800200 */
[----:B0----5:R-:W-:Y:S01]  /*01b0*/  IMAD.MOV.U32 R2, RZ, RZ, R12 ;  /* 0x000000ffff027224 */ /* 0x021fe200078e000c */
[----:B------:R-:W-:Y:S01]  /*01c0*/  MOV R8, R14 ;  /* 0x0000000e00087202 */ /* 0x000fe20000000f00 */
[----:B------:R-:W-:Y:S02]  /*01d0*/  IMAD.MOV.U32 R3, RZ, RZ, R13 ;  /* 0x000000ffff037224 */ /* 0x000fe400078e000d */
[----:B------:R-:W-:Y:S02]  /*01e0*/  IMAD.MOV.U32 R10, RZ, RZ, R28 ;  /* 0x000000ffff0a7224 */ /* 0x000fe400078e001c */
[----:B------:R-:W-:Y:S02]  /*01f0*/  IMAD.MOV.U32 R11, RZ, RZ, R29 ;  /* 0x000000ffff0b7224 */ /* 0x000fe400078e001d */
[----:B------:R-:W-:-:S03]  /*0200*/  IMAD.MOV.U32 R9, RZ, RZ, R15 ;  /* 0x000000ffff097224 */ /* 0x000fc600078e000f */
[----:B------:R-:W-:Y:S05]  /*0210*/  @P0 BRA `(.L_x_195) ;  /* 0x00000034000c0947 */ /* 0x000fea0003800000 */
[----:B------:R-:W-:Y:S01]  /*0220*/  LOP3.LUT R3, RZ, R6, RZ, 0x33, !PT ;  /* 0x00000006ff037212 */ /* 0x000fe200078e33ff */
[----:B------:R-:W-:Y:S01]  /*0230*/  BSSY.RECONVERGENT B2, `(.L_x_196) ;  /* 0x00001c8000027945 */ /* 0x000fe20003800200 */
[----:B------:R-:W-:Y:S02]  /*0240*/  IMAD.MOV.U32 R2, RZ, RZ, R12 ;  /* 0x000000ffff027224 */ /* 0x000fe400078e000c */
[----:B------:R-:W-:Y:S02]  /*0250*/  IMAD.MOV.U32 R8, RZ, RZ, R14 ;  /* 0x000000ffff087224 */ /* 0x000fe400078e000e */
[----:B------:R-:W-:Y:S02]  /*0260*/  IMAD.IADD R16, R3, 0x1, R16 ;  /* 0x0000000103107824 */ /* 0x000fe400078e0210 */
[----:B------:R-:W-:Y:S02]  /*0270*/  IMAD.MOV.U32 R3, RZ, RZ, R13 ;  /* 0x000000ffff037224 */ /* 0x000fe400078e000d */
[----:B------:R-:W-:-:S02]  /*0280*/  IMAD R7, R5, -0x100, R16 ;  /* 0xffffff0005077824 */ /* 0x000fc400078e0210 */
[----:B------:R-:W-:Y:S02]  /*0290*/  IMAD.MOV.U32 R9, RZ, RZ, R15 ;  /* 0x000000ffff097224 */ /* 0x000fe400078e000f */
[----:B------:R-:W-:Y:S01]  /*02a0*/  IMAD.MOV.U32 R10, RZ, RZ, R28 ;  /* 0x000000ffff0a7224 */ /* 0x000fe200078e001c */
[----:B------:R-:W-:Y:S01]  /*02b0*/  ISETP.GE.U32.AND P0, PT, R7, 0x700, PT ;  /* 0x000007000700780c */ /* 0x000fe20003f06070 */
[----:B------:R-:W-:-:S12]  /*02c0*/  IMAD.MOV.U32 R11, RZ, RZ, R29 ;  /* 0x000000ffff0b7224 */ /* 0x000fd800078e001d */
[----:B------:R-:W-:Y:S05]  /*02d0*/  @!P0 BRA `(.L_x_197) ;  /* 0x0000001800f48947 */ /* 0x000fea0003800000 */
[----:B------:R-:W-:Y:S01]  /*02e0*/  LEA.HI R2, R7, 0x1, RZ, 0x18 ;  /* 0x0000000107027811 */ /* 0x000fe200078fc0ff */
[----:B------:R-:W-:Y:S01]  /*02f0*/  IMAD R16, R5, 0x100, R6 ;  /* 0x0000010005107824 */ /* 0x000fe200078e0206 */
[----:B------:R-:W-:Y:S01]  /*0300*/  IADD3 R17, PT, PT, R6, 0x400, RZ ;  /* 0x0000040006117810 */ /* 0x000fe20007ffe0ff */
[----:B------:R-:W-:Y:S01]  /*0310*/  BSSY.RECONVERGENT B3, `(.L_x_198) ;  /* 0x00001b8000037945 */ /* 0x000fe20003800200 */
[----:B------:R-:W-:Y:S01]  /*0320*/  LOP3.LUT R6, R2, 0x1fffff8, RZ, 0xc0, !PT ;  /* 0x01fffff802067812 */ /* 0x000fe200078ec0ff */
[----:B------:R-:W-:Y:S02]  /*0330*/  IMAD.MOV.U32 R2, RZ, RZ, R12 ;  /* 0x000000ffff027224 */ /* 0x000fe400078e000c */
[----:B------:R-:W-:Y:S02]  /*0340*/  IMAD.MOV.U32 R3, RZ, RZ, R13 ;  /* 0x000000ffff037224 */ /* 0x000fe400078e000d */
[----:B------:R-:W-:Y:S02]  /*0350*/  IMAD.MOV.U32 R8, RZ, RZ, R14 ;  /* 0x000000ffff087224 */ /* 0x000fe400078e000e */
[----:B------:R-:W-:-:S02]  /*0360*/  IMAD.MOV.U32 R9, RZ, RZ, R15 ;  /* 0x000000ffff097224 */ /* 0x000fc400078e000f */
[----:B------:R-:W-:Y:S02]  /*0370*/  IMAD.MOV.U32 R10, RZ, RZ, R28 ;  /* 0x000000ffff0a7224 */ /* 0x000fe400078e001c */
[----:B------:R-:W-:Y:S02]  /*0380*/  IMAD.MOV.U32 R11, RZ, RZ, R29 ;  /* 0x000000ffff0b7224 */ /* 0x000fe400078e001d */
[----:B------:R-:W-:-:S07]  /*0390*/  IMAD.MOV R6, RZ, RZ, -R6 ;  /* 0x000000ffff067224 */ /* 0x000fce00078e0a06 */
.L_x_199:
[----:B------:R-:W0:Y:S02]  /*03a0*/  LDC.64 R20, c[0x0][0x380] ;  /* 0x0000e000ff147b82 */ /* 0x000e240000000a00 */
[----:B0-----:R-:W-:-:S05]  /*03b0*/  IMAD.WIDE.U32 R30, R16, 0x18, R20 ;  /* 0x00000018101e7825 */ /* 0x001fca00078e0014 */
[----:B------:R-:W2:Y:S04]  /*03c0*/  LDG.E.64 R24, desc[UR6][R30.64] ;  /* 0x000000061e187981 */ /* 0x000ea8000c1e1b00 */
[----:B------:R-:W3:Y:S04]  /*03d0*/  LDG.E.64 R22, desc[UR6][R30.64+0x10] ;  /* 0x000010061e167981 */ /* 0x000ee8000c1e1b00 */
[----:B------:R0:W4:Y:S01]  /*03e0*/  LDG.E.64 R32, desc[UR6][R30.64+0x8] ;  /* 0x000008061e207981 */ /* 0x000122000c1e1b00 */
[----:B------:R-:W-:Y:S01]  /*03f0*/  VIADD R39, R16, 0x100 ;  /* 0x0000010010277836 */ /* 0x000fe20000000000 */
[----:B------:R-:W-:Y:S01]  /*0400*/  MOV R18, R3 ;  /* 0x0000000300127202 */ /* 0x000fe20000000f00 */
[----:B------:R-:W-:-:S02]  /*0410*/  IMAD.MOV.U32 R19, RZ, RZ, R2 ;  /* 0x000000ffff137224 */ /* 0x000fc400078e0002 */
[----:B------:R-:W-:-:S04]  /*0420*/  IMAD.WIDE.U32 R38, R39, 0x18, R20 ;  /* 0x0000001827267825 */ /* 0x000fc800078e0014 */
[----:B------:R-:W-:Y:S02]  /*0430*/  IMAD.MOV.U32 R26, RZ, RZ, R12 ;  /* 0x000000ffff1a7224 */ /* 0x000fe400078e000c */
[----:B------:R-:W-:Y:S02]  /*0440*/  IMAD.MOV.U32 R27, RZ, RZ, R13 ;  /* 0x000000ffff1b7224 */ /* 0x000fe400078e000d */
[----:B0-----:R-:W-:Y:S02]  /*0450*/  IMAD.MOV.U32 R31, RZ, RZ, R8 ;  /* 0x000000ffff1f7224 */ /* 0x001fe400078e0008 */
[----:B------:R-:W-:Y:S01]  /*0460*/  VIADD R37, R16, 0x200 ;  /* 0x0000020010257836 */ /* 0x000fe20000000000 */
[C---:B--2---:R-:W-:Y:S02]  /*0470*/  DSETP.MIN.AND P2, P5, R24.reuse, R2, PT ;  /* 0x000000021800722a */ /* 0x044fe40003d40000 */
[----:B------:R-:W-:Y:S01]  /*0480*/  DSETP.MAX.AND P6, P3, R24, R12, PT ;  /* 0x0000000c1800722a */ /* 0x000fe20003bcf000 */
[----:B------:R-:W-:Y:S01]  /*0490*/  IMAD.MOV.U32 R3, RZ, RZ, R11 ;  /* 0x000000ffff037224 */ /* 0x000fe200078e000b */
[----:B---3--:R-:W-:Y:S01]  /*04a0*/  DSETP.MIN.AND P0, P1, R22, R10, PT ;  /* 0x0000000a1600722a */ /* 0x008fe20003900000 */
[----:B------:R-:W-:-:S02]  /*04b0*/  IMAD.MOV.U32 R2, RZ, RZ, R10 ;  /* 0x000000ffff027224 */ /* 0x000fc400078e000a */
[--C-:B------:R-:W-:Y:S01]  /*04c0*/  IMAD.MOV.U32 R12, RZ, RZ, R24.reuse ;  /* 0x000000ffff0c7224 */ /* 0x100fe200078e0018 */
[----:B------:R-:W2:Y:S01]  /*04d0*/  LDG.E.64 R10, desc[UR6][R38.64] ;  /* 0x00000006260a7981 */ /* 0x000ea2000c1e1b00 */
[--C-:B------:R-:W-:Y:S02]  /*04e0*/  IMAD.MOV.U32 R13, RZ, RZ, R25.reuse ;  /* 0x000000ffff0d7224 */ /* 0x100fe400078e0019 */
[----:B------:R-:W-:Y:S01]  /*04f0*/  IMAD.MOV.U32 R30, RZ, RZ, R25 ;  /* 0x000000ffff1e7224 */ /* 0x000fe200078e0019 */
[----:B------:R-:W-:Y:S02]  /*0500*/  SEL R12, R12, R19, P2 ;  /* 0x000000130c0c7207 */ /* 0x000fe40001000000 */
[----:B------:R-:W-:Y:S01]  /*0510*/  FSEL R13, R13, R18, P2 ;  /* 0x000000120d0d7208 */ /* 0x000fe20001000000 */
[----:B------:R-:W-:Y:S01]  /*0520*/  DSETP.MAX.AND P4, P2, R22, R28, PT ;  /* 0x0000001c1600722a */ /* 0x000fe20003a8f000 */
[----:B------:R-:W-:Y:S01]  /*0530*/  MOV R19, R29 ;  /* 0x0000001d00137202 */ /* 0x000fe20000000f00 */
[----:B------:R-:W-:Y:S01]  /*0540*/  IMAD.MOV.U32 R29, RZ, RZ, R24 ;  /* 0x000000ffff1d7224 */ /* 0x000fe200078e0018 */
[----:B------:R-:W-:Y:S01]  /*0550*/  @P5 LOP3.LUT R13, R18, 0x80000, RZ, 0xfc, !PT ;  /* 0x00080000120d5812 */ /* 0x000fe200078efcff */
[----:B------:R-:W3:Y:S03]  /*0560*/  LDG.E.64 R24, desc[UR6][R38.64+0x8] ;  /* 0x0000080626187981 */ /* 0x000ee6000c1e1b00 */
[----:B------:R-:W-:-:S02]  /*0570*/  SEL R26, R29, R26, P6 ;  /* 0x0000001a1d1a7207 */ /* 0x000fc40003000000 */
[----:B------:R-:W-:Y:S01]  /*0580*/  FSEL R29, R30, R27, P6 ;  /* 0x0000001b1e1d7208 */ /* 0x000fe20003000000 */
[C---:B----4-:R-:W-:Y:S01]  /*0590*/  DSETP.MIN.AND P6, P5, R32.reuse, R8, PT ;  /* 0x000000082000722a */ /* 0x050fe20003dc0000 */
[----:B------:R-:W-:Y:S02]  /*05a0*/  IMAD.MOV.U32 R30, RZ, RZ, R9 ;  /* 0x000000ffff1e7224 */ /* 0x000fe400078e0009 */
[----:B------:R-:W-:Y:S02]  /*05b0*/  IMAD.MOV.U32 R8, RZ, RZ, R32 ;  /* 0x000000ffff087224 */ /* 0x000fe400078e0020 */
[----:B------:R-:W-:Y:S01]  /*05c0*/  IMAD.MOV.U32 R9, RZ, RZ, R33 ;  /* 0x000000ffff097224 */ /* 0x000fe200078e0021 */
[----:B------:R-:W-:Y:S02]  /*05d0*/  @P3 LOP3.LUT R29, R27, 0x80000, RZ, 0xfc, !PT ;  /* 0x000800001b1d3812 */ /* 0x000fe400078efcff */
[----:B------:R-:W-:Y:S01]  /*05e0*/  SEL R8, R8, R31, P6 ;  /* 0x0000001f08087207 */ /* 0x000fe20003000000 */
[----:B------:R-:W-:Y:S01]  /*05f0*/  IMAD.MOV.U32 R18, RZ, RZ, R14 ;  /* 0x000000ffff127224 */ /* 0x000fe200078e000e */
[----:B------:R-:W-:Y:S01]  /*0600*/  FSEL R31, R9, R30, P6 ;  /* 0x0000001e091f7208 */ /* 0x000fe20003000000 */
[----:B------:R-:W-:Y:S01]  /*0610*/  DSETP.MAX.AND P6, P3, R32, R14, PT ;  /* 0x0000000e2000722a */ /* 0x000fe20003bcf000 */
[----:B------:R-:W-:-:S02]  /*0620*/  IMAD.MOV.U32 R9, RZ, RZ, R15 ;  /* 0x000000ffff097224 */ /* 0x000fc400078e000f */
[----:B------:R-:W4:Y:S01]  /*0630*/  LDG.E.64 R14, desc[UR6][R38.64+0x10] ;  /* 0x00001006260e7981 */ /* 0x000f22000c1e1b00 */
[----:B------:R-:W-:-:S04]  /*0640*/  MOV R35, R32 ;  /* 0x0000002000237202 */ /* 0x000fc80000000f00 */
[----:B------:R-:W-:Y:S01]  /*0650*/  SEL R18, R35, R18, P6 ;  /* 0x0000001223127207 */ /* 0x000fe20003000000 */
[----:B------:R-:W-:-:S05]  /*0660*/  IMAD.MOV.U32 R35, RZ, RZ, R22 ;  /* 0x000000ffff237224 */ /* 0x000fca00078e0016 */
[----:B------:R-:W-:Y:S01]  /*0670*/  SEL R2, R35, R2, P0 ;  /* 0x0000000223027207 */ /* 0x000fe20000000000 */
[----:B------:R-:W-:-:S05]  /*0680*/  IMAD.WIDE.U32 R34, R37, 0x18, R20 ;  /* 0x0000001825227825 */ /* 0x000fca00078e0014 */
[----:B------:R-:W5:Y:S01]  /*0690*/  LDG.E.64 R36, desc[UR6][R34.64] ;  /* 0x0000000622247981 */ /* 0x000f62000c1e1b00 */
[----:B------:R-:W-:Y:S01]  /*06a0*/  IMAD.MOV.U32 R27, RZ, RZ, R33 ;  /* 0x000000ffff1b7224 */ /* 0x000fe200078e0021 */
[----:B------:R-:W-:Y:S01]  /*06b0*/  @P5 LOP3.LUT R31, R30, 0x80000, RZ, 0xfc, !PT ;  /* 0x000800001e1f5812 */ /* 0x000fe200078efcff */
[----:B------:R-:W-:Y:S02]  /*06c0*/  IMAD.MOV.U32 R33, RZ, RZ, R22 ;  /* 0x000000ffff217224 */ /* 0x000fe400078e0016 */
[----:B------:R-:W-:-:S03]  /*06d0*/  IMAD.MOV.U32 R30, RZ, RZ, R23 ;  /* 0x000000ffff1e7224 */ /* 0x000fc600078e0017 */
[----:B------:R-:W-:Y:S01]  /*06e0*/  SEL R32, R33, R28, P4 ;  /* 0x0000001c21207207 */ /* 0x000fe20002000000 */
[----:B------:R-:W-:Y:S01]  /*06f0*/  IMAD.MOV.U32 R28, RZ, RZ, R13 ;  /* 0x000000ffff1c7224 */ /* 0x000fe200078e000d */
[----:B------:R-:W-:Y:S01]  /*0700*/  FSEL R33, R30, R3, P0 ;  /* 0x000000031e217208 */ /* 0x000fe20000000000 */
[----:B------:R-:W-:Y:S01]  /*0710*/  IMAD.MOV.U32 R22, RZ, RZ, R12 ;  /* 0x000000ffff167224 */ /* 0x000fe200078e000c */
[----:B------:R-:W-:Y:S02]  /*0720*/  @P1 LOP3.LUT R33, R3, 0x80000, RZ, 0xfc, !PT ;  /* 0x0008000003211812 */ /* 0x000fe400078efcff */
[----:B------:R-:W-:Y:S02]  /*0730*/  FSEL R23, R23, R19, P4 ;  /* 0x0000001317177208 */ /* 0x000fe40002000000 */
[----:B------:R-:W-:Y:S01]  /*0740*/  @P2 LOP3.LUT R23, R19, 0x80000, RZ, 0xfc, !PT ;  /* 0x0008000013172812 */ /* 0x000fe200078efcff */
[----:B--2---:R-:W-:Y:S01]  /*0750*/  DSETP.MIN.AND P0, P5, R12, R10, PT ;  /* 0x0000000a0c00722a */ /* 0x004fe20003d00000 */
[----:B------:R-:W-:Y:S01]  /*0760*/  FSEL R13, R27, R9, P6 ;  /* 0x000000091b0d7208 */ /* 0x000fe20003000000 */
[----:B------:R-:W-:-:S02]  /*0770*/  IMAD.MOV.U32 R27, RZ, RZ, R29 ;  /* 0x000000ffff1b7224 */ /* 0x000fc400078e001d */
[----:B------:R-:W-:Y:S01]  /*0780*/  IMAD.MOV.U32 R3, RZ, RZ, R10 ;  /* 0x000000ffff037224 */ /* 0x000fe200078e000a */
[----:B------:R-:W-:-:S03]  /*0790*/  @P3 LOP3.LUT R13, R9, 0x80000, RZ, 0xfc, !PT ;  /* 0x00080000090d3812 */ /* 0x000fc600078efcff */
[----:B------:R-:W-:Y:S01]  /*07a0*/  DSETP.MAX.AND P6, P4, R26, R10, PT ;  /* 0x0000000a1a00722a */ /* 0x000fe20003ccf000 */
[----:B------:R-:W-:Y:S01]  /*07b0*/  SEL R22, R22, R3, P0 ;  /* 0x0000000316167207 */ /* 0x000fe20000000000 */
[----:B------:R-:W-:Y:S02]  /*07c0*/  IMAD.MOV.U32 R3, RZ, RZ, R11 ;  /* 0x000000ffff037224 */ /* 0x000fe400078e000b */
[----:B------:R-:W-:Y:S02]  /*07d0*/  IMAD.MOV.U32 R19, RZ, RZ, R13 ;  /* 0x000000ffff137224 */ /* 0x000fe400078e000d */
[----:B------:R-:W-:Y:S01]  /*07e0*/  IMAD.MOV.U32 R29, RZ, RZ, R27 ;  /* 0x000000ffff1d7224 */ /* 0x000fe200078e001b */
[----:B------:R-:W-:Y:S01]  /*07f0*/  FSEL R13, R28, R3, P0 ;  /* 0x000000031c0d7208 */ /* 0x000fe20000000000 */
[----:B------:R-:W-:Y:S01]  /*0800*/  IMAD.MOV.U32 R27, RZ, RZ, R10 ;  /* 0x000000ffff1b7224 */ /* 0x000fe200078e000a */
[----:B------:R-:W-:Y:S02]  /*0810*/  @P5 LOP3.LUT R13, R3, 0x80000, RZ, 0xfc, !PT ;  /* 0x00080000030d5812 */ /* 0x000fe400078efcff */
[----:B------:R-:W-:-:S02]  /*0820*/  MOV R3, R33 ;  /* 0x0000002100037202 */ /* 0x000fc40000000f00 */
[----:B------:R-:W-:Y:S02]  /*0830*/  MOV R12, R26 ;  /* 0x0000001a000c7202 */ /* 0x000fe40000000f00 */
[----:B------:R-:W-:Y:S02]  /*0840*/  FSEL R29, R29, R11, P6 ;  /* 0x0000000b1d1d7208 */ /* 0x000fe40003000000 */
[----:B------:R-:W-:Y:S01]  /*0850*/  SEL R12, R12, R27, P6 ;  /* 0x0000001b0c0c7207 */ /* 0x000fe20003000000 */
[----:B------:R-:W-:Y:S01]  /*0860*/  IMAD.MOV.U32 R10, RZ, RZ, R2 ;  /* 0x000000ffff0a7224 */ /* 0x000fe200078e0002 */
[----:B------:R-:W-:Y:S01]  /*0870*/  @P4 LOP3.LUT R29, R11, 0x80000, RZ, 0xfc, !PT ;  /* 0x000800000b1d4812 */ /* 0x000fe200078efcff */
[----:B----4-:R-:W-:Y:S01]  /*0880*/  DSETP.MIN.AND P6, P5, R2, R14, PT ;  /* 0x0000000e0200722a */ /* 0x010fe20003dc0000 */
[----:B------:R-:W-:Y:S02]  /*0890*/  IMAD.MOV.U32 R11, RZ, RZ, R14 ;  /* 0x000000ffff0b7224 */ /* 0x000fe400078e000e */
[----:B------:R-:W-:-:S02]  /*08a0*/  IMAD.MOV.U32 R9, RZ, RZ, R31 ;  /* 0x000000ffff097224 */ /* 0x000fc400078e001f */
[----:B------:R-:W2:Y:S01]  /*08b0*/  LDG.E.64 R30, desc[UR6][R34.64+0x8] ;  /* 0x00000806221e7981 */ /* 0x000ea2000c1e1b00 */
[----:B------:R-:W-:-:S03]  /*08c0*/  SEL R2, R10, R11, P6 ;  /* 0x0000000b0a027207 */ /* 0x000fc60003000000 */
[----:B------:R0:W4:Y:S01]  /*08d0*/  LDG.E.64 R10, desc[UR6][R34.64+0x10] ;  /* 0x00001006220a7981 */ /* 0x000122000c1e1b00 */
[--C-:B---3--:R-:W-:Y:S01]  /*08e0*/  DSETP.MIN.AND P3, P1, R8, R24.reuse, PT ;  /* 0x000000180800722a */ /* 0x108fe20003960000 */
[----:B------:R-:W-:Y:S02]  /*08f0*/  IMAD.MOV.U32 R33, RZ, RZ, R23 ;  /* 0x000000ffff217224 */ /* 0x000fe400078e0017 */
[----:B------:R-:W-:Y:S02]  /*0900*/  IMAD.MOV.U32 R26, RZ, RZ, R8 ;  /* 0x000000ffff1a7224 */ /* 0x000fe400078e0008 */
[----:B------:R-:W-:Y:S01]  /*0910*/  IMAD.MOV.U32 R23, RZ, RZ, R24 ;  /* 0x000000ffff177224 */ /* 0x000fe200078e0018 */
[----:B------:R-:W-:Y:S01]  /*0920*/  DSETP.MAX.AND P2, P0, R18, R24, PT ;  /* 0x000000181200722a */ /* 0x000fe2000384f000 */
[----:B------:R-:W-:-:S03]  /*0930*/  IMAD.MOV.U32 R28, RZ, RZ, R15 ;  /* 0x000000ffff1c7224 */ /* 0x000fc600078e000f */
[----:B------:R-:W-:Y:S01]  /*0940*/  SEL R26, R26, R23, P3 ;  /* 0x000000171a1a7207 */ /* 0x000fe20001800000 */
[----:B------:R-:W-:Y:S02]  /*0950*/  IMAD.MOV.U32 R23, RZ, RZ, R13 ;  /* 0x000000ffff177224 */ /* 0x000fe400078e000d */
[----:B------:R-:W-:Y:S02]  /*0960*/  IMAD.MOV.U32 R8, RZ, RZ, R18 ;  /* 0x000000ffff087224 */ /* 0x000fe400078e0012 */
[----:B------:R-:W-:Y:S01]  /*0970*/  IMAD.MOV.U32 R13, RZ, RZ, R24 ;  /* 0x000000ffff0d7224 */ /* 0x000fe200078e0018 */
[----:B------:R-:W-:Y:S02]  /*0980*/  FSEL R3, R3, R28, P6 ;  /* 0x0000001c03037208 */ /* 0x000fe40003000000 */
[----:B------:R-:W-:Y:S01]  /*0990*/  @P5 LOP3.LUT R3, R28, 0x80000, RZ, 0xfc, !PT ;  /* 0x000800001c035812 */ /* 0x000fe200078efcff */
[----:B------:R-:W-:Y:S01]  /*09a0*/  IMAD.MOV.U32 R28, RZ, RZ, R25 ;  /* 0x000000ffff1c7224 */ /* 0x000fe200078e0019 */
[----:B------:R-:W-:Y:S01]  /*09b0*/  SEL R8, R8, R13, P2 ;  /* 0x0000000d08087207 */ /* 0x000fe20001000000 */
[----:B------:R-:W-:-:S02]  /*09c0*/  IMAD.MOV.U32 R13, RZ, RZ, R29 ;  /* 0x000000ffff0d7224 */ /* 0x000fc400078e001d */
[----:B0-----:R-:W-:Y:S01]  /*09d0*/  VIADD R35, R16, 0x300 ;  /* 0x0000030010237836 */ /* 0x001fe20000000000 */
[----:B------:R-:W-:Y:S01]  /*09e0*/  FSEL R27, R9, R28, P3 ;  /* 0x0000001c091b7208 */ /* 0x000fe20001800000 */
[--C-:B-----5:R-:W-:Y:S01]  /*09f0*/  DSETP.MIN.AND P3, P5, R22, R36.reuse, PT ;  /* 0x000000241600722a */ /* 0x120fe20003d60000 */
[----:B------:R-:W-:Y:S01]  /*0a00*/  MOV R9, R22 ;  /* 0x0000001600097202 */ /* 0x000fe20000000f00 */
[----:B------:R-:W-:Y:S01]  /*0a10*/  IMAD.MOV.U32 R22, RZ, RZ, R12 ;  /* 0x000000ffff167224 */ /* 0x000fe200078e000c */
[----:B------:R-:W-:Y:S01]  /*0a20*/  @P1 LOP3.LUT R27, R28, 0x80000, RZ, 0xfc, !PT ;  /* 0x000800001c1b1812 */ /* 0x000fe200078efcff */
[----:B------:R-:W-:Y:S01]  /*0a30*/  IMAD.MOV.U32 R24, RZ, RZ, R13 ;  /* 0x000000ffff187224 */ /* 0x000fe200078e000d */
[----:B------:R-:W-:Y:S01]  /*0a40*/  FSEL R19, R19, R25, P2 ;  /* 0x0000001913137208 */ /* 0x000fe20001000000 */
[----:B------:R-:W-:Y:S01]  /*0a50*/  DSETP.MAX.AND P2, P1, R12, R36, PT ;  /* 0x000000240c00722a */ /* 0x000fe2000394f000 */
[----:B------:R-:W-:-:S05]  /*0a60*/  IMAD.WIDE.U32 R12, R35, 0x18, R20 ;  /* 0x00000018230c7825 */ /* 0x000fca00078e0014 */
[----:B------:R-:W3:Y:S04]  /*0a70*/  LDG.E.64 R34, desc[UR6][R12.64] ;  /* 0x000000060c227981 */ /* 0x000ee8000c1e1b00 */
[----:B------:R-:W5:Y:S01]  /*0a80*/  LDG.E.64 R38, desc[UR6][R12.64+0x8] ;  /* 0x000008060c267981 */ /* 0x000f62000c1e1b00 */
[----:B------:R-:W-:Y:S01]  /*0a90*/  DSETP.MAX.AND P4, P6, R32, R14, PT ;  /* 0x0000000e2000722a */ /* 0x000fe20003e8f000 */
[----:B------:R-:W-:Y:S01]  /*0aa0*/  @P0 LOP3.LUT R19, R25, 0x80000, RZ, 0xfc, !PT ;  /* 0x0008000019130812 */ /* 0x000fe200078efcff */
[----:B------:R-:W-:Y:S02]  /*0ab0*/  IMAD.MOV.U32 R25, RZ, RZ, R14 ;  /* 0x000000ffff197224 */ /* 0x000fe400078e000e */
[----:B------:R-:W-:Y:S02]  /*0ac0*/  IMAD.MOV.U32 R14, RZ, RZ, R36 ;  /* 0x000000ffff0e7224 */ /* 0x000fe400078e0024 */
[----:B------:R-:W-:Y:S01]  /*0ad0*/  IMAD.MOV.U32 R18, RZ, RZ, R32 ;  /* 0x000000ffff127224 */ /* 0x000fe200078e0020 */
[----:B------:R-:W-:Y:S01]  /*0ae0*/  FSEL R33, R33, R15, P4 ;  /* 0x0000000f21217208 */ /* 0x000fe20002000000 */
[----:B------:R-:W-:Y:S01]  /*0af0*/  IMAD.MOV.U32 R28, RZ, RZ, R37 ;  /* 0x000000ffff1c7224 */ /* 0x000fe200078e0025 */
[----:B------:R-:W-:Y:S01]  /*0b00*/  SEL R32, R9, R14, P3 ;  /* 0x0000000e09207207 */ /* 0x000fe20001800000 */
[----:B------:R-:W-:Y:S01]  /*0b10*/  IMAD.MOV.U32 R9, RZ, RZ, R19 ;  /* 0x000000ffff097224 */ /* 0x000fe200078e0013 */
[----:B------:R-:W-:Y:S01]  /*0b20*/  SEL R18, R18, R25, P4 ;  /* 0x0000001912127207 */ /* 0x000fe20002000000 */
[----:B------:R-:W5:Y:S02]  /*0b30*/  LDG.E.64 R12, desc[UR6][R12.64+0x10] ;  /* 0x000010060c0c7981 */ /* 0x000f64000c1e1b00 */
[----:B------:R-:W-:-:S02]  /*0b40*/  @P6 LOP3.LUT R33, R15, 0x80000, RZ, 0xfc, !PT ;  /* 0x000800000f216812 */ /* 0x000fc400078efcff */
[----:B------:R-:W-:Y:S01]  /*0b50*/  MOV R15, R36 ;  /* 0x00000024000f7202 */ /* 0x000fe20000000f00 */
[----:B------:R-:W-:Y:S01]  /*0b60*/  IMAD.MOV.U32 R14, RZ, RZ, R26 ;  /* 0x000000ffff0e7224 */ /* 0x000fe200078e001a */
[----:B------:R-:W-:Y:S01]  /*0b70*/  FSEL R23, R23, R28, P3 ;  /* 0x0000001c17177208 */ /* 0x000fe20001800000 */
[----:B------:R-:W-:Y:S01]  /*0b80*/  IMAD.MOV.U32 R19, RZ, RZ, R8 ;  /* 0x000000ffff137224 */ /* 0x000fe200078e0008 */
[----:B------:R-:W-:Y:S02]  /*0b90*/  SEL R22, R22, R15, P2 ;  /* 0x0000000f16167207 */ /* 0x000fe40001000000 */
[----:B------:R-:W-:Y:S01]  /*0ba0*/  @P5 LOP3.LUT R23, R28, 0x80000, RZ, 0xfc, !PT ;  /* 0x000800001c175812 */ /* 0x000fe200078efcff */
[----:B------:R-:W-:Y:S01]  /*0bb0*/  IMAD.MOV.U32 R25, RZ, RZ, R27 ;  /* 0x000000ffff197224 */ /* 0x000fe200078e001b */
[--C-:B--2---:R-:W-:Y:S01]  /*0bc0*/  DSETP.MIN.AND P4, P0, R26, R30.reuse, PT ;  /* 0x0000001e1a00722a */ /* 0x104fe20003880000 */
[----:B------:R-:W-:Y:S01]  /*0bd0*/  IMAD.MOV.U32 R26, RZ, RZ, R9 ;  /* 0x000000ffff1a7224 */ /* 0x000fe200078e0009 */
[----:B------:R-:W-:Y:S01]  /*0be0*/  DSETP.MAX.AND P3, P6, R8, R30, PT ;  /* 0x0000001e0800722a */ /* 0x000fe20003e6f000 */
[----:B------:R-:W-:Y:S01]  /*0bf0*/  FSEL R9, R24, R37, P2 ;  /* 0x0000002518097208 */ /* 0x000fe20001000000 */
[----:B----4-:R-:W-:Y:S01]  /*0c00*/  DSETP.MIN.AND P5, P2, R2, R10, PT ;  /* 0x0000000a0200722a */ /* 0x010fe20003aa0000 */
[----:B------:R-:W-:Y:S01]  /*0c10*/  IMAD.MOV.U32 R8, RZ, RZ, R2 ;  /* 0x000000ffff087224 */ /* 0x000fe200078e0002 */
[----:B------:R-:W-:Y:S01]  /*0c20*/  MOV R2, R30 ;  /* 0x0000001e00027202 */ /* 0x000fe20000000f00 */
[----:B------:R-:W-:-:S02]  /*0c30*/  IMAD.MOV.U32 R15, RZ, RZ, R30 ;  /* 0x000000ffff0f7224 */ /* 0x000fc400078e001e */
[----:B------:R-:W-:Y:S01]  /*0c40*/  IMAD.MOV.U32 R24, RZ, RZ, R31 ;  /* 0x000000ffff187224 */ /* 0x000fe200078e001f */
[----:B------:R-:W-:Y:S01]  /*0c50*/  SEL R2, R19, R2, P3 ;  /* 0x0000000213027207 */ /* 0x000fe20001800000 */
[----:B------:R-:W-:Y:S01]  /*0c60*/  IMAD.MOV.U32 R19, RZ, RZ, R33 ;  /* 0x000000ffff137224 */ /* 0x000fe200078e0021 */
[----:B------:R-:W-:Y:S02]  /*0c70*/  SEL R14, R14, R15, P4 ;  /* 0x0000000f0e0e7207 */ /* 0x000fe40002000000 */
[----:B------:R-:W-:Y:S02]  /*0c80*/  @P1 LOP3.LUT R9, R37, 0x80000, RZ, 0xfc, !PT ;  /* 0x0008000025091812 */ /* 0x000fe400078efcff */
[----:B------:R-:W-:Y:S01]  /*0c90*/  FSEL R15, R25, R24, P4 ;  /* 0x00000018190f7208 */ /* 0x000fe20002000000 */
[----:B------:R-:W-:Y:S01]  /*0ca0*/  DSETP.MAX.AND P1, P4, R18, R10, PT ;  /* 0x0000000a1200722a */ /* 0x000fe20003c2f000 */
[----:B------:R-:W-:Y:S01]  /*0cb0*/  FSEL R25, R26, R31, P3 ;  /* 0x0000001f1a197208 */ /* 0x000fe20001800000 */
[----:B------:R-:W-:-:S02]  /*0cc0*/  IMAD.MOV.U32 R26, RZ, RZ, R18 ;  /* 0x000000ffff1a7224 */ /* 0x000fc400078e0012 */
[----:B------:R-:W-:Y:S02]  /*0cd0*/  IMAD.MOV.U32 R18, RZ, RZ, R11 ;  /* 0x000000ffff127224 */ /* 0x000fe400078e000b */
[----:B------:R-:W-:Y:S01]  /*0ce0*/  FSEL R19, R19, R11, P1 ;  /* 0x0000000b13137208 */ /* 0x000fe20000800000 */
[----:B------:R-:W-:Y:S01]  /*0cf0*/  IMAD.MOV.U32 R33, RZ, RZ, R23 ;  /* 0x000000ffff217224 */ /* 0x000fe200078e0017 */
[----:B------:R-:W-:Y:S01]  /*0d00*/  @P0 LOP3.LUT R15, R24, 0x80000, RZ, 0xfc, !PT ;  /* 0x00080000180f0812 */ /* 0x000fe200078efcff */
[----:B------:R-:W-:-:S05]  /*0d10*/  IMAD.MOV.U32 R23, RZ, RZ, R9 ;  /* 0x000000ffff177224 */ /* 0x000fca00078e0009 */
[----:B------:R-:W-:Y:S02]  /*0d20*/  @P4 LOP3.LUT R19, R11, 0x80000, RZ, 0xfc, !PT ;  /* 0x000800000b134812 */ /* 0x000fe400078efcff */
[----:B------:R-:W-:Y:S01]  /*0d30*/  IADD3 R11, PT, PT, R16, 0x400, RZ ;  /* 0x00000400100b7810 */ /* 0x000fe20007ffe0ff */
[--C-:B------:R-:W-:Y:S01]  /*0d40*/  IMAD.MOV.U32 R29, RZ, RZ, R10.reuse ;  /* 0x000000ffff1d7224 */ /* 0x100fe200078e000a */
[----:B------:R-:W-:Y:S01]  /*0d50*/  @P6 LOP3.LUT R25, R31, 0x80000, RZ, 0xfc, !PT ;  /* 0x000800001f196812 */ /* 0x000fe200078efcff */
[----:B------:R-:W-:Y:S01]  /*0d60*/  IMAD.MOV.U32 R27, RZ, RZ, R10 ;  /* 0x000000ffff1b7224 */ /* 0x000fe200078e000a */
[----:B------:R-:W-:Y:S01]  /*0d70*/  FSEL R31, R3, R18, P5 ;  /* 0x00000012031f7208 */ /* 0x000fe20002800000 */
[----:B------:R-:W-:Y:S01]  /*0d80*/  IMAD.WIDE.U32 R10, R11, 0x18, R20 ;  /* 0x000000180b0a7825 */ /* 0x000fe200078e0014 */
[----:B------:R-:W-:Y:S01]  /*0d90*/  @P2 LOP3.LUT R31, R18, 0x80000, RZ, 0xfc, !PT ;  /* 0x00080000121f2812 */ /* 0x000fe200078efcff */
[----:B---3--:R-:W-:Y:S02]  /*0da0*/  DSETP.MAX.AND P6, P2, R22, R34, PT ;  /* 0x000000221600722a */ /* 0x008fe40003acf000 */
[----:B------:R-:W-:-:S02]  /*0db0*/  IMAD.MOV.U32 R9, RZ, RZ, R22 ;  /* 0x000000ffff097224 */ /* 0x000fc400078e0016 */
[----:B------:R-:W-:Y:S01]  /*0dc0*/  IMAD.MOV.U32 R24, RZ, RZ, R23 ;  /* 0x000000ffff187224 */ /* 0x000fe200078e0017 */
[----:B-----5:R-:W-:Y:S01]  /*0dd0*/  DSETP.MIN.AND P4, P0, R14, R38, PT ;  /* 0x000000260e00722a */ /* 0x020fe20003880000 */
[----:B------:R-:W-:Y:S01]  /*0de0*/  IMAD.MOV.U32 R23, RZ, RZ, R14 ;  /* 0x000000ffff177224 */ /* 0x000fe200078e000e */
[----:B------:R-:W-:Y:S01]  /*0df0*/  SEL R8, R8, R29, P5 ;  /* 0x0000001d08087207 */ /* 0x000fe20002800000 */
[----:B------:R-:W-:Y:S01]  /*0e00*/  IMAD.MOV.U32 R22, RZ, RZ, R15 ;  /* 0x000000ffff167224 */ /* 0x000fe200078e000f */
[----:B------:R-:W-:Y:S01]  /*0e10*/  SEL R26, R26, R27, P1 ;  /* 0x0000001b1a1a7207 */ /* 0x000fe20000800000 */
[----:B------:R-:W2:Y:S01]  /*0e20*/  LDG.E.64 R14, desc[UR6][R10.64] ;  /* 0x000000060a0e7981 */ /* 0x000ea2000c1e1b00 */
[----:B------:R-:W-:Y:S01]  /*0e30*/  IMAD.MOV.U32 R3, RZ, RZ, R32 ;  /* 0x000000ffff037224 */ /* 0x000fe200078e0020 */
[----:B------:R-:W-:Y:S01]  /*0e40*/  DSETP.MIN.AND P1, P5, R32, R34, PT ;  /* 0x000000222000722a */ /* 0x000fe20003d20000 */
[----:B------:R-:W-:Y:S01]  /*0e50*/  IMAD.MOV.U32 R18, RZ, RZ, R33 ;  /* 0x000000ffff127224 */ /* 0x000fe200078e0021 */
[----:B------:R-:W3:Y:S04]  /*0e60*/  LDG.E.64 R36, desc[UR6][R10.64+0x10] ;  /* 0x000010060a247981 */ /* 0x000ee8000c1e1b00 */
[----:B------:R0:W4:Y:S01]  /*0e70*/  LDG.E.64 R32, desc[UR6][R10.64+0x8] ;  /* 0x000008060a207981 */ /* 0x000122000c1e1b00 */
[----:B------:R-:W-:-:S05]  /*0e80*/  IMAD.MOV.U32 R28, RZ, RZ, R34 ;  /* 0x000000ffff1c7224 */ /* 0x000fca00078e0022 */
[----:B------:R-:W-:Y:S01]  /*0e90*/  SEL R28, R3, R28, P1 ;  /* 0x0000001c031c7207 */ /* 0x000fe20000800000 */
[----:B------:R-:W-:Y:S02]  /*0ea0*/  IMAD.MOV.U32 R3, RZ, RZ, R25 ;  /* 0x000000ffff037224 */ /* 0x000fe400078e0019 */
[----:B------:R-:W-:-:S05]  /*0eb0*/  IMAD.MOV.U32 R25, RZ, RZ, R35 ;  /* 0x000000ffff197224 */ /* 0x000fca00078e0023 */
[----:B------:R-:W-:Y:S01]  /*0ec0*/  FSEL R29, R18, R25, P1 ;  /* 0x00000019121d7208 */ /* 0x000fe20000800000 */
[----:B------:R-:W-:Y:S01]  /*0ed0*/  DSETP.MAX.AND P1, P3, R2, R38, PT ;  /* 0x000000260200722a */ /* 0x000fe20003b2f000 */
[----:B------:R-:W-:Y:S01]  /*0ee0*/  MOV R18, R2 ;  /* 0x0000000200127202 */ /* 0x000fe20000000f00 */
[----:B------:R-:W-:Y:S02]  /*0ef0*/  IMAD.MOV.U32 R2, RZ, RZ, R34 ;  /* 0x000000ffff027224 */ /* 0x000fe400078e0022 */
[----:B------:R-:W-:-:S03]  /*0f00*/  IMAD.MOV.U32 R27, RZ, RZ, R38 ;  /* 0x000000ffff1b7224 */ /* 0x000fc600078e0026 */
[----:B------:R-:W-:Y:S01]  /*0f10*/  SEL R2, R9, R2, P6 ;  /* 0x0000000209027207 */ /* 0x000fe20003000000 */
[----:B------:R-:W-:Y:S01]  /*0f20*/  IMAD.MOV.U32 R9, RZ, RZ, R31 ;  /* 0x000000ffff097224 */ /* 0x000fe200078e001f */
[----:B------:R-:W-:Y:S02]  /*0f30*/  @P5 LOP3.LUT R29, R25, 0x80000, RZ, 0xfc, !PT ;  /* 0x00080000191d5812 */ /* 0x000fe400078efcff */
[----:B------:R-:W-:Y:S01]  /*0f40*/  FSEL R25, R24, R35, P6 ;  /* 0x0000002318197208 */ /* 0x000fe20003000000 */
[----:B------:R-:W-:Y:S01]  /*0f50*/  IMAD.MOV.U32 R24, RZ, RZ, R8 ;  /* 0x000000ffff187224 */ /* 0x000fe200078e0008 */
[----:B------:R-:W-:Y:S01]  /*0f60*/  SEL R18, R18, R27, P1 ;  /* 0x0000001b12127207 */ /* 0x000fe20000800000 */
[----:B------:R-:W-:Y:S01]  /*0f70*/  DSETP.MIN.AND P6, P5, R8, R12, PT ;  /* 0x0000000c0800722a */ /* 0x000fe20003dc0000 */
[----:B0-----:R-:W-:Y:S02]  /*0f80*/  IMAD.MOV.U32 R11, RZ, RZ, R39 ;  /* 0x000000ffff0b7224 */ /* 0x001fe400078e0027 */
[----:B------:R-:W-:-:S02]  /*0f90*/  IMAD.MOV.U32 R8, RZ, RZ, R38 ;  /* 0x000000ffff087224 */ /* 0x000fc400078e0026 */
[----:B------:R-:W-:Y:S01]  /*0fa0*/  IMAD.MOV.U32 R27, RZ, RZ, R19 ;  /* 0x000000ffff1b7224 */ /* 0x000fe200078e0013 */
[----:B------:R-:W-:Y:S02]  /*0fb0*/  @P2 LOP3.LUT R25, R35, 0x80000, RZ, 0xfc, !PT ;  /* 0x0008000023192812 */ /* 0x000fe400078efcff */
[----:B------:R-:W-:Y:S02]  /*0fc0*/  SEL R8, R23, R8, P4 ;  /* 0x0000000817087207 */ /* 0x000fe40002000000 */
[----:B------:R-:W-:Y:S01]  /*0fd0*/  FSEL R19, R22, R11, P4 ;  /* 0x0000000b16137208 */ /* 0x000fe20002000000 */
[----:B------:R-:W-:Y:S01]  /*0fe0*/  DSETP.MAX.AND P2, P4, R26, R12, PT ;  /* 0x0000000c1a00722a */ /* 0x000fe20003c4f000 */
[----:B------:R-:W-:Y:S01]  /*0ff0*/  FSEL R23, R3, R39, P1 ;  /* 0x0000002703177208 */ /* 0x000fe20000800000 */
[----:B------:R-:W-:Y:S02]  /*1000*/  IMAD.MOV.U32 R3, RZ, RZ, R26 ;  /* 0x000000ffff037224 */ /* 0x000fe400078e001a */
[----:B------:R-:W-:Y:S01]  /*1010*/  IMAD.MOV.U32 R10, RZ, RZ, R12 ;  /* 0x000000ffff0a7224 */ /* 0x000fe200078e000c */
[----:B------:R-:W-:Y:S01]  /*1020*/  @P0 LOP3.LUT R19, R11, 0x80000, RZ, 0xfc, !PT ;  /* 0x000800000b130812 */ /* 0x000fe200078efcff */
[----:B------:R-:W-:Y:S01]  /*1030*/  IMAD.MOV.U32 R22, RZ, RZ, R13 ;  /* 0x000000ffff167224 */ /* 0x000fe200078e000d */
[----:B------:R-:W-:-:S02]  /*1040*/  MOV R11, R12 ;  /* 0x0000000c000b7202 */ /* 0x000fc40000000f00 */
[----:B------:R-:W-:Y:S01]  /*1050*/  SEL R26, R3, R10, P2 ;  /* 0x0000000a031a7207 */ /* 0x000fe20001000000 */
[----:B------:R-:W-:Y:S01]  /*1060*/  IMAD.MOV.U32 R3, RZ, RZ, R25 ;  /* 0x000000ffff037224 */ /* 0x000fe200078e0019 */
[----:B------:R-:W-:Y:S02]  /*1070*/  FSEL R31, R9, R22, P6 ;  /* 0x00000016091f7208 */ /* 0x000fe40003000000 */
[----:B------:R-:W-:Y:S01]  /*1080*/  FSEL R27, R27, R13, P2 ;  /* 0x0000000d1b1b7208 */ /* 0x000fe20001000000 */
[----:B------:R-:W-:Y:S01]  /*1090*/  VIADD R9, R16, 0x500 ;  /* 0x0000050010097836 */ /* 0x000fe20000000000 */
[----:B------:R-:W-:Y:S01]  /*10a0*/  SEL R24, R24, R11, P6 ;  /* 0x0000000b18187207 */ /* 0x000fe20003000000 */
[----:B------:R-:W-:Y:S01]  /*10b0*/  IMAD.MOV.U32 R11, RZ, RZ, R28 ;  /* 0x000000ffff0b7224 */ /* 0x000fe200078e001c */
[----:B------:R-:W-:Y:S02]  /*10c0*/  @P5 LOP3.LUT R31, R22, 0x80000, RZ, 0xfc, !PT ;  /* 0x00080000161f5812 */ /* 0x000fe400078efcff */
[----:B------:R-:W-:Y:S01]  /*10d0*/  @P4 LOP3.LUT R27, R13, 0x80000, RZ, 0xfc, !PT ;  /* 0x000800000d1b4812 */ /* 0x000fe200078efcff */
[----:B------:R-:W-:Y:S01]  /*10e0*/  IMAD.MOV.U32 R12, RZ, RZ, R2 ;  /* 0x000000ffff0c7224 */ /* 0x000fe200078e0002 */
[----:B------:R-:W-:Y:S01]  /*10f0*/  @P3 LOP3.LUT R23, R39, 0x80000, RZ, 0xfc, !PT ;  /* 0x0008000027173812 */ /* 0x000fe200078efcff */
[----:B------:R-:W-:-:S02]  /*1100*/  IMAD.MOV.U32 R13, RZ, RZ, R3 ;  /* 0x000000ffff0d7224 */ /* 0x000fc400078e0003 */
[----:B------:R-:W-:Y:S02]  /*1110*/  IMAD.MOV.U32 R10, RZ, RZ, R29 ;  /* 0x000000ffff0a7224 */ /* 0x000fe400078e001d */
[----:B------:R-:W-:Y:S01]  /*1120*/  IMAD.MOV.U32 R25, RZ, RZ, R8 ;  /* 0x000000ffff197224 */ /* 0x000fe200078e0008 */
[--C-:B--2---:R-:W-:Y:S01]  /*1130*/  DSETP.MIN.AND P5, P4, R28, R14.reuse, PT ;  /* 0x0000000e1c00722a */ /* 0x104fe20003ca0000 */
[----:B------:R-:W-:Y:S01]  /*1140*/  IMAD.MOV.U32 R28, RZ, RZ, R14 ;  /* 0x000000ffff1c7224 */ /* 0x000fe200078e000e */
[----:B------:R-:W-:Y:S01]  /*1150*/  DSETP.MAX.AND P1, P3, R2, R14, PT ;  /* 0x0000000e0200722a */ /* 0x000fe20003b2f000 */
[----:B------:R-:W-:Y:S01]  /*1160*/  IMAD.WIDE.U32 R2, R9, 0x18, R20 ;  /* 0x0000001809027825 */ /* 0x000fe200078e0014 */
[----:B------:R-:W-:Y:S02]  /*1170*/  MOV R9, R19 ;  /* 0x0000001300097202 */ /* 0x000fe40000000f00 */
[----:B------:R-:W-:Y:S01]  /*1180*/  SEL R28, R11, R28, P5 ;  /* 0x0000001c0b1c7207 */ /* 0x000fe20002800000 */
[----:B------:R-:W-:Y:S01]  /*1190*/  IMAD.MOV.U32 R19, RZ, RZ, R23 ;  /* 0x000000ffff137224 */ /* 0x000fe200078e0017 */
[----:B------:R-:W2:Y:S01]  /*11a0*/  LDG.E.64 R34, desc[UR6][R2.64+0x10] ;  /* 0x0000100602227981 */ /* 0x000ea2000c1e1b00 */
[----:B------:R-:W-:Y:S01]  /*11b0*/  IMAD.MOV.U32 R11, RZ, RZ, R15 ;  /* 0x000000ffff0b7224 */ /* 0x000fe200078e000f */
[----:B----4-:R-:W-:Y:S01]  /*11c0*/  DSETP.MIN.AND P2, P0, R8, R32, PT ;  /* 0x000000200800722a */ /* 0x010fe20003840000 */
[----:B------:R-:W-:-:S02]  /*11d0*/  IMAD.MOV.U32 R22, RZ, RZ, R9 ;  /* 0x000000ffff167224 */ /* 0x000fc400078e0009 */
[----:B------:R-:W4:Y:S01]  /*11e0*/  LDG.E.64 R8, desc[UR6][R2.64] ;  /* 0x0000000602087981 */ /* 0x000f22000c1e1b00 */
[----:B------:R-:W-:Y:S01]  /*11f0*/  FSEL R29, R10, R11, P5 ;  /* 0x0000000b0a1d7208 */ /* 0x000fe20002800000 */
[----:B------:R-:W-:Y:S01]  /*1200*/  DSETP.MAX.AND P5, P6, R18, R32, PT ;  /* 0x000000201200722a */ /* 0x000fe20003eaf000 */
[----:B------:R-:W-:Y:S02]  /*1210*/  IMAD.MOV.U32 R10, RZ, RZ, R18 ;  /* 0x000000ffff0a7224 */ /* 0x000fe400078e0012 */
[----:B------:R-:W-:Y:S02]  /*1220*/  IMAD.MOV.U32 R23, RZ, RZ, R14 ;  /* 0x000000ffff177224 */ /* 0x000fe400078e000e */
[----:B------:R-:W-:Y:S02]  /*1230*/  IMAD.MOV.U32 R18, RZ, RZ, R15 ;  /* 0x000000ffff127224 */ /* 0x000fe400078e000f */
[----:B------:R0:W5:Y:S01]  /*1240*/  LDG.E.64 R14, desc[UR6][R2.64+0x8] ;  /* 0x00000806020e7981 */ /* 0x000162000c1e1b00 */
[----:B------:R-:W-:Y:S01]  /*1250*/  SEL R30, R12, R23, P1 ;  /* 0x000000170c1e7207 */ /* 0x000fe20000800000 */
[----:B------:R-:W-:Y:S01]  /*1260*/  IMAD.MOV.U32 R23, RZ, RZ, R33 ;  /* 0x000000ffff177224 */ /* 0x000fe200078e0021 */
[----:B------:R-:W-:-:S04]  /*1270*/  FSEL R19, R19, R33, P5 ;  /* 0x0000002113137208 */ /* 0x000fc80002800000 */
[----:B------:R-:W-:Y:S02]  /*1280*/  FSEL R39, R22, R23, P2 ;  /* 0x0000001716277208 */ /* 0x000fe40001000000 */
[----:B------:R-:W-:Y:S01]  /*1290*/  @P0 LOP3.LUT R39, R23, 0x80000, RZ, 0xfc, !PT ;  /* 0x0008000017270812 */ /* 0x000fe200078efcff */
[----:B0-----:R-:W-:Y:S01]  /*12a0*/  IMAD.MOV.U32 R3, RZ, RZ, R27 ;  /* 0x000000ffff037224 */ /* 0x001fe200078e001b */
[----:B------:R-:W-:Y:S01]  /*12b0*/  @P6 LOP3.LUT R19, R33, 0x80000, RZ, 0xfc, !PT ;  /* 0x0008000021136812 */ /* 0x000fe200078efcff */
[----:B---3--:R-:W-:Y:S01]  /*12c0*/  DSETP.MAX.AND P6, P0, R26, R36, PT ;  /* 0x000000241a00722a */ /* 0x008fe200038cf000 */
[----:B------:R-:W-:Y:S02]  /*12d0*/  VIADD R27, R16, 0x600 ;  /* 0x00000600101b7836 */ /* 0x000fe40000000000 */
[----:B------:R-:W-:Y:S02]  /*12e0*/  IMAD.MOV.U32 R2, RZ, RZ, R26 ;  /* 0x000000ffff027224 */ /* 0x000fe400078e001a */
[----:B------:R-:W-:Y:S01]  /*12f0*/  IMAD.WIDE.U32 R26, R27, 0x18, R20 ;  /* 0x000000181b1a7825 */ /* 0x000fe200078e0014 */
[----:B------:R-:W-:-:S02]  /*1300*/  @P4 LOP3.LUT R29, R11, 0x80000, RZ, 0xfc, !PT ;  /* 0x000800000b1d4812 */ /* 0x000fc400078efcff */
[----:B------:R-:W-:Y:S01]  /*1310*/  MOV R12, R32 ;  /* 0x00000020000c7202 */ /* 0x000fe20000000f00 */
[----:B------:R-:W-:Y:S02]  /*1320*/  IMAD.MOV.U32 R11, RZ, RZ, R32 ;  /* 0x000000ffff0b7224 */ /* 0x000fe400078e0020 */
[----:B------:R-:W3:Y:S01]  /*1330*/  LDG.E.64 R32, desc[UR6][R26.64] ;  /* 0x000000061a207981 */ /* 0x000ee2000c1e1b00 */
[----:B------:R-:W-:Y:S01]  /*1340*/  SEL R12, R25, R12, P2 ;  /* 0x0000000c190c7207 */ /* 0x000fe20001000000 */
[----:B------:R-:W-:Y:S01]  /*1350*/  IMAD.MOV.U32 R25, RZ, RZ, R31 ;  /* 0x000000ffff197224 */ /* 0x000fe200078e001f */
[----:B------:R-:W-:Y:S02]  /*1360*/  FSEL R13, R13, R18, P1 ;  /* 0x000000120d0d7208 */ /* 0x000fe40000800000 */
[----:B------:R-:W-:-:S03]  /*1370*/  @P3 LOP3.LUT R13, R18, 0x80000, RZ, 0xfc, !PT ;  /* 0x00080000120d3812 */ /* 0x000fc600078efcff */
[----:B------:R-:W-:Y:S01]  /*1380*/  DSETP.MIN.AND P4, P3, R24, R36, PT ;  /* 0x000000241800722a */ /* 0x000fe20003b80000 */
        /* <DEDUP_REMOVED lines=8> */
[----:B------:R-:W-:Y:S01]  /*1410*/  SEL R36, R11, R22, P4 ;  /* 0x000000160b247207 */ /* 0x000fe20002000000 */
[----:B------:R-:W-:Y:S01]  /*1420*/  IMAD.MOV.U32 R22, RZ, RZ, R29 ;  /* 0x000000ffff167224 */ /* 0x000fe200078e001d */
[----:B------:R-:W-:Y:S02]  /*1430*/  SEL R2, R2, R23, P6 ;  /* 0x0000001702027207 */ /* 0x000fe40003000000 */
[----:B------:R-:W-:Y:S01]  /*1440*/  FSEL R3, R3, R37, P6 ;  /* 0x0000002503037208 */ /* 0x000fe20003000000 */
[----:B------:R-:W-:Y:S01]  /*1450*/  IMAD.MOV.U32 R11, RZ, RZ, R28 ;  /* 0x000000ffff0b7224 */ /* 0x000fe200078e001c */
[----:B------:R-:W-:Y:S01]  /*1460*/  MOV R23, R12 ;  /* 0x0000000c00177202 */ /* 0x000fe20000000f00 */
[----:B------:R-:W-:Y:S01]  /*1470*/  IMAD.MOV.U32 R24, RZ, RZ, R31 ;  /* 0x000000ffff187224 */ /* 0x000fe200078e001f */
[----:B------:R-:W-:Y:S01]  /*1480*/  @P0 LOP3.LUT R3, R37, 0x80000, RZ, 0xfc, !PT ;  /* 0x0008000025030812 */ /* 0x000fe200078efcff */
[----:B----4-:R-:W-:Y:S01]  /*1490*/  DSETP.MIN.AND P2, P1, R28, R8, PT ;  /* 0x000000081c00722a */ /* 0x010fe20003940000 */
[----:B------:R-:W-:-:S02]  /*14a0*/  FSEL R29, R10, R25, P4 ;  /* 0x000000190a1d7208 */ /* 0x000fc40002000000 */
[----:B------:R-:W-:Y:S01]  /*14b0*/  @P3 LOP3.LUT R29, R25, 0x80000, RZ, 0xfc, !PT ;  /* 0x00080000191d3812 */ /* 0x000fe200078efcff */
[----:B-----5:R-:W-:Y:S01]  /*14c0*/  DSETP.MIN.AND P6, P3, R12, R14, PT ;  /* 0x0000000e0c00722a */ /* 0x020fe20003bc0000 */
[--C-:B------:R-:W-:Y:S01]  /*14d0*/  IMAD.MOV.U32 R12, RZ, RZ, R8.reuse ;  /* 0x000000ffff0c7224 */ /* 0x100fe200078e0008 */
[----:B------:R-:W-:Y:S01]  /*14e0*/  DSETP.MAX.AND P4, P5, R30, R8, PT ;  /* 0x000000081e00722a */ /* 0x000fe20003d8f000 */
[--C-:B------:R-:W-:Y:S02]  /*14f0*/  IMAD.MOV.U32 R39, RZ, RZ, R9.reuse ;  /* 0x000000ffff277224 */ /* 0x100fe400078e0009 */
[----:B------:R-:W-:Y:S01]  /*1500*/  IMAD.MOV.U32 R31, RZ, RZ, R8 ;  /* 0x000000ffff1f7224 */ /* 0x000fe200078e0008 */
[----:B------:R-:W-:Y:S01]  /*1510*/  SEL R12, R11, R12, P2 ;  /* 0x0000000c0b0c7207 */ /* 0x000fe20001000000 */
[----:B------:R-:W-:Y:S02]  /*1520*/  IMAD.MOV.U32 R11, RZ, RZ, R9 ;  /* 0x000000ffff0b7224 */ /* 0x000fe400078e0009 */
[----:B------:R-:W4:Y:S03]  /*1530*/  LDG.E.64 R8, desc[UR6][R26.64+0x8] ;  /* 0x000008061a087981 */ /* 0x000f26000c1e1b00 */
[----:B------:R-:W-:-:S02]  /*1540*/  FSEL R25, R22, R11, P2 ;  /* 0x0000000b16197208 */ /* 0x000fc40001000000 */
[----:B------:R-:W-:Y:S02]  /*1550*/  @P1 LOP3.LUT R25, R11, 0x80000, RZ, 0xfc, !PT ;  /* 0x000800000b191812 */ /* 0x000fe400078efcff */
[----:B------:R-:W-:Y:S01]  /*1560*/  FSEL R11, R24, R39, P4 ;  /* 0x00000027180b7208 */ /* 0x000fe20002000000 */
[----:B------:R-:W-:Y:S02]  /*1570*/  IMAD.MOV.U32 R24, RZ, RZ, R14 ;  /* 0x000000ffff187224 */ /* 0x000fe400078e000e */
[----:B------:R-:W-:Y:S01]  /*1580*/  IMAD.MOV.U32 R10, RZ, RZ, R30 ;  /* 0x000000ffff0a7224 */ /* 0x000fe200078e001e */
[----:B------:R-:W-:Y:S01]  /*1590*/  MOV R30, R15 ;  /* 0x0000000f001e7202 */ /* 0x000fe20000000f00 */
[----:B------:R-:W-:Y:S01]  /*15a0*/  IMAD.MOV.U32 R37, RZ, RZ, R29 ;  /* 0x000000ffff257224 */ /* 0x000fe200078e001d */
[----:B------:R-:W-:Y:S01]  /*15b0*/  SEL R24, R23, R24, P6 ;  /* 0x0000001817187207 */ /* 0x000fe20003000000 */
[----:B------:R-:W5:Y:S01]  /*15c0*/  LDG.E.64 R26, desc[UR6][R26.64+0x10] ;  /* 0x000010061a1a7981 */ /* 0x000f62000c1e1b00 */
[----:B------:R-:W-:Y:S01]  /*15d0*/  FSEL R23, R13, R30, P6 ;  /* 0x0000001e0d177208 */ /* 0x000fe20003000000 */
[----:B------:R-:W-:Y:S01]  /*15e0*/  VIADD R13, R16, 0x700 ;  /* 0x00000700100d7836 */ /* 0x000fe20000000000 */
[----:B------:R-:W-:Y:S01]  /*15f0*/  SEL R10, R10, R31, P4 ;  /* 0x0000001f0a0a7207 */ /* 0x000fe20002000000 */
[----:B------:R-:W-:Y:S01]  /*1600*/  DSETP.MAX.AND P0, P2, R18, R14, PT ;  /* 0x0000000e1200722a */ /* 0x000fe20003a0f000 */
[----:B------:R-:W-:Y:S01]  /*1610*/  IMAD.MOV.U32 R22, RZ, RZ, R18 ;  /* 0x000000ffff167224 */ /* 0x000fe200078e0012 */
[----:B--2---:R-:W-:Y:S01]  /*1620*/  DSETP.MIN.AND P4, P1, R36, R34, PT ;  /* 0x000000222400722a */ /* 0x004fe20003980000 */
[----:B------:R-:W-:-:S04]  /*1630*/  IMAD.WIDE.U32 R20, R13, 0x18, R20 ;  /* 0x000000180d147825 */ /* 0x000fc800078e0014 */
[----:B------:R-:W-:Y:S02]  /*1640*/  IMAD.MOV.U32 R18, RZ, RZ, R36 ;  /* 0x000000ffff127224 */ /* 0x000fe400078e0024 */
[----:B------:R-:W-:Y:S01]  /*1650*/  IMAD.MOV.U32 R13, RZ, RZ, R34 ;  /* 0x000000ffff0d7224 */ /* 0x000fe200078e0022 */
[----:B------:R-:W-:Y:S01]  /*1660*/  @P5 LOP3.LUT R11, R39, 0x80000, RZ, 0xfc, !PT ;  /* 0x00080000270b5812 */ /* 0x000fe200078efcff */
[----:B------:R-:W-:Y:S01]  /*1670*/  DSETP.MAX.AND P6, P5, R2, R34, PT ;  /* 0x000000220200722a */ /* 0x000fe20003dcf000 */
[----:B------:R-:W-:Y:S01]  /*1680*/  IMAD.MOV.U32 R28, RZ, RZ, R2 ;  /* 0x000000ffff1c7224 */ /* 0x000fe200078e0002 */
[----:B------:R-:W-:Y:S01]  /*1690*/  @P3 LOP3.LUT R23, R30, 0x80000, RZ, 0xfc, !PT ;  /* 0x000800001e173812 */ /* 0x000fe200078efcff */
[----:B------:R-:W-:Y:S01]  /*16a0*/  IMAD.MOV.U32 R2, RZ, RZ, R35 ;  /* 0x000000ffff027224 */ /* 0x000fe200078e0023 */
[----:B------:R-:W-:Y:S01]  /*16b0*/  SEL R18, R18, R13, P4 ;  /* 0x0000000d12127207 */ /* 0x000fe20002000000 */
[----:B------:R-:W-:Y:S01]  /*16c0*/  IMAD.MOV.U32 R13, RZ, RZ, R25 ;  /* 0x000000ffff0d7224 */ /* 0x000fe200078e0019 */
[----:B------:R-:W2:Y:S01]  /*16d0*/  LDG.E.64 R38, desc[UR6][R20.64+0x10] ;  /* 0x0000100614267981 */ /* 0x000ea2000c1e1b00 */
[----:B------:R-:W-:Y:S01]  /*16e0*/  IMAD.MOV.U32 R29, RZ, RZ, R12 ;  /* 0x000000ffff1d7224 */ /* 0x000fe200078e000c */
[----:B------:R-:W-:Y:S01]  /*16f0*/  FSEL R37, R37, R2, P4 ;  /* 0x0000000225257208 */ /* 0x000fe20002000000 */
[----:B------:R-:W-:-:S02]  /*1700*/  IMAD.MOV.U32 R25, RZ, RZ, R14 ;  /* 0x000000ffff197224 */ /* 0x000fc400078e000e */
[--C-:B---3--:R-:W-:Y:S01]  /*1710*/  DSETP.MIN.AND P4, P3, R12, R32.reuse, PT ;  /* 0x000000200c00722a */ /* 0x108fe20003b80000 */
[----:B------:R-:W-:Y:S02]  /*1720*/  IMAD.MOV.U32 R12, RZ, RZ, R15 ;  /* 0x000000ffff0c7224 */ /* 0x000fe400078e000f */
[----:B------:R-:W3:Y:S01]  /*1730*/  LDG.E.64 R14, desc[UR6][R20.64] ;  /* 0x00000006140e7981 */ /* 0x000ee2000c1e1b00 */
[----:B------:R-:W-:Y:S01]  /*1740*/  SEL R22, R22, R25, P0 ;  /* 0x0000001916167207 */ /* 0x000fe20000000000 */
[----:B------:R-:W-:Y:S01]  /*1750*/  IMAD.MOV.U32 R30, RZ, RZ, R11 ;  /* 0x000000ffff1e7224 */ /* 0x000fe200078e000b */
[----:B------:R-:W-:Y:S02]  /*1760*/  @P1 LOP3.LUT R37, R2, 0x80000, RZ, 0xfc, !PT ;  /* 0x0008000002251812 */ /* 0x000fe400078efcff */
[----:B------:R-:W-:Y:S01]  /*1770*/  FSEL R19, R19, R12, P0 ;  /* 0x0000000c13137208 */ /* 0x000fe20000000000 */
[----:B------:R-:W-:Y:S01]  /*1780*/  DSETP.MAX.AND P0, P1, R10, R32, PT ;  /* 0x000000200a00722a */ /* 0x000fe2000390f000 */
[----:B------:R-:W-:-:S02]  /*1790*/  MOV R2, R10 ;  /* 0x0000000a00027202 */ /* 0x000fc40000000f00 */
[----:B------:R0:W2:Y:S01]  /*17a0*/  LDG.E.64 R10, desc[UR6][R20.64+0x8] ;  /* 0x00000806140a7981 */ /* 0x0000a2000c1e1b00 */
[----:B------:R-:W-:Y:S01]  /*17b0*/  IMAD.MOV.U32 R25, RZ, RZ, R34 ;  /* 0x000000ffff197224 */ /* 0x000fe200078e0022 */
[----:B------:R-:W-:-:S04]  /*17c0*/  @P2 LOP3.LUT R19, R12, 0x80000, RZ, 0xfc, !PT ;  /* 0x000800000c132812 */ /* 0x000fc800078efcff */
[----:B------:R-:W-:Y:S01]  /*17d0*/  SEL R28, R28, R25, P6 ;  /* 0x000000191c1c7207 */ /* 0x000fe20003000000 */
[----:B------:R-:W-:Y:S01]  /*17e0*/  IMAD.MOV.U32 R25, RZ, RZ, R23 ;  /* 0x000000ffff197224 */ /* 0x000fe200078e0017 */
[----:B------:R-:W-:Y:S01]  /*17f0*/  FSEL R3, R3, R35, P6 ;  /* 0x0000002303037208 */ /* 0x000fe20003000000 */
[----:B------:R-:W-:Y:S02]  /*1800*/  IMAD.MOV.U32 R12, RZ, RZ, R24 ;  /* 0x000000ffff0c7224 */ /* 0x000fe400078e0018 */
[----:B0-----:R-:W-:Y:S02]  /*1810*/  IMAD.MOV.U32 R20, RZ, RZ, R33 ;  /* 0x000000ffff147224 */ /* 0x001fe400078e0021 */
[----:B------:R-:W-:Y:S01]  /*1820*/  IMAD.MOV.U32 R23, RZ, RZ, R19 ;  /* 0x000000ffff177224 */ /* 0x000fe200078e0013 */
[----:B------:R-:W-:Y:S02]  /*1830*/  @P5 LOP3.LUT R3, R35, 0x80000, RZ, 0xfc, !PT ;  /* 0x0008000023035812 */ /* 0x000fe400078efcff */
[----:B------:R-:W-:Y:S01]  /*1840*/  FSEL R13, R13, R20, P4 ;  /* 0x000000140d0d7208 */ /* 0x000fe20002000000 */
[----:B------:R-:W-:Y:S01]  /*1850*/  IMAD.MOV.U32 R21, RZ, RZ, R32 ;  /* 0x000000ffff157224 */ /* 0x000fe200078e0020 */
[----:B------:R-:W-:-:S04]  /*1860*/  MOV R19, R22 ;  /* 0x0000001600137202 */ /* 0x000fc80000000f00 */
[----:B------:R-:W-:Y:S02]  /*1870*/  SEL R2, R2, R21, P0 ;  /* 0x0000001502027207 */ /* 0x000fe40000000000 */
[----:B------:R-:W-:Y:S02]  /*1880*/  FSEL R21, R30, R33, P0 ;  /* 0x000000211e157208 */ /* 0x000fe40000000000 */
[----:B------:R-:W-:Y:S02]  /*1890*/  @P3 LOP3.LUT R13, R20, 0x80000, RZ, 0xfc, !PT ;  /* 0x00080000140d3812 */ /* 0x000fe400078efcff */
[----:B------:R-:W-:Y:S01]  /*18a0*/  @P1 LOP3.LUT R21, R33, 0x80000, RZ, 0xfc, !PT ;  /* 0x0008000021151812 */ /* 0x000fe200078efcff */
[----:B------:R-:W-:Y:S02]  /*18b0*/  VIADD R6, R6, 0x8 ;  /* 0x0000000806067836 */ /* 0x000fe40000000000 */
[----:B------:R-:W-:Y:S02]  /*18c0*/  VIADD R17, R17, 0x800 ;  /* 0x0000080011117836 */ /* 0x000fe40000000000 */
[----:B------:R-:W-:Y:S01]  /*18d0*/  VIADD R16, R16, 0x800 ;  /* 0x0000080010107836 */ /* 0x000fe20000000000 */
[----:B----4-:R-:W-:Y:S01]  /*18e0*/  DSETP.MIN.AND P6, P2, R24, R8, PT ;  /* 0x000000081800722a */ /* 0x010fe20003ac0000 */
[----:B------:R-:W-:-:S05]  /*18f0*/  IMAD.MOV.U32 R24, RZ, RZ, R32 ;  /* 0x000000ffff187224 */ /* 0x000fca00078e0020 */
[----:B------:R-:W-:Y:S01]  /*1900*/  SEL R24, R29, R24, P4 ;  /* 0x000000181d187207 */ /* 0x000fe20002000000 */
[----:B------:R-:W-:Y:S01]  /*1910*/  DSETP.MAX.AND P4, P5, R22, R8, PT ;  /* 0x000000081600722a */ /* 0x000fe20003d8f000 */
[--C-:B------:R-:W-:Y:S02]  /*1920*/  IMAD.MOV.U32 R29, RZ, RZ, R8.reuse ;  /* 0x000000ffff1d7224 */ /* 0x100fe400078e0008 */
[----:B------:R-:W-:Y:S02]  /*1930*/  IMAD.MOV.U32 R22, RZ, RZ, R8 ;  /* 0x000000ffff167224 */ /* 0x000fe400078e0008 */
[----:B------:R-:W-:Y:S01]  /*1940*/  IMAD.MOV.U32 R30, RZ, RZ, R9 ;  /* 0x000000ffff1e7224 */ /* 0x000fe200078e0009 */
[----:B------:R-:W-:Y:S01]  /*1950*/  SEL R8, R12, R29, P6 ;  /* 0x0000001d0c087207 */ /* 0x000fe20003000000 */
[----:B------:R-:W-:Y:S01]  /*1960*/  IMAD.MOV.U32 R29, RZ, RZ, R3 ;  /* 0x000000ffff1d7224 */ /* 0x000fe200078e0003 */
[----:B------:R-:W-:Y:S01]  /*1970*/  SEL R22, R19, R22, P4 ;  /* 0x0000001613167207 */ /* 0x000fe20002000000 */
[----:B------:R-:W-:-:S02]  /*1980*/  IMAD.MOV.U32 R19, RZ, RZ, R37 ;  /* 0x000000ffff137224 */ /* 0x000fc400078e0025 */
[----:B------:R-:W-:Y:S01]  /*1990*/  IMAD.MOV.U32 R20, RZ, RZ, R9 ;  /* 0x000000ffff147224 */ /* 0x000fe200078e0009 */
[----:B------:R-:W-:Y:S01]  /*19a0*/  FSEL R23, R23, R30, P4 ;  /* 0x0000001e17177208 */ /* 0x000fe20002000000 */
[----:B------:R-:W-:Y:S01]  /*19b0*/  IMAD.MOV.U32 R3, RZ, RZ, R29 ;  /* 0x000000ffff037224 */ /* 0x000fe200078e001d */
[----:B------:R-:W-:Y:S01]  /*19c0*/  @P5 LOP3.LUT R23, R30, 0x80000, RZ, 0xfc, !PT ;  /* 0x000800001e175812 */ /* 0x000fe200078efcff */
[--C-:B-----5:R-:W-:Y:S01]  /*19d0*/  DSETP.MIN.AND P4, P1, R18, R26.reuse, PT ;  /* 0x0000001a1200722a */ /* 0x120fe20003980000 */
[----:B------:R-:W-:Y:S01]  /*19e0*/  FSEL R9, R25, R20, P6 ;  /* 0x0000001419097208 */ /* 0x000fe20003000000 */
[----:B------:R-:W-:Y:S01]  /*19f0*/  DSETP.MAX.AND P5, P3, R28, R26, PT ;  /* 0x0000001a1c00722a */ /* 0x000fe20003baf000 */
[----:B------:R-:W-:Y:S01]  /*1a00*/  IMAD.MOV.U32 R12, RZ, RZ, R18 ;  /* 0x000000ffff0c7224 */ /* 0x000fe200078e0012 */
[----:B------:R-:W-:Y:S01]  /*1a10*/  MOV R25, R28 ;  /* 0x0000001c00197202 */ /* 0x000fe20000000f00 */
[--C-:B------:R-:W-:Y:S02]  /*1a20*/  IMAD.MOV.U32 R29, RZ, RZ, R26.reuse ;  /* 0x000000ffff1d7224 */ /* 0x100fe400078e001a */
[----:B------:R-:W-:Y:S01]  /*1a30*/  IMAD.MOV.U32 R28, RZ, RZ, R26 ;  /* 0x000000ffff1c7224 */ /* 0x000fe200078e001a */
[----:B------:R-:W-:-:S02]  /*1a40*/  @P2 LOP3.LUT R9, R20, 0x80000, RZ, 0xfc, !PT ;  /* 0x0008000014092812 */ /* 0x000fc400078efcff */
[----:B------:R-:W-:Y:S02]  /*1a50*/  SEL R18, R12, R29, P4 ;  /* 0x0000001d0c127207 */ /* 0x000fe40002000000 */
[----:B------:R-:W-:Y:S01]  /*1a60*/  SEL R12, R25, R28, P5 ;  /* 0x0000001c190c7207 */ /* 0x000fe20002800000 */
[----:B------:R-:W-:Y:S01]  /*1a70*/  IMAD.MOV.U32 R25, RZ, RZ, R13 ;  /* 0x000000ffff197224 */ /* 0x000fe200078e000d */
[----:B------:R-:W-:Y:S01]  /*1a80*/  FSEL R29, R3, R27, P5 ;  /* 0x0000001b031d7208 */ /* 0x000fe20002800000 */
[----:B------:R-:W-:Y:S02]  /*1a90*/  IMAD.MOV.U32 R20, RZ, RZ, R19 ;  /* 0x000000ffff147224 */ /* 0x000fe400078e0013 */
[----:B------:R-:W-:Y:S02]  /*1aa0*/  IMAD.MOV.U32 R19, RZ, RZ, R27 ;  /* 0x000000ffff137224 */ /* 0x000fe400078e001b */
[----:B------:R-:W-:Y:S02]  /*1ab0*/  IMAD.MOV.U32 R3, RZ, RZ, R21 ;  /* 0x000000ffff037224 */ /* 0x000fe400078e0015 */
[----:B------:R-:W-:Y:S01]  /*1ac0*/  IMAD.MOV.U32 R26, RZ, RZ, R25 ;  /* 0x000000ffff1a7224 */ /* 0x000fe200078e0019 */
[----:B---3--:R-:W-:Y:S01]  /*1ad0*/  DSETP.MIN.AND P2, P0, R24, R14, PT ;  /* 0x0000000e1800722a */ /* 0x008fe20003840000 */
[----:B------:R-:W-:-:S02]  /*1ae0*/  FSEL R25, R20, R19, P4 ;  /* 0x0000001314197208 */ /* 0x000fc40002000000 */
[----:B------:R-:W-:Y:S01]  /*1af0*/  DSETP.MAX.AND P4, P5, R2, R14, PT ;  /* 0x0000000e0200722a */ /* 0x000fe20003d8f000 */
[----:B------:R-:W-:Y:S01]  /*1b00*/  IMAD.MOV.U32 R13, RZ, RZ, R24 ;  /* 0x000000ffff0d7224 */ /* 0x000fe200078e0018 */
[----:B------:R-:W-:Y:S01]  /*1b10*/  @P1 LOP3.LUT R25, R19, 0x80000, RZ, 0xfc, !PT ;  /* 0x0008000013191812 */ /* 0x000fe200078efcff */
[----:B------:R-:W-:Y:S02]  /*1b20*/  IMAD.MOV.U32 R21, RZ, RZ, R3 ;  /* 0x000000ffff157224 */ /* 0x000fe400078e0003 */
[--C-:B------:R-:W-:Y:S02]  /*1b30*/  IMAD.MOV.U32 R19, RZ, RZ, R15.reuse ;  /* 0x000000ffff137224 */ /* 0x100fe400078e000f */
[----:B------:R-:W-:Y:S01]  /*1b40*/  IMAD.MOV.U32 R24, RZ, RZ, R15 ;  /* 0x000000ffff187224 */ /* 0x000fe200078e000f */
[----:B------:R-:W-:Y:S01]  /*1b50*/  MOV R20, R2 ;  /* 0x0000000200147202 */ /* 0x000fe20000000f00 */
[--C-:B------:R-:W-:Y:S01]  /*1b60*/  IMAD.MOV.U32 R2, RZ, RZ, R14.reuse ;  /* 0x000000ffff027224 */ /* 0x100fe200078e000e */
[----:B------:R-:W-:Y:S01]  /*1b70*/  @P3 LOP3.LUT R29, R27, 0x80000, RZ, 0xfc, !PT ;  /* 0x000800001b1d3812 */ /* 0x000fe200078efcff */
[----:B------:R-:W-:Y:S01]  /*1b80*/  IMAD.MOV.U32 R27, RZ, RZ, R14 ;  /* 0x000000ffff1b7224 */ /* 0x000fe200078e000e */
[----:B------:R-:W-:-:S02]  /*1b90*/  FSEL R3, R26, R19, P2 ;  /* 0x000000131a037208 */ /* 0x000fc40001000000 */
[----:B------:R-:W-:Y:S02]  /*1ba0*/  FSEL R14, R21, R24, P4 ;  /* 0x00000018150e7208 */ /* 0x000fe40002000000 */
[----:B------:R-:W-:Y:S01]  /*1bb0*/  @P0 LOP3.LUT R3, R19, 0x80000, RZ, 0xfc, !PT ;  /* 0x0008000013030812 */ /* 0x000fe200078efcff */
[----:B------:R-:W-:Y:S01]  /*1bc0*/  IMAD.MOV.U32 R19, RZ, RZ, R22 ;  /* 0x000000ffff137224 */ /* 0x000fe200078e0016 */
[----:B------:R-:W-:Y:S01]  /*1bd0*/  @P5 LOP3.LUT R14, R24, 0x80000, RZ, 0xfc, !PT ;  /* 0x00080000180e5812 */ /* 0x000fe200078efcff */
[--C-:B--2---:R-:W-:Y:S01]  /*1be0*/  DSETP.MAX.AND P5, P3, R22, R10.reuse, PT ;  /* 0x0000000a1600722a */ /* 0x104fe20003baf000 */
[----:B------:R-:W-:Y:S01]  /*1bf0*/  IMAD.MOV.U32 R22, RZ, RZ, R10 ;  /* 0x000000ffff167224 */ /* 0x000fe200078e000a */
[----:B------:R-:W-:Y:S01]  /*1c00*/  SEL R2, R13, R2, P2 ;  /* 0x000000020d027207 */ /* 0x000fe20001000000 */
[----:B------:R-:W-:Y:S01]  /*1c10*/  IMAD.MOV.U32 R13, RZ, RZ, R8 ;  /* 0x000000ffff0d7224 */ /* 0x000fe200078e0008 */
[----:B------:R-:W-:Y:S01]  /*1c20*/  SEL R15, R20, R27, P4 ;  /* 0x0000001b140f7207 */ /* 0x000fe20002000000 */
[----:B------:R-:W-:Y:S01]  /*1c30*/  DSETP.MIN.AND P4, P1, R8, R10, PT ;  /* 0x0000000a0800722a */ /* 0x000fe20003980000 */
[----:B------:R-:W-:Y:S01]  /*1c40*/  IMAD.MOV.U32 R8, RZ, RZ, R10 ;  /* 0x000000ffff087224 */ /* 0x000fe200078e000a */
[----:B------:R-:W-:Y:S01]  /*1c50*/  SEL R10, R19, R22, P5 ;  /* 0x00000016130a7207 */ /* 0x000fe20002800000 */
[----:B------:R-:W-:-:S02]  /*1c60*/  IMAD.MOV.U32 R19, RZ, RZ, R25 ;  /* 0x000000ffff137224 */ /* 0x000fc400078e0019 */
[----:B------:R-:W-:Y:S01]  /*1c70*/  IMAD.MOV.U32 R20, RZ, RZ, R9 ;  /* 0x000000ffff147224 */ /* 0x000fe200078e0009 */
[----:B------:R-:W-:Y:S01]  /*1c80*/  SEL R8, R13, R8, P4 ;  /* 0x000000080d087207 */ /* 0x000fe20002000000 */
[--C-:B------:R-:W-:Y:S02]  /*1c90*/  IMAD.MOV.U32 R21, RZ, RZ, R11.reuse ;  /* 0x000000ffff157224 */ /* 0x100fe400078e000b */
[----:B------:R-:W-:Y:S01]  /*1ca0*/  DSETP.MIN.AND P2, P0, R18, R38, PT ;  /* 0x000000261200722a */ /* 0x000fe20003840000 */
[----:B------:R-:W-:Y:S01]  /*1cb0*/  IMAD.MOV.U32 R24, RZ, RZ, R11 ;  /* 0x000000ffff187224 */ /* 0x000fe200078e000b */
[----:B------:R-:W-:Y:S01]  /*1cc0*/  MOV R9, R23 ;  /* 0x0000001700097202 */ /* 0x000fe20000000f00 */
[----:B------:R-:W-:Y:S02]  /*1cd0*/  IMAD.MOV.U32 R13, RZ, RZ, R29 ;  /* 0x000000ffff0d7224 */ /* 0x000fe400078e001d */
[----:B------:R-:W-:Y:S01]  /*1ce0*/  IMAD.MOV.U32 R23, RZ, RZ, R19 ;  /* 0x000000ffff177224 */ /* 0x000fe200078e0013 */
[----:B------:R-:W-:-:S02]  /*1cf0*/  FSEL R19, R20, R21, P4 ;  /* 0x0000001514137208 */ /* 0x000fc40002000000 */
[----:B------:R-:W-:Y:S01]  /*1d00*/  FSEL R11, R9, R24, P5 ;  /* 0x00000018090b7208 */ /* 0x000fe20002800000 */
[----:B------:R-:W-:Y:S01]  /*1d10*/  DSETP.MAX.AND P4, P5, R12, R38, PT ;  /* 0x000000260c00722a */ /* 0x000fe20003d8f000 */
[----:B------:R-:W-:Y:S01]  /*1d20*/  MOV R28, R12 ;  /* 0x0000000c001c7202 */ /* 0x000fe20000000f00 */
[----:B------:R-:W-:-:S05]  /*1d30*/  IMAD.MOV.U32 R12, RZ, RZ, R39 ;  /* 0x000000ffff0c7224 */ /* 0x000fca00078e0027 */
[----:B------:R-:W-:Y:S02]  /*1d40*/  FSEL R23, R23, R12, P2 ;  /* 0x0000000c17177208 */ /* 0x000fe40001000000 */
[----:B------:R-:W-:Y:S02]  /*1d50*/  @P0 LOP3.LUT R23, R12, 0x80000, RZ, 0xfc, !PT ;  /* 0x000800000c170812 */ /* 0x000fe400078efcff */
[----:B------:R-:W-:Y:S01]  /*1d60*/  ISETP.NE.AND P0, PT, R6, RZ, PT ;  /* 0x000000ff0600720c */ /* 0x000fe20003f05270 */
[----:B------:R-:W-:Y:S01]  /*1d70*/  IMAD.MOV.U32 R22, RZ, RZ, R18 ;  /* 0x000000ffff167224 */ /* 0x000fe200078e0012 */
[----:B------:R-:W-:Y:S01]  /*1d80*/  FSEL R13, R13, R39, P4 ;  /* 0x000000270d0d7208 */ /* 0x000fe20002000000 */
[--C-:B------:R-:W-:Y:S01]  /*1d90*/  IMAD.MOV.U32 R9, RZ, RZ, R38.reuse ;  /* 0x000000ffff097224 */ /* 0x100fe200078e0026 */
[----:B------:R-:W-:Y:S01]  /*1da0*/  @P5 LOP3.LUT R13, R39, 0x80000, RZ, 0xfc, !PT ;  /* 0x00080000270d5812 */ /* 0x000fe200078efcff */
[----:B------:R-:W-:Y:S01]  /*1db0*/  IMAD.MOV.U32 R29, RZ, RZ, R38 ;  /* 0x000000ffff1d7224 */ /* 0x000fe200078e0026 */
[----:B------:R-:W-:-:S02]  /*1dc0*/  @P3 LOP3.LUT R11, R24, 0x80000, RZ, 0xfc, !PT ;  /* 0x00080000180b3812 */ /* 0x000fc400078efcff */
[----:B------:R-:W-:Y:S02]  /*1dd0*/  @P1 LOP3.LUT R19, R21, 0x80000, RZ, 0xfc, !PT ;  /* 0x0008000015131812 */ /* 0x000fe400078efcff */
[----:B------:R-:W-:Y:S02]  /*1de0*/  SEL R22, R22, R9, P2 ;  /* 0x0000000916167207 */ /* 0x000fe40001000000 */
[----:B------:R-:W-:Y:S01]  /*1df0*/  SEL R28, R28, R29, P4 ;  /* 0x0000001d1c1c7207 */ /* 0x000fe20002000000 */
[----:B------:R-:W-:Y:S01]  /*1e00*/  IMAD.MOV.U32 R29, RZ, RZ, R13 ;  /* 0x000000ffff1d7224 */ /* 0x000fe200078e000d */
[----:B------:R-:W-:Y:S01]  /*1e10*/  MOV R13, R14 ;  /* 0x0000000e000d7202 */ /* 0x000fe20000000f00 */
[----:B------:R-:W-:Y:S02]  /*1e20*/  IMAD.MOV.U32 R12, RZ, RZ, R15 ;  /* 0x000000ffff0c7224 */ /* 0x000fe400078e000f */
[----:B------:R-:W-:Y:S02]  /*1e30*/  IMAD.MOV.U32 R14, RZ, RZ, R10 ;  /* 0x000000ffff0e7224 */ /* 0x000fe400078e000a */
[----:B------:R-:W-:-:S02]  /*1e40*/  IMAD.MOV.U32 R15, RZ, RZ, R11 ;  /* 0x000000ffff0f7224 */ /* 0x000fc400078e000b */
[----:B------:R-:W-:Y:S02]  /*1e50*/  IMAD.MOV.U32 R9, RZ, RZ, R19 ;  /* 0x000000ffff097224 */ /* 0x000fe400078e0013 */
[----:B------:R-:W-:Y:S02]  /*1e60*/  IMAD.MOV.U32 R10, RZ, RZ, R22 ;  /* 0x000000ffff0a7224 */ /* 0x000fe400078e0016 */
[----:B------:R-:W-:Y:S01]  /*1e70*/  IMAD.MOV.U32 R11, RZ, RZ, R23 ;  /* 0x000000ffff0b7224 */ /* 0x000fe200078e0017 */
[----:B------:R-:W-:Y:S06]  /*1e80*/  @P0 BRA `(.L_x_199) ;  /* 0xffffffe400440947 */ /* 0x000fec000383ffff */
[----:B------:R-:W-:Y:S05]  /*1e90*/  BSYNC.RECONVERGENT B3 ;  /* 0x0000000000037941 */ /* 0x000fea0003800200 */
.L_x_198:
[----:B------:R-:W-:-:S07]  /*1ea0*/  VIADD R6, R17, 0xfffffc00 ;  /* 0xfffffc0011067836 */ /* 0x000fce0000000000 */
.L_x_197:
[----:B------:R-:W-:Y:S05]  /*1eb0*/  BSYNC.RECONVERGENT B2 ;  /* 0x0000000000027941 */ /* 0x000fea0003800200 */
.L_x_196:
[----:B------:R-:W-:-:S04]  /*1ec0*/  LEA.HI R16, R7, 0x1, RZ, 0x18 ;  /* 0x0000000107107811 */ /* 0x000fc800078fc0ff */
[----:B------:R-:W-:-:S13]  /*1ed0*/  LOP3.LUT P0, R17, R16, 0x7, RZ, 0xc0, !PT ;  /* 0x0000000710117812 */ /* 0x000fda000780c0ff */
[----:B------:R-:W-:Y:S05]  /*1ee0*/  @!P0 BRA `(.L_x_195) ;  /* 0x0000001400d88947 */ /* 0x000fea0003800000 */
[----:B------:R-:W-:Y:S01]  /*1ef0*/  ISETP.GE.U32.AND P1, PT, R17, 0x4, PT ;  /* 0x000000041100780c */ /* 0x000fe20003f26070 */
[----:B------:R-:W-:Y:S01]  /*1f00*/  BSSY.RECONVERGENT B2, `(.L_x_200) ;  /* 0x00000cf000027945 */ /* 0x000fe20003800200 */
[----:B------:R-:W-:-:S11]  /*1f10*/  LOP3.LUT P0, R16, R16, 0x3, RZ, 0xc0, !PT ;  /* 0x0000000310107812 */ /* 0x000fd6000780c0ff */
[----:B------:R-:W-:Y:S05]  /*1f20*/  @!P1 BRA `(.L_x_201) ;  /* 0x0000000c00309947 */ /* 0x000fea0003800000 */
[----:B------:R-:W0:Y:S01]  /*1f30*/  LDC.64 R26, c[0x0][0x380] ;  /* 0x0000e000ff1a7b82 */ /* 0x000e220000000a00 */
[----:B------:R-:W-:-:S04]  /*1f40*/  IMAD R17, R5, 0x100, R6 ;  /* 0x0000010005117824 */ /* 0x000fc800078e0206 */
[----:B0-----:R-:W-:-:S05]  /*1f50*/  IMAD.WIDE.U32 R34, R17, 0x18, R26 ;  /* 0x0000001811227825 */ /* 0x001fca00078e001a */
[----:B------:R-:W2:Y:S04]  /*1f60*/  LDG.E.64 R36, desc[UR6][R34.64] ;  /* 0x0000000622247981 */ /* 0x000ea8000c1e1b00 */
[----:B------:R-:W3:Y:S04]  /*1f70*/  LDG.E.64 R20, desc[UR6][R34.64+0x10] ;  /* 0x0000100622147981 */ /* 0x000ee8000c1e1b00 */
[----:B------:R0:W4:Y:S01]  /*1f80*/  LDG.E.64 R22, desc[UR6][R34.64+0x8] ;  /* 0x0000080622167981 */ /* 0x000122000c1e1b00 */
[----:B------:R-:W-:-:S04]  /*1f90*/  VIADD R25, R17, 0x100 ;  /* 0x0000010011197836 */ /* 0x000fc80000000000 */
[----:B------:R-:W-:-:S04]  /*1fa0*/  IMAD.WIDE.U32 R24, R25, 0x18, R26 ;  /* 0x0000001819187825 */ /* 0x000fc800078e001a */
[----:B------:R-:W-:Y:S01]  /*1fb0*/  IMAD.MOV.U32 R33, RZ, RZ, R13 ;  /* 0x000000ffff217224 */ /* 0x000fe200078e000d */
[----:B------:R-:W5:Y:S01]  /*1fc0*/  LDG.E.64 R18, desc[UR6][R24.64] ;  /* 0x0000000618127981 */ /* 0x000f62000c1e1b00 */
[----:B------:R-:W-:Y:S01]  /*1fd0*/  IMAD.MOV.U32 R32, RZ, RZ, R10 ;  /* 0x000000ffff207224 */ /* 0x000fe200078e000a */
[----:B------:R-:W-:Y:S01]  /*1fe0*/  MOV R30, R3 ;  /* 0x00000003001e7202 */ /* 0x000fe20000000f00 */
[----:B------:R-:W-:Y:S01]  /*1ff0*/  IMAD.MOV.U32 R31, RZ, RZ, R12 ;  /* 0x000000ffff1f7224 */ /* 0x000fe200078e000c */
[--C-:B--2---:R-:W-:Y:S01]  /*2000*/  DSETP.MAX.AND P6, P4, R12, R36.reuse, PT ;  /* 0x000000240c00722a */ /* 0x104fe20003ccf000 */
[----:B0-----:R-:W-:Y:S01]  /*2010*/  IMAD.MOV.U32 R35, RZ, RZ, R37 ;  /* 0x000000ffff237224 */ /* 0x001fe200078e0025 */
[----:B------:R-:W-:Y:S01]  /*2020*/  DSETP.MIN.AND P2, P5, R2, R36, PT ;  /* 0x000000240200722a */ /* 0x000fe20003d40000 */
[----:B------:R-:W-:Y:S01]  /*2030*/  IMAD.MOV.U32 R13, RZ, RZ, R11 ;  /* 0x000000ffff0d7224 */ /* 0x000fe200078e000b */
[----:B---3--:R-:W-:Y:S01]  /*2040*/  DSETP.MIN.AND P1, P3, R10, R20, PT ;  /* 0x000000140a00722a */ /* 0x008fe20003b20000 */
[----:B------:R-:W-:-:S02]  /*2050*/  IMAD.MOV.U32 R12, RZ, RZ, R36 ;  /* 0x000000ffff0c7224 */ /* 0x000fc400078e0024 */
[----:B------:R-:W-:Y:S02]  /*2060*/  IMAD.MOV.U32 R11, RZ, RZ, R36 ;  /* 0x000000ffff0b7224 */ /* 0x000fe400078e0024 */
[----:B------:R-:W-:-:S03]  /*2070*/  IMAD.MOV.U32 R34, RZ, RZ, R37 ;  /* 0x000000ffff227224 */ /* 0x000fc600078e0025 */
[----:B------:R-:W-:Y:S02]  /*2080*/  SEL R10, R2, R11, P2 ;  /* 0x0000000b020a7207 */ /* 0x000fe40001000000 */
[----:B------:R-:W2:Y:S01]  /*2090*/  LDG.E.64 R2, desc[UR6][R24.64+0x8] ;  /* 0x0000080618027981 */ /* 0x000ea2000c1e1b00 */
[----:B------:R-:W-:Y:S02]  /*20a0*/  FSEL R11, R30, R35, P2 ;  /* 0x000000231e0b7208 */ /* 0x000fe40001000000 */
[----:B------:R-:W-:Y:S01]  /*20b0*/  SEL R12, R31, R12, P6 ;  /* 0x0000000c1f0c7207 */ /* 0x000fe20003000000 */
[----:B------:R-:W-:Y:S01]  /*20c0*/  IMAD.MOV.U32 R31, RZ, RZ, R28 ;  /* 0x000000ffff1f7224 */ /* 0x000fe200078e001c */
[----:B------:R-:W-:Y:S01]  /*20d0*/  @P5 LOP3.LUT R11, R35, 0x80000, RZ, 0xfc, !PT ;  /* 0x00080000230b5812 */ /* 0x000fe200078efcff */
[----:B------:R-:W-:Y:S01]  /*20e0*/  DSETP.MAX.AND P5, P2, R28, R20, PT ;  /* 0x000000141c00722a */ /* 0x000fe20003aaf000 */
[----:B------:R-:W-:Y:S02]  /*20f0*/  MOV R30, R29 ;  /* 0x0000001d001e7202 */ /* 0x000fe40000000f00 */
[----:B------:R0:W3:Y:S01]  /*2100*/  LDG.E.64 R28, desc[UR6][R24.64+0x10] ;  /* 0x00001006181c7981 */ /* 0x0000e2000c1e1b00 */
[----:B------:R-:W-:Y:S01]  /*2110*/  IMAD.MOV.U32 R36, RZ, RZ, R21 ;  /* 0x000000ffff247224 */ /* 0x000fe200078e0015 */
[----:B------:R-:W-:-:S02]  /*2120*/  FSEL R33, R33, R34, P6 ;  /* 0x0000002221217208 */ /* 0x000fc40003000000 */
[----:B------:R-:W-:Y:S01]  /*2130*/  @P4 LOP3.LUT R33, R34, 0x80000, RZ, 0xfc, !PT ;  /* 0x0008000022214812 */ /* 0x000fe200078efcff */
[--C-:B----4-:R-:W-:Y:S01]  /*2140*/  DSETP.MIN.AND P6, P4, R8, R22.reuse, PT ;  /* 0x000000160800722a */ /* 0x110fe20003cc0000 */
[----:B------:R-:W-:Y:S01]  /*2150*/  IMAD.MOV.U32 R34, RZ, RZ, R9 ;  /* 0x000000ffff227224 */ /* 0x000fe200078e0009 */
[----:B------:R-:W-:Y:S01]  /*2160*/  FSEL R35, R13, R36, P1 ;  /* 0x000000240d237208 */ /* 0x000fe20000800000 */
[----:B------:R-:W-:Y:S02]  /*2170*/  IMAD.MOV.U32 R9, RZ, RZ, R22 ;  /* 0x000000ffff097224 */ /* 0x000fe400078e0016 */
[----:B------:R-:W-:Y:S01]  /*2180*/  IMAD.MOV.U32 R13, RZ, RZ, R23 ;  /* 0x000000ffff0d7224 */ /* 0x000fe200078e0017 */
[----:B------:R-:W-:Y:S02]  /*2190*/  @P3 LOP3.LUT R35, R36, 0x80000, RZ, 0xfc, !PT ;  /* 0x0008000024233812 */ /* 0x000fe400078efcff */
[----:B------:R-:W-:Y:S01]  /*21a0*/  SEL R8, R8, R9, P6 ;  /* 0x0000000908087207 */ /* 0x000fe20003000000 */
[----:B0-----:R-:W-:Y:S01]  /*21b0*/  IMAD.MOV.U32 R24, RZ, RZ, R15 ;  /* 0x000000ffff187224 */ /* 0x001fe200078e000f */
[----:B------:R-:W-:Y:S01]  /*21c0*/  FSEL R9, R34, R13, P6 ;  /* 0x0000000d22097208 */ /* 0x000fe20003000000 */
[----:B------:R-:W-:Y:S01]  /*21d0*/  DSETP.MAX.AND P6, P3, R14, R22, PT ;  /* 0x000000160e00722a */ /* 0x000fe20003bcf000 */
[----:B------:R-:W-:-:S02]  /*21e0*/  VIADD R15, R17, 0x200 ;  /* 0x00000200110f7836 */ /* 0x000fc40000000000 */
[----:B------:R-:W-:Y:S01]  /*21f0*/  @P4 LOP3.LUT R9, R13, 0x80000, RZ, 0xfc, !PT ;  /* 0x000800000d094812 */ /* 0x000fe200078efcff */
[----:B------:R-:W-:Y:S02]  /*2200*/  IMAD.MOV.U32 R13, RZ, RZ, R20 ;  /* 0x000000ffff0d7224 */ /* 0x000fe400078e0014 */
[----:B------:R-:W-:-:S03]  /*2210*/  IMAD.WIDE.U32 R36, R15, 0x18, R26 ;  /* 0x000000180f247825 */ /* 0x000fc600078e001a */
[----:B------:R-:W-:Y:S02]  /*2220*/  SEL R34, R32, R13, P1 ;  /* 0x0000000d20227207 */ /* 0x000fe40000800000 */
[----:B------:R-:W4:Y:S01]  /*2230*/  LDG.E.64 R38, desc[UR6][R36.64] ;  /* 0x0000000624267981 */ /* 0x000f22000c1e1b00 */
[----:B------:R-:W-:Y:S01]  /*2240*/  VIADD R25, R17, 0x300 ;  /* 0x0000030011197836 */ /* 0x000fe20000000000 */
[----:B-----5:R-:W-:Y:S01]  /*2250*/  DSETP.MIN.AND P1, P4, R10, R18, PT ;  /* 0x000000120a00722a */ /* 0x020fe20003c20000 */
[----:B------:R-:W-:Y:S01]  /*2260*/  IMAD.MOV.U32 R15, RZ, RZ, R10 ;  /* 0x000000ffff0f7224 */ /* 0x000fe200078e000a */
[----:B------:R-:W-:Y:S01]  /*2270*/  MOV R17, R22 ;  /* 0x0000001600117202 */ /* 0x000fe20000000f00 */
[----:B------:R-:W-:Y:S02]  /*2280*/  IMAD.MOV.U32 R10, RZ, RZ, R20 ;  /* 0x000000ffff0a7224 */ /* 0x000fe400078e0014 */
[----:B------:R-:W-:Y:S01]  /*2290*/  IMAD.MOV.U32 R13, RZ, RZ, R33 ;  /* 0x000000ffff0d7224 */ /* 0x000fe200078e0021 */
        /* <DEDUP_REMOVED lines=10> */
[----:B------:R-:W-:Y:S01]  /*2340*/  IMAD.MOV.U32 R23, RZ, RZ, R9 ;  /* 0x000000ffff177224 */ /* 0x000fe200078e0009 */
[----:B------:R-:W5:Y:S01]  /*2350*/  LDG.E.64 R30, desc[UR6][R36.64+0x10] ;  /* 0x00001006241e7981 */ /* 0x000f62000c1e1b00 */
[--C-:B------:R-:W-:Y:S02]  /*2360*/  IMAD.MOV.U32 R21, RZ, RZ, R19.reuse ;  /* 0x000000ffff157224 */ /* 0x100fe400078e0013 */
[----:B------:R-:W-:Y:S02]  /*2370*/  IMAD.MOV.U32 R24, RZ, RZ, R19 ;  /* 0x000000ffff187224 */ /* 0x000fe400078e0013 */
[----:B------:R-:W-:Y:S01]  /*2380*/  IMAD.WIDE.U32 R26, R25, 0x18, R26 ;  /* 0x00000018191a7825 */ /* 0x000fe200078e001a */
[----:B--2---:R-:W-:Y:S01]  /*2390*/  DSETP.MIN.AND P3, P2, R8, R2, PT ;  /* 0x000000020800722a */ /* 0x004fe20003a60000 */
[----:B------:R-:W-:-:S02]  /*23a0*/  MOV R8, R18 ;  /* 0x0000001200087202 */ /* 0x000fc40000000f00 */
[----:B------:R-:W-:Y:S02]  /*23b0*/  IMAD.MOV.U32 R9, RZ, RZ, R18 ;  /* 0x000000ffff097224 */ /* 0x000fe400078e0012 */
[----:B------:R-:W2:Y:S03]  /*23c0*/  LDG.E.64 R18, desc[UR6][R36.64+0x8] ;  /* 0x0000080624127981 */ /* 0x000ea6000c1e1b00 */
[----:B------:R-:W-:Y:S02]  /*23d0*/  SEL R20, R20, R9, P6 ;  /* 0x0000000914147207 */ /* 0x000fe40003000000 */
[----:B------:R-:W-:Y:S02]  /*23e0*/  FSEL R9, R22, R21, P1 ;  /* 0x0000001516097208 */ /* 0x000fe40000800000 */
[----:B------:R-:W-:Y:S02]  /*23f0*/  @P4 LOP3.LUT R9, R21, 0x80000, RZ, 0xfc, !PT ;  /* 0x0008000015094812 */ /* 0x000fe400078efcff */
[----:B------:R-:W-:Y:S01]  /*2400*/  FSEL R21, R13, R24, P6 ;  /* 0x000000180d157208 */ /* 0x000fe20003000000 */
[----:B------:R-:W-:Y:S01]  /*2410*/  IMAD.MOV.U32 R13, RZ, RZ, R2 ;  /* 0x000000ffff0d7224 */ /* 0x000fe200078e0002 */
[----:B------:R-:W-:Y:S01]  /*2420*/  SEL R8, R15, R8, P1 ;  /* 0x000000080f087207 */ /* 0x000fe20000800000 */
[----:B------:R-:W-:Y:S01]  /*2430*/  IMAD.MOV.U32 R15, RZ, RZ, R11 ;  /* 0x000000ffff0f7224 */ /* 0x000fe200078e000b */
[----:B------:R-:W-:Y:S01]  /*2440*/  @P5 LOP3.LUT R21, R24, 0x80000, RZ, 0xfc, !PT ;  /* 0x0008000018155812 */ /* 0x000fe200078efcff */
[----:B---3--:R-:W-:Y:S01]  /*2450*/  DSETP.MIN.AND P1, P4, R34, R28, PT ;  /* 0x0000001c2200722a */ /* 0x008fe20003c20000 */
[----:B------:R-:W-:Y:S01]  /*2460*/  SEL R24, R12, R13, P3 ;  /* 0x0000000d0c187207 */ /* 0x000fe20001800000 */
[----:B------:R-:W-:Y:S01]  /*2470*/  IMAD.MOV.U32 R11, RZ, RZ, R29 ;  /* 0x000000ffff0b7224 */ /* 0x000fe200078e001d */
[----:B------:R-:W3:Y:S01]  /*2480*/  LDG.E.64 R12, desc[UR6][R26.64] ;  /* 0x000000061a0c7981 */ /* 0x000ee2000c1e1b00 */
[----:B------:R-:W-:Y:S01]  /*2490*/  IMAD.MOV.U32 R22, RZ, RZ, R14 ;  /* 0x000000ffff167224 */ /* 0x000fe200078e000e */
[----:B------:R-:W-:Y:S01]  /*24a0*/  DSETP.MAX.AND P6, P5, R14, R2, PT ;  /* 0x000000020e00722a */ /* 0x000fe20003dcf000 */
[----:B------:R-:W-:Y:S01]  /*24b0*/  IMAD.MOV.U32 R14, RZ, RZ, R34 ;  /* 0x000000ffff0e7224 */ /* 0x000fe200078e0022 */
[----:B------:R-:W-:Y:S01]  /*24c0*/  FSEL R33, R35, R11, P1 ;  /* 0x0000000b23217208 */ /* 0x000fe20000800000 */
[----:B------:R-:W3:Y:S04]  /*24d0*/  LDG.E.64 R36, desc[UR6][R26.64+0x10] ;  /* 0x000010061a247981 */ /* 0x000ee8000c1e1b00 */
[----:B------:R0:W3:Y:S01]  /*24e0*/  LDG.E.64 R34, desc[UR6][R26.64+0x8] ;  /* 0x000008061a227981 */ /* 0x0000e2000c1e1b00 */
[----:B------:R-:W-:Y:S01]  /*24f0*/  IMAD.MOV.U32 R32, RZ, RZ, R3 ;  /* 0x000000ffff207224 */ /* 0x000fe200078e0003 */
[----:B------:R-:W-:-:S02]  /*2500*/  @P4 LOP3.LUT R33, R11, 0x80000, RZ, 0xfc, !PT ;  /* 0x000800000b214812 */ /* 0x000fc400078efcff */
[----:B------:R-:W-:Y:S02]  /*2510*/  MOV R11, R17 ;  /* 0x00000011000b7202 */ /* 0x000fe40000000f00 */
[----:B------:R-:W-:Y:S01]  /*2520*/  FSEL R25, R23, R32, P3 ;  /* 0x0000002017197208 */ /* 0x000fe20001800000 */
[----:B------:R-:W-:Y:S01]  /*2530*/  IMAD.MOV.U32 R23, RZ, RZ, R28 ;  /* 0x000000ffff177224 */ /* 0x000fe200078e001c */
[----:B------:R-:W-:Y:S02]  /*2540*/  @P2 LOP3.LUT R25, R32, 0x80000, RZ, 0xfc, !PT ;  /* 0x0008000020192812 */ /* 0x000fe400078efcff */
[----:B------:R-:W-:Y:S02]  /*2550*/  DSETP.MAX.AND P4, P3, R10, R28, PT ;  /* 0x0000001c0a00722a */ /* 0x000fe40003b8f000 */
[----:B------:R-:W-:Y:S01]  /*2560*/  SEL R32, R14, R23, P1 ;  /* 0x000000170e207207 */ /* 0x000fe20000800000 */
[----:B----4-:R-:W-:Y:S01]  /*2570*/  DSETP.MIN.AND P1, P2, R8, R38, PT ;  /* 0x000000260800722a */ /* 0x010fe20003a20000 */
[----:B------:R-:W-:-:S02]  /*2580*/  IMAD.MOV.U32 R14, RZ, RZ, R9 ;  /* 0x000000ffff0e7224 */ /* 0x000fc400078e0009 */
[----:B------:R-:W-:Y:S02]  /*2590*/  IMAD.MOV.U32 R9, RZ, RZ, R2 ;  /* 0x000000ffff097224 */ /* 0x000fe400078e0002 */
[----:B------:R-:W-:Y:S02]  /*25a0*/  IMAD.MOV.U32 R17, RZ, RZ, R10 ;  /* 0x000000ffff117224 */ /* 0x000fe400078e000a */
[----:B------:R-:W-:Y:S01]  /*25b0*/  IMAD.MOV.U32 R2, RZ, RZ, R28 ;  /* 0x000000ffff027224 */ /* 0x000fe200078e001c */
[----:B------:R-:W-:Y:S01]  /*25c0*/  FSEL R23, R15, R3, P6 ;  /* 0x000000030f177208 */ /* 0x000fe20003000000 */
[----:B------:R-:W-:Y:S01]  /*25d0*/  IMAD.MOV.U32 R10, RZ, RZ, R8 ;  /* 0x000000ffff0a7224 */ /* 0x000fe200078e0008 */
[----:B------:R-:W-:Y:S02]  /*25e0*/  SEL R22, R22, R9, P6 ;  /* 0x0000000916167207 */ /* 0x000fe40003000000 */
[----:B------:R-:W-:Y:S01]  /*25f0*/  SEL R2, R17, R2, P4 ;  /* 0x0000000211027207 */ /* 0x000fe20002000000 */
[----:B------:R-:W-:Y:S01]  /*2600*/  IMAD.MOV.U32 R17, RZ, RZ, R38 ;  /* 0x000000ffff117224 */ /* 0x000fe200078e0026 */
[----:B------:R-:W-:Y:S01]  /*2610*/  FSEL R11, R11, R29, P4 ;  /* 0x0000001d0b0b7208 */ /* 0x000fe20002000000 */
[----:B------:R-:W-:Y:S01]  /*2620*/  IMAD.MOV.U32 R15, RZ, RZ, R39 ;  /* 0x000000ffff0f7224 */ /* 0x000fe200078e0027 */
[----:B------:R-:W-:Y:S01]  /*2630*/  DSETP.MAX.AND P6, P4, R20, R38, PT ;  /* 0x000000261400722a */ /* 0x000fe20003ccf000 */
[----:B------:R-:W-:-:S02]  /*2640*/  @P5 LOP3.LUT R23, R3, 0x80000, RZ, 0xfc, !PT ;  /* 0x0008000003175812 */ /* 0x000fc400078efcff */
[----:B------:R-:W-:Y:S02]  /*2650*/  @P3 LOP3.LUT R11, R29, 0x80000, RZ, 0xfc, !PT ;  /* 0x000800001d0b3812 */ /* 0x000fe400078efcff */
[----:B------:R-:W-:Y:S02]  /*2660*/  SEL R10, R10, R17, P1 ;  /* 0x000000110a0a7207 */ /* 0x000fe40000800000 */
[----:B------:R-:W-:Y:S01]  /*2670*/  FSEL R17, R14, R15, P1 ;  /* 0x0000000f0e117208 */ /* 0x000fe20000800000 */
[----:B------:R-:W-:Y:S01]  /*2680*/  IMAD.MOV.U32 R8, RZ, RZ, R20 ;  /* 0x000000ffff087224 */ /* 0x000fe200078e0014 */
[----:B------:R-:W-:Y:S01]  /*2690*/  MOV R3, R24 ;  /* 0x0000001800037202 */ /* 0x000fe20000000f00 */
[----:B------:R-:W-:Y:S01]  /*26a0*/  IMAD.MOV.U32 R9, RZ, RZ, R38 ;  /* 0x000000ffff097224 */ /* 0x000fe200078e0026 */
[----:B------:R-:W-:Y:S01]  /*26b0*/  @P2 LOP3.LUT R17, R15, 0x80000, RZ, 0xfc, !PT ;  /* 0x000800000f112812 */ /* 0x000fe200078efcff */
[----:B------:R-:W-:Y:S01]  /*26c0*/  IMAD.MOV.U32 R15, RZ, RZ, R22 ;  /* 0x000000ffff0f7224 */ /* 0x000fe200078e0016 */
[----:B------:R-:W-:-:S02]  /*26d0*/  FSEL R21, R21, R39, P6 ;  /* 0x0000002715157208 */ /* 0x000fc40003000000 */
[----:B------:R-:W-:Y:S01]  /*26e0*/  SEL R8, R8, R9, P6 ;  /* 0x0000000908087207 */ /* 0x000fe20003000000 */
[----:B------:R-:W-:Y:S01]  /*26f0*/  IMAD.MOV.U32 R9, RZ, RZ, R23 ;  /* 0x000000ffff097224 */ /* 0x000fe200078e0017 */
[----:B------:R-:W-:Y:S01]  /*2700*/  @P4 LOP3.LUT R21, R39, 0x80000, RZ, 0xfc, !PT ;  /* 0x0008000027154812 */ /* 0x000fe200078efcff */
[----:B------:R-:W-:Y:S01]  /*2710*/  VIADD R6, R6, 0x400 ;  /* 0x0000040006067836 */ /* 0x000fe20000000000 */
[--C-:B--2---:R-:W-:Y:S01]  /*2720*/  DSETP.MIN.AND P3, P5, R24, R18.reuse, PT ;  /* 0x000000121800722a */ /* 0x104fe20003d60000 */
[--C-:B------:R-:W-:Y:S02]  /*2730*/  IMAD.MOV.U32 R14, RZ, RZ, R18.reuse ;  /* 0x000000ffff0e7224 */ /* 0x100fe400078e0012 */
[----:B------:R-:W-:Y:S01]  /*2740*/  IMAD.MOV.U32 R20, RZ, RZ, R19 ;  /* 0x000000ffff147224 */ /* 0x000fe200078e0013 */
[----:B------:R-:W-:Y:S02]  /*2750*/  DSETP.MAX.AND P2, P1, R22, R18, PT ;  /* 0x000000121600722a */ /* 0x000fe4000394f000 */
[----:B------:R-:W-:Y:S01]  /*2760*/  SEL R14, R3, R14, P3 ;  /* 0x0000000e030e7207 */ /* 0x000fe20001800000 */
[----:B------:R-:W-:Y:S01]  /*2770*/  IMAD.MOV.U32 R22, RZ, RZ, R18 ;  /* 0x000000ffff167224 */ /* 0x000fe200078e0012 */
[----:B------:R-:W-:-:S02]  /*2780*/  MOV R3, R11 ;  /* 0x0000000b00037202 */ /* 0x000fc40000000f00 */
[----:B------:R-:W-:Y:S01]  /*2790*/  FSEL R25, R25, R20, P3 ;  /* 0x0000001419197208 */ /* 0x000fe20001800000 */
[--C-:B-----5:R-:W-:Y:S01]  /*27a0*/  DSETP.MIN.AND P3, P4, R32, R30.reuse, PT ;  /* 0x0000001e2000722a */ /* 0x120fe20003c60000 */
[----:B------:R-:W-:Y:S02]  /*27b0*/  SEL R18, R15, R22, P2 ;  /* 0x000000160f127207 */ /* 0x000fe40001000000 */
[----:B------:R-:W-:Y:S01]  /*27c0*/  @P5 LOP3.LUT R25, R20, 0x80000, RZ, 0xfc, !PT ;  /* 0x0008000014195812 */ /* 0x000fe200078efcff */
[----:B------:R-:W-:Y:S01]  /*27d0*/  DSETP.MAX.AND P5, P6, R2, R30, PT ;  /* 0x0000001e0200722a */ /* 0x000fe20003eaf000 */
[----:B------:R-:W-:Y:S01]  /*27e0*/  FSEL R23, R9, R19, P2 ;  /* 0x0000001309177208 */ /* 0x000fe20001000000 */
[----:B------:R-:W-:Y:S02]  /*27f0*/  IMAD.MOV.U32 R22, RZ, RZ, R32 ;  /* 0x000000ffff167224 */ /* 0x000fe400078e0020 */
[----:B------:R-:W-:Y:S02]  /*2800*/  IMAD.MOV.U32 R20, RZ, RZ, R2 ;  /* 0x000000ffff147224 */ /* 0x000fe400078e0002 */
[----:B------:R-:W-:-:S02]  /*2810*/  IMAD.MOV.U32 R11, RZ, RZ, R30 ;  /* 0x000000ffff0b7224 */ /* 0x000fc400078e001e */
[----:B------:R-:W-:Y:S02]  /*2820*/  IMAD.MOV.U32 R9, RZ, RZ, R30 ;  /* 0x000000ffff097224 */ /* 0x000fe400078e001e */
[----:B------:R-:W-:Y:S01]  /*2830*/  IMAD.MOV.U32 R2, RZ, RZ, R31 ;  /* 0x000000ffff027224 */ /* 0x000fe200078e001f */
[----:B------:R-:W-:Y:S01]  /*2840*/  SEL R22, R22, R11, P3 ;  /* 0x0000000b16167207 */ /* 0x000fe20001800000 */
[----:B------:R-:W-:Y:S01]  /*2850*/  IMAD.MOV.U32 R11, RZ, RZ, R17 ;  /* 0x000000ffff0b7224 */ /* 0x000fe200078e0011 */
[----:B------:R-:W-:Y:S02]  /*2860*/  SEL R20, R20, R9, P5 ;  /* 0x0000000914147207 */ /* 0x000fe40002800000 */
[----:B------:R-:W-:Y:S02]  /*2870*/  MOV R9, R21 ;  /* 0x0000001500097202 */ /* 0x000fe40000000f00 */
[----:B0-----:R-:W-:Y:S01]  /*2880*/  FSEL R27, R33, R2, P3 ;  /* 0x00000002211b7208 */ /* 0x001fe20001800000 */
[----:B------:R-:W-:Y:S01]  /*2890*/  IMAD.MOV.U32 R17, RZ, RZ, R11 ;  /* 0x000000ffff117224 */ /* 0x000fe200078e000b */
[----:B------:R-:W-:Y:S01]  /*28a0*/  @P1 LOP3.LUT R23, R19, 0x80000, RZ, 0xfc, !PT ;  /* 0x0008000013171812 */ /* 0x000fe200078efcff */
[--C-:B---3--:R-:W-:Y:S01]  /*28b0*/  DSETP.MIN.AND P1, P2, R10, R12.reuse, PT ;  /* 0x0000000c0a00722a */ /* 0x108fe20003a20000 */
[----:B------:R-:W-:Y:S01]  /*28c0*/  FSEL R3, R3, R31, P5 ;  /* 0x0000001f03037208 */ /* 0x000fe20002800000 */
[----:B------:R-:W-:Y:S01]  /*28d0*/  DSETP.MAX.AND P3, P5, R8, R12, PT ;  /* 0x0000000c0800722a */ /* 0x000fe20003d6f000 */
[----:B------:R-:W-:Y:S01]  /*28e0*/  @P4 LOP3.LUT R27, R2, 0x80000, RZ, 0xfc, !PT ;  /* 0x00080000021b4812 */ /* 0x000fe200078efcff */
[----:B------:R-:W-:-:S02]  /*28f0*/  IMAD.MOV.U32 R2, RZ, RZ, R10 ;  /* 0x000000ffff027224 */ /* 0x000fc400078e000a */
[----:B------:R-:W-:Y:S02]  /*2900*/  IMAD.MOV.U32 R11, RZ, RZ, R8 ;  /* 0x000000ffff0b7224 */ /* 0x000fe400078e0008 */
[----:B------:R-:W-:Y:S02]  /*2910*/  IMAD.MOV.U32 R10, RZ, RZ, R9 ;  /* 0x000000ffff0a7224 */ /* 0x000fe400078e0009 */
[--C-:B------:R-:W-:Y:S02]  /*2920*/  IMAD.MOV.U32 R24, RZ, RZ, R12.reuse ;  /* 0x000000ffff187224 */ /* 0x100fe400078e000c */
[----:B------:R-:W-:Y:S02]  /*2930*/  IMAD.MOV.U32 R19, RZ, RZ, R13 ;  /* 0x000000ffff137224 */ /* 0x000fe400078e000d */
[----:B------:R-:W-:Y:S01]  /*2940*/  IMAD.MOV.U32 R15, RZ, RZ, R25 ;  /* 0x000000ffff0f7224 */ /* 0x000fe200078e0019 */
[----:B------:R-:W-:Y:S01]  /*2950*/  @P6 LOP3.LUT R3, R31, 0x80000, RZ, 0xfc, !PT ;  /* 0x000800001f036812 */ /* 0x000fe200078efcff */
[----:B------:R-:W-:Y:S01]  /*2960*/  IMAD.MOV.U32 R9, RZ, RZ, R12 ;  /* 0x000000ffff097224 */ /* 0x000fe200078e000c */
[----:B------:R-:W-:Y:S01]  /*2970*/  SEL R12, R11, R24, P3 ;  /* 0x000000180b0c7207 */ /* 0x000fe20001800000 */
[----:B------:R-:W-:Y:S01]  /*2980*/  IMAD.MOV.U32 R8, RZ, RZ, R13 ;  /* 0x000000ffff087224 */ /* 0x000fe200078e000d */
[----:B------:R-:W-:Y:S01]  /*2990*/  FSEL R13, R10, R19, P3 ;  /* 0x000000130a0d7208 */ /* 0x000fe20001800000 */
[----:B------:R-:W-:Y:S01]  /*29a0*/  DSETP.MIN.AND P3, P4, R14, R34, PT ;  /* 0x000000220e00722a */ /* 0x000fe20003c60000 */
[----:B------:R-:W-:Y:S01]  /*29b0*/  IMAD.MOV.U32 R21, RZ, RZ, R3 ;  /* 0x000000ffff157224 */ /* 0x000fe200078e0003 */
[----:B------:R-:W-:Y:S01]  /*29c0*/  @P5 LOP3.LUT R13, R19, 0x80000, RZ, 0xfc, !PT ;  /* 0x00080000130d5812 */ /* 0x000fe200078efcff */
[----:B------:R-:W-:Y:S01]  /*29d0*/  IMAD.MOV.U32 R19, RZ, RZ, R23 ;  /* 0x000000ffff137224 */ /* 0x000fe200078e0017 */
[----:B------:R-:W-:Y:S01]  /*29e0*/  FSEL R17, R17, R8, P1 ;  /* 0x0000000811117208 */ /* 0x000fe20000800000 */
[----:B------:R-:W-:Y:S01]  /*29f0*/  IMAD.MOV.U32 R10, RZ, RZ, R35 ;  /* 0x000000ffff0a7224 */ /* 0x000fe200078e0023 */
[----:B------:R-:W-:Y:S01]  /*2a00*/  SEL R2, R2, R9, P1 ;  /* 0x0000000902027207 */ /* 0x000fe20000800000 */
[----:B------:R-:W-:Y:S01]  /*2a10*/  IMAD.MOV.U32 R11, RZ, RZ, R14 ;  /* 0x000000ffff0b7224 */ /* 0x000fe200078e000e */
[----:B------:R-:W-:Y:S01]  /*2a20*/  @P2 LOP3.LUT R17, R8, 0x80000, RZ, 0xfc, !PT ;  /* 0x0008000008112812 */ /* 0x000fe200078efcff */
[----:B------:R-:W-:Y:S01]  /*2a30*/  IMAD.MOV.U32 R8, RZ, RZ, R34 ;  /* 0x000000ffff087224 */ /* 0x000fe200078e0022 */
[----:B------:R-:W-:Y:S01]  /*2a40*/  MOV R9, R15 ;  /* 0x0000000f00097202 */ /* 0x000fe20000000f00 */
[----:B------:R-:W-:Y:S01]  /*2a50*/  IMAD.MOV.U32 R23, RZ, RZ, R27 ;  /* 0x000000ffff177224 */ /* 0x000fe200078e001b */
[----:B------:R-:W-:-:S02]  /*2a60*/  DSETP.MAX.AND P5, P6, R20, R36, PT ;  /* 0x000000241400722a */ /* 0x000fc40003eaf000 */
[----:B------:R-:W-:Y:S01]  /*2a70*/  FSEL R9, R9, R10, P3 ;  /* 0x0000000a09097208 */ /* 0x000fe20001800000 */
[----:B------:R-:W-:Y:S01]  /*2a80*/  DSETP.MAX.AND P2, P1, R18, R34, PT ;  /* 0x000000221200722a */ /* 0x000fe2000394f000 */
[----:B------:R-:W-:Y:S02]  /*2a90*/  SEL R8, R11, R8, P3 ;  /* 0x000000080b087207 */ /* 0x000fe40001800000 */
[----:B------:R-:W-:Y:S01]  /*2aa0*/  @P4 LOP3.LUT R9, R10, 0x80000, RZ, 0xfc, !PT ;  /* 0x000800000a094812 */ /* 0x000fe200078efcff */
[----:B------:R-:W-:Y:S01]  /*2ab0*/  DSETP.MIN.AND P3, P4, R22, R36, PT ;  /* 0x000000241600722a */ /* 0x000fe20003c60000 */
[----:B------:R-:W-:Y:S01]  /*2ac0*/  IMAD.MOV.U32 R14, RZ, RZ, R18 ;  /* 0x000000ffff0e7224 */ /* 0x000fe200078e0012 */
[----:B------:R-:W-:Y:S01]  /*2ad0*/  FSEL R21, R21, R37, P5 ;  /* 0x0000002515157208 */ /* 0x000fe20002800000 */
[----:B------:R-:W-:Y:S01]  /*2ae0*/  IMAD.MOV.U32 R15, RZ, RZ, R19 ;  /* 0x000000ffff0f7224 */ /* 0x000fe200078e0013 */
[----:B------:R-:W-:Y:S01]  /*2af0*/  MOV R3, R22 ;  /* 0x0000001600037202 */ /* 0x000fe20000000f00 */
[----:B------:R-:W-:-:S02]  /*2b00*/  IMAD.MOV.U32 R28, RZ, RZ, R20 ;  /* 0x000000ffff1c7224 */ /* 0x000fc400078e0014 */
[--C-:B------:R-:W-:Y:S01]  /*2b10*/  IMAD.MOV.U32 R10, RZ, RZ, R36.reuse ;  /* 0x000000ffff0a7224 */ /* 0x100fe200078e0024 */
[----:B------:R-:W-:Y:S01]  /*2b20*/  @P6 LOP3.LUT R21, R37, 0x80000, RZ, 0xfc, !PT ;  /* 0x0008000025156812 */ /* 0x000fe200078efcff */
[----:B------:R-:W-:Y:S02]  /*2b30*/  IMAD.MOV.U32 R29, RZ, RZ, R36 ;  /* 0x000000ffff1d7224 */ /* 0x000fe400078e0024 */
[----:B------:R-:W-:Y:S02]  /*2b40*/  IMAD.MOV.U32 R18, RZ, RZ, R37 ;  /* 0x000000ffff127224 */ /* 0x000fe400078e0025 */
[----:B------:R-:W-:Y:S01]  /*2b50*/  IMAD.MOV.U32 R19, RZ, RZ, R34 ;  /* 0x000000ffff137224 */ /* 0x000fe200078e0022 */
[----:B------:R-:W-:Y:S02]  /*2b60*/  FSEL R15, R15, R35, P2 ;  /* 0x000000230f0f7208 */ /* 0x000fe40001000000 */
[----:B------:R-:W-:Y:S02]  /*2b70*/  FSEL R11, R23, R18, P3 ;  /* 0x00000012170b7208 */ /* 0x000fe40001800000 */
[----:B------:R-:W-:Y:S01]  /*2b80*/  SEL R10, R3, R10, P3 ;  /* 0x0000000a030a7207 */ /* 0x000fe20001800000 */
[----:B------:R-:W-:Y:S01]  /*2b90*/  IMAD.MOV.U32 R3, RZ, RZ, R17 ;  /* 0x000000ffff037224 */ /* 0x000fe200078e0011 */
[----:B------:R-:W-:Y:S01]  /*2ba0*/  SEL R28, R28, R29, P5 ;  /* 0x0000001d1c1c7207 */ /* 0x000fe20002800000 */
[----:B------:R-:W-:Y:S01]  /*2bb0*/  IMAD.MOV.U32 R29, RZ, RZ, R21 ;  /* 0x000000ffff1d7224 */ /* 0x000fe200078e0015 */
[----:B------:R-:W-:-:S02]  /*2bc0*/  SEL R14, R14, R19, P2 ;  /* 0x000000130e0e7207 */ /* 0x000fc40001000000 */
[----:B------:R-:W-:Y:S02]  /*2bd0*/  @P1 LOP3.LUT R15, R35, 0x80000, RZ, 0xfc, !PT ;  /* 0x00080000230f1812 */ /* 0x000fe400078efcff */
[----:B------:R-:W-:-:S07]  /*2be0*/  @P4 LOP3.LUT R11, R18, 0x80000, RZ, 0xfc, !PT ;  /* 0x00080000120b4812 */ /* 0x000fce00078efcff */
.L_x_201:
[----:B------:R-:W-:Y:S05]  /*2bf0*/  BSYNC.RECONVERGENT B2 ;  /* 0x0000000000027941 */ /* 0x000fea0003800200 */
.L_x_200:
[----:B------:R-:W-:Y:S05]  /*2c00*/  @!P0 BRA `(.L_x_195) ;  /* 0x0000000800908947 */ /* 0x000fea0003800000 */
[----:B------:R-:W-:Y:S01]  /*2c10*/  ISETP.NE.AND P1, PT, R16, 0x1, PT ;  /* 0x000000011000780c */ /* 0x000fe20003f25270 */
[----:B------:R-:W-:Y:S01]  /*2c20*/  BSSY.RECONVERGENT B2, `(.L_x_202) ;  /* 0x000006d000027945 */ /* 0x000fe20003800200 */
[----:B------:R-:W-:-:S11]  /*2c30*/  LOP3.LUT P0, RZ, R7, 0x100, RZ, 0xc0, !PT ;  /* 0x0000010007ff7812 */ /* 0x000fd6000780c0ff */
[----:B------:R-:W-:Y:S05]  /*2c40*/  @!P1 BRA `(.L_x_203) ;  /* 0x0000000400a89947 */ /* 0x000fea0003800000 */
[----:B------:R-:W0:Y:S01]  /*2c50*/  LDC.64 R16, c[0x0][0x380] ;  /* 0x0000e000ff107b82 */ /* 0x000e220000000a00 */
[----:B------:R-:W-:-:S04]  /*2c60*/  IMAD R7, R5, 0x100, R6 ;  /* 0x0000010005077824 */ /* 0x000fc800078e0206 */
[----:B0-----:R-:W-:-:S05]  /*2c70*/  IMAD.WIDE.U32 R32, R7, 0x18, R16 ;  /* 0x0000001807207825 */ /* 0x001fca00078e0010 */
[----:B------:R-:W2:Y:S04]  /*2c80*/  LDG.E.64 R26, desc[UR6][R32.64] ;  /* 0x00000006201a7981 */ /* 0x000ea8000c1e1b00 */
[----:B------:R-:W3:Y:S04]  /*2c90*/  LDG.E.64 R24, desc[UR6][R32.64+0x8] ;  /* 0x0000080620187981 */ /* 0x000ee8000c1e1b00 */
[----:B------:R0:W4:Y:S01]  /*2ca0*/  LDG.E.64 R20, desc[UR6][R32.64+0x10] ;  /* 0x0000100620147981 */ /* 0x000122000c1e1b00 */
[----:B------:R-:W-:-:S05]  /*2cb0*/  IADD3 R35, PT, PT, R7, 0x100, RZ ;  /* 0x0000010007237810 */ /* 0x000fca0007ffe0ff */
[----:B------:R-:W-:-:S05]  /*2cc0*/  IMAD.WIDE.U32 R34, R35, 0x18, R16 ;  /* 0x0000001823227825 */ /* 0x000fca00078e0010 */
[----:B------:R-:W5:Y:S04]  /*2cd0*/  LDG.E.64 R22, desc[UR6][R34.64] ;  /* 0x0000000622167981 */ /* 0x000f68000c1e1b00 */
[----:B------:R-:W5:Y:S04]  /*2ce0*/  LDG.E.64 R16, desc[UR6][R34.64+0x8] ;  /* 0x0000080622107981 */ /* 0x000f68000c1e1b00 */
[----:B------:R-:W5:Y:S01]  /*2cf0*/  LDG.E.64 R18, desc[UR6][R34.64+0x10] ;  /* 0x0000100622127981 */ /* 0x000f62000c1e1b00 */
[----:B------:R-:W-:Y:S02]  /*2d00*/  IMAD.MOV.U32 R7, RZ, RZ, R3 ;  /* 0x000000ffff077224 */ /* 0x000fe400078e0003 */
[----:B------:R-:W-:-:S02]  /*2d10*/  IMAD.MOV.U32 R36, RZ, RZ, R2 ;  /* 0x000000ffff247224 */ /* 0x000fc400078e0002 */
[----:B------:R-:W-:Y:S02]  /*2d20*/  IMAD.MOV.U32 R31, RZ, RZ, R12 ;  /* 0x000000ffff1f7224 */ /* 0x000fe400078e000c */
[----:B------:R-:W-:Y:S02]  /*2d30*/  IMAD.MOV.U32 R30, RZ, RZ, R13 ;  /* 0x000000ffff1e7224 */ /* 0x000fe400078e000d */
[----:B------:R-:W-:Y:S01]  /*2d40*/  VIADD R6, R6, 0x200 ;  /* 0x0000020006067836 */ /* 0x000fe20000000000 */
[--C-:B--2---:R-:W-:Y:S01]  /*2d50*/  DSETP.MIN.AND P1, P3, R2, R26.reuse, PT ;  /* 0x0000001a0200722a */ /* 0x104fe20003b20000 */
[--C-:B0-----:R-:W-:Y:S01]  /*2d60*/  IMAD.MOV.U32 R32, RZ, RZ, R26.reuse ;  /* 0x000000ffff207224 */ /* 0x101fe200078e001a */
[----:B------:R-:W-:Y:S01]  /*2d70*/  DSETP.MAX.AND P4, P5, R12, R26, PT ;  /* 0x0000001a0c00722a */ /* 0x000fe20003d8f000 */
[----:B------:R-:W-:Y:S01]  /*2d80*/  IMAD.MOV.U32 R3, RZ, RZ, R26 ;  /* 0x000000ffff037224 */ /* 0x000fe200078e001a */
[----:B------:R-:W-:Y:S01]  /*2d90*/  MOV R13, R8 ;  /* 0x00000008000d7202 */ /* 0x000fe20000000f00 */
[----:B------:R-:W-:-:S02]  /*2da0*/  IMAD.MOV.U32 R12, RZ, RZ, R27 ;  /* 0x000000ffff0c7224 */ /* 0x000fc400078e001b */
[----:B------:R-:W-:Y:S01]  /*2db0*/  IMAD.MOV.U32 R26, RZ, RZ, R9 ;  /* 0x000000ffff1a7224 */ /* 0x000fe200078e0009 */
[----:B------:R-:W-:Y:S02]  /*2dc0*/  SEL R2, R36, R3, P1 ;  /* 0x0000000324027207 */ /* 0x000fe40000800000 */
[----:B------:R-:W-:Y:S01]  /*2dd0*/  FSEL R3, R7, R12, P1 ;  /* 0x0000000c07037208 */ /* 0x000fe20000800000 */
[--C-:B---3--:R-:W-:Y:S01]  /*2de0*/  DSETP.MIN.AND P1, P2, R8, R24.reuse, PT ;  /* 0x000000180800722a */ /* 0x108fe20003a20000 */
        /* <DEDUP_REMOVED lines=8> */
[----:B------:R-:W-:Y:S01]  /*2e70*/  IMAD.MOV.U32 R27, RZ, RZ, R25 ;  /* 0x000000ffff1b7224 */ /* 0x000fe200078e0019 */
[----:B----4-:R-:W-:Y:S01]  /*2e80*/  DSETP.MAX.AND P5, P6, R28, R20, PT ;  /* 0x000000141c00722a */ /* 0x010fe20003eaf000 */
[----:B------:R-:W-:-:S02]  /*2e90*/  IMAD.MOV.U32 R14, RZ, RZ, R24 ;  /* 0x000000ffff0e7224 */ /* 0x000fc400078e0018 */
[----:B------:R-:W-:Y:S01]  /*2ea0*/  IMAD.MOV.U32 R24, RZ, RZ, R11 ;  /* 0x000000ffff187224 */ /* 0x000fe200078e000b */
[----:B------:R-:W-:Y:S01]  /*2eb0*/  FSEL R15, R26, R27, P1 ;  /* 0x0000001b1a0f7208 */ /* 0x000fe20000800000 */
[----:B------:R-:W-:Y:S01]  /*2ec0*/  IMAD.MOV.U32 R26, RZ, RZ, R29 ;  /* 0x000000ffff1a7224 */ /* 0x000fe200078e001d */
[----:B------:R-:W-:Y:S01]  /*2ed0*/  SEL R14, R13, R14, P1 ;  /* 0x0000000e0d0e7207 */ /* 0x000fe20000800000 */
[----:B------:R-:W-:Y:S01]  /*2ee0*/  IMAD.MOV.U32 R29, RZ, RZ, R21 ;  /* 0x000000ffff1d7224 */ /* 0x000fe200078e0015 */
[----:B------:R-:W-:Y:S01]  /*2ef0*/  @P2 LOP3.LUT R15, R27, 0x80000, RZ, 0xfc, !PT ;  /* 0x000800001b0f2812 */ /* 0x000fe200078efcff */
[----:B------:R-:W-:Y:S01]  /*2f00*/  DSETP.MIN.AND P1, P2, R10, R20, PT ;  /* 0x000000140a00722a */ /* 0x000fe20003a20000 */
[----:B------:R-:W-:Y:S01]  /*2f10*/  FSEL R13, R9, R25, P4 ;  /* 0x00000019090d7208 */ /* 0x000fe20002000000 */
[--C-:B------:R-:W-:Y:S01]  /*2f20*/  IMAD.MOV.U32 R27, RZ, RZ, R20.reuse ;  /* 0x000000ffff1b7224 */ /* 0x100fe200078e0014 */
[----:B------:R-:W-:Y:S02]  /*2f30*/  MOV R9, R21 ;  /* 0x0000001500097202 */ /* 0x000fe40000000f00 */
[----:B------:R-:W-:Y:S01]  /*2f40*/  @P3 LOP3.LUT R13, R25, 0x80000, RZ, 0xfc, !PT ;  /* 0x00080000190d3812 */ /* 0x000fe200078efcff */
[----:B------:R-:W-:Y:S01]  /*2f50*/  IMAD.MOV.U32 R25, RZ, RZ, R20 ;  /* 0x000000ffff197224 */ /* 0x000fe200078e0014 */
[----:B------:R-:W-:Y:S01]  /*2f60*/  FSEL R11, R24, R9, P1 ;  /* 0x00000009180b7208 */ /* 0x000fe20000800000 */
[----:B------:R-:W-:Y:S01]  /*2f70*/  IMAD.MOV.U32 R24, RZ, RZ, R3 ;  /* 0x000000ffff187224 */ /* 0x000fe200078e0003 */
[----:B------:R-:W-:-:S02]  /*2f80*/  FSEL R21, R26, R29, P5 ;  /* 0x0000001d1a157208 */ /* 0x000fc40002800000 */
[----:B------:R-:W-:Y:S01]  /*2f90*/  SEL R20, R28, R27, P5 ;  /* 0x0000001b1c147207 */ /* 0x000fe20002800000 */
[----:B-----5:R-:W-:Y:S01]  /*2fa0*/  IMAD.MOV.U32 R27, RZ, RZ, R23 ;  /* 0x000000ffff1b7224 */ /* 0x020fe200078e0017 */
[----:B------:R-:W-:Y:S01]  /*2fb0*/  SEL R10, R10, R25, P1 ;  /* 0x000000190a0a7207 */ /* 0x000fe20000800000 */
[----:B------:R-:W-:Y:S01]  /*2fc0*/  IMAD.MOV.U32 R25, RZ, RZ, R2 ;  /* 0x000000ffff197224 */ /* 0x000fe200078e0002 */
[----:B------:R-:W-:Y:S01]  /*2fd0*/  @P2 LOP3.LUT R11, R9, 0x80000, RZ, 0xfc, !PT ;  /* 0x00080000090b2812 */ /* 0x000fe200078efcff */
[----:B------:R-:W-:Y:S01]  /*2fe0*/  IMAD.MOV.U32 R9, RZ, RZ, R7 ;  /* 0x000000ffff097224 */ /* 0x000fe200078e0007 */
[--C-:B------:R-:W-:Y:S01]  /*2ff0*/  DSETP.MIN.AND P1, P2, R2, R22.reuse, PT ;  /* 0x000000160200722a */ /* 0x100fe20003a20000 */
[----:B------:R-:W-:Y:S01]  /*3000*/  IMAD.MOV.U32 R7, RZ, RZ, R8 ;  /* 0x000000ffff077224 */ /* 0x000fe200078e0008 */
[----:B------:R-:W-:Y:S01]  /*3010*/  SEL R12, R12, R31, P4 ;  /* 0x0000001f0c0c7207 */ /* 0x000fe20002000000 */
[----:B------:R-:W-:Y:S01]  /*3020*/  IMAD.MOV.U32 R26, RZ, RZ, R9 ;  /* 0x000000ffff1a7224 */ /* 0x000fe200078e0009 */
[----:B------:R-:W-:Y:S01]  /*3030*/  @P6 LOP3.LUT R21, R29, 0x80000, RZ, 0xfc, !PT ;  /* 0x000800001d156812 */ /* 0x000fe200078efcff */
[----:B------:R-:W-:Y:S01]  /*3040*/  DSETP.MAX.AND P3, P5, R8, R22, PT ;  /* 0x000000160800722a */ /* 0x000fe20003d6f000 */
[--C-:B------:R-:W-:Y:S01]  /*3050*/  IMAD.MOV.U32 R2, RZ, RZ, R22.reuse ;  /* 0x000000ffff027224 */ /* 0x100fe200078e0016 */
[----:B------:R-:W-:Y:S01]  /*3060*/  MOV R9, R23 ;  /* 0x0000001700097202 */ /* 0x000fe20000000f00 */
[----:B------:R-:W-:-:S02]  /*3070*/  IMAD.MOV.U32 R8, RZ, RZ, R22 ;  /* 0x000000ffff087224 */ /* 0x000fc400078e0016 */
[----:B------:R-:W-:Y:S01]  /*3080*/  IMAD.MOV.U32 R22, RZ, RZ, R14 ;  /* 0x000000ffff167224 */ /* 0x000fe200078e000e */
[----:B------:R-:W-:Y:S01]  /*3090*/  FSEL R3, R24, R9, P1 ;  /* 0x0000000918037208 */ /* 0x000fe20000800000 */
[----:B------:R-:W-:Y:S01]  /*30a0*/  IMAD.MOV.U32 R23, RZ, RZ, R15 ;  /* 0x000000ffff177224 */ /* 0x000fe200078e000f */
[----:B------:R-:W-:Y:S01]  /*30b0*/  SEL R7, R7, R8, P3 ;  /* 0x0000000807077207 */ /* 0x000fe20001800000 */
[----:B------:R-:W-:Y:S01]  /*30c0*/  IMAD.MOV.U32 R28, RZ, RZ, R20 ;  /* 0x000000ffff1c7224 */ /* 0x000fe200078e0014 */
[----:B------:R-:W-:Y:S01]  /*30d0*/  FSEL R8, R26, R27, P3 ;  /* 0x0000001b1a087208 */ /* 0x000fe20001800000 */
[--C-:B------:R-:W-:Y:S01]  /*30e0*/  DSETP.MIN.AND P3, P4, R14, R16.reuse, PT ;  /* 0x000000100e00722a */ /* 0x100fe20003c60000 */
[----:B------:R-:W-:Y:S01]  /*30f0*/  SEL R2, R25, R2, P1 ;  /* 0x0000000219027207 */ /* 0x000fe20000800000 */
[----:B------:R-:W-:Y:S01]  /*3100*/  IMAD.MOV.U32 R14, RZ, RZ, R12 ;  /* 0x000000ffff0e7224 */ /* 0x000fe200078e000c */
[----:B------:R-:W-:Y:S01]  /*3110*/  @P2 LOP3.LUT R3, R9, 0x80000, RZ, 0xfc, !PT ;  /* 0x0008000009032812 */ /* 0x000fe200078efcff */
[----:B------:R-:W-:Y:S01]  /*3120*/  IMAD.MOV.U32 R15, RZ, RZ, R13 ;  /* 0x000000ffff0f7224 */ /* 0x000fe200078e000d */
[----:B------:R-:W-:Y:S01]  /*3130*/  DSETP.MAX.AND P2, P1, R12, R16, PT ;  /* 0x000000100c00722a */ /* 0x000fe2000394f000 */
[----:B------:R-:W-:Y:S01]  /*3140*/  @P5 LOP3.LUT R8, R27, 0x80000, RZ, 0xfc, !PT ;  /* 0x000800001b085812 */ /* 0x000fe200078efcff */
[--C-:B------:R-:W-:Y:S01]  /*3150*/  IMAD.MOV.U32 R13, RZ, RZ, R16.reuse ;  /* 0x000000ffff0d7224 */ /* 0x100fe200078e0010 */
[-C--:B------:R-:W-:Y:S01]  /*3160*/  MOV R12, R17.reuse ;  /* 0x00000011000c7202 */ /* 0x080fe20000000f00 */
[----:B------:R-:W-:Y:S01]  /*3170*/  DSETP.MAX.AND P5, P6, R20, R18, PT ;  /* 0x000000121400722a */ /* 0x000fe20003eaf000 */
[----:B------:R-:W-:Y:S01]  /*3180*/  IMAD.MOV.U32 R25, RZ, RZ, R16 ;  /* 0x000000ffff197224 */ /* 0x000fe200078e0010 */
[----:B------:R-:W-:Y:S01]  /*3190*/  FSEL R15, R15, R17, P2 ;  /* 0x000000110f0f7208 */ /* 0x000fe20001000000 */
[----:B------:R-:W-:Y:S01]  /*31a0*/  IMAD.MOV.U32 R29, RZ, RZ, R18 ;  /* 0x000000ffff1d7224 */ /* 0x000fe200078e0012 */
[----:B------:R-:W-:-:S02]  /*31b0*/  FSEL R9, R23, R12, P3 ;  /* 0x0000000c17097208 */ /* 0x000fc40001800000 */
[----:B------:R-:W-:Y:S01]  /*31c0*/  SEL R16, R22, R13, P3 ;  /* 0x0000000d16107207 */ /* 0x000fe20001800000 */
[----:B------:R-:W-:Y:S01]  /*31d0*/  IMAD.MOV.U32 R13, RZ, RZ, R18 ;  /* 0x000000ffff0d7224 */ /* 0x000fe200078e0012 */
[----:B------:R-:W-:Y:S01]  /*31e0*/  @P4 LOP3.LUT R9, R12, 0x80000, RZ, 0xfc, !PT ;  /* 0x000800000c094812 */ /* 0x000fe200078efcff */
[----:B------:R-:W-:Y:S01]  /*31f0*/  DSETP.MIN.AND P3, P4, R10, R18, PT ;  /* 0x000000120a00722a */ /* 0x000fe20003c60000 */
[----:B------:R-:W-:Y:S01]  /*3200*/  IMAD.MOV.U32 R12, RZ, RZ, R10 ;  /* 0x000000ffff0c7224 */ /* 0x000fe200078e000a */
[----:B------:R-:W-:Y:S01]  /*3210*/  @P1 LOP3.LUT R15, R17, 0x80000, RZ, 0xfc, !PT ;  /* 0x00080000110f1812 */ /* 0x000fe200078efcff */
[----:B------:R-:W-:Y:S01]  /*3220*/  IMAD.MOV.U32 R10, RZ, RZ, R19 ;  /* 0x000000ffff0a7224 */ /* 0x000fe200078e0013 */
[----:B------:R-:W-:Y:S02]  /*3230*/  FSEL R21, R21, R19, P5 ;  /* 0x0000001315157208 */ /* 0x000fe40002800000 */
[----:B------:R-:W-:Y:S01]  /*3240*/  SEL R17, R12, R13, P3 ;  /* 0x0000000d0c117207 */ /* 0x000fe20001800000 */
[----:B------:R-:W-:Y:S01]  /*3250*/  IMAD.MOV.U32 R12, RZ, RZ, R7 ;  /* 0x000000ffff0c7224 */ /* 0x000fe200078e0007 */
[----:B------:R-:W-:-:S02]  /*3260*/  @P6 LOP3.LUT R21, R19, 0x80000, RZ, 0xfc, !PT ;  /* 0x0008000013156812 */ /* 0x000fc400078efcff */
[----:B------:R-:W-:Y:S02]  /*3270*/  FSEL R11, R11, R10, P3 ;  /* 0x0000000a0b0b7208 */ /* 0x000fe40001800000 */
[----:B------:R-:W-:Y:S01]  /*3280*/  SEL R28, R28, R29, P5 ;  /* 0x0000001d1c1c7207 */ /* 0x000fe20002800000 */
[----:B------:R-:W-:Y:S01]  /*3290*/  IMAD.MOV.U32 R29, RZ, RZ, R21 ;  /* 0x000000ffff1d7224 */ /* 0x000fe200078e0015 */
[----:B------:R-:W-:Y:S01]  /*32a0*/  @P4 LOP3.LUT R11, R10, 0x80000, RZ, 0xfc, !PT ;  /* 0x000800000a0b4812 */ /* 0x000fe200078efcff */
[----:B------:R-:W-:Y:S01]  /*32b0*/  IMAD.MOV.U32 R10, RZ, RZ, R17 ;  /* 0x000000ffff0a7224 */ /* 0x000fe200078e0011 */
[----:B------:R-:W-:Y:S01]  /*32c0*/  MOV R13, R8 ;  /* 0x00000008000d7202 */ /* 0x000fe20000000f00 */
[----:B------:R-:W-:Y:S01]  /*32d0*/  IMAD.MOV.U32 R8, RZ, RZ, R16 ;  /* 0x000000ffff087224 */ /* 0x000fe200078e0010 */
[----:B------:R-:W-:-:S07]  /*32e0*/  SEL R14, R14, R25, P2 ;  /* 0x000000190e0e7207 */ /* 0x000fce0001000000 */
.L_x_203:
[----:B------:R-:W-:Y:S05]  /*32f0*/  BSYNC.RECONVERGENT B2 ;  /* 0x0000000000027941 */ /* 0x000fea0003800200 */
.L_x_202:
[----:B------:R-:W-:Y:S05]  /*3300*/  @P0 BRA `(.L_x_195) ;  /* 0x0000000000d00947 */ /* 0x000fea0003800000 */
[----:B------:R-:W0:Y:S01]  /*3310*/  LDC.64 R20, c[0x0][0x380] ;  /* 0x0000e000ff147b82 */ /* 0x000e220000000a00 */
[----:B------:R-:W-:-:S04]  /*3320*/  IMAD R5, R5, 0x100, R6 ;  /* 0x0000010005057824 */ /* 0x000fc800078e0206 */
        /* <DEDUP_REMOVED lines=8> */
[----:B------:R-:W-:Y:S01]  /*33b0*/  IMAD.MOV.U32 R22, RZ, RZ, R19 ;  /* 0x000000ffff167224 */ /* 0x000fe200078e0013 */
[----:B------:R-:W-:Y:S01]  /*33c0*/  DSETP.MIN.AND P0, P1, R2, R18, PT ;  /* 0x000000120200722a */ /* 0x000fe20003900000 */
[--C-:B------:R-:W-:Y:S01]  /*33d0*/  IMAD.MOV.U32 R23, RZ, RZ, R18.reuse ;  /* 0x000000ffff177224 */ /* 0x100fe200078e0012 */
[----:B---3--:R-:W-:Y:S01]  /*33e0*/  DSETP.MIN.AND P5, P4, R8, R6, PT ;  /* 0x000000060800722a */ /* 0x008fe20003ca0000 */
[----:B------:R-:W-:Y:S01]  /*33f0*/  IMAD.MOV.U32 R25, RZ, RZ, R18 ;  /* 0x000000ffff197224 */ /* 0x000fe200078e0012 */
[----:B------:R-:W-:Y:S01]  /*3400*/  MOV R18, R9 ;  /* 0x0000000900127202 */ /* 0x000fe20000000f00 */
[----:B------:R-:W-:Y:S01]  /*3410*/  IMAD.MOV.U32 R9, RZ, RZ, R7 ;  /* 0x000000ffff097224 */ /* 0x000fe200078e0007 */
[----:B------:R-:W-:Y:S01]  /*3420*/  FSEL R3, R5, R22, P0 ;  /* 0x0000001605037208 */ /* 0x000fe20000000000 */
[----:B------:R-:W-:Y:S01]  /*3430*/  IMAD.MOV.U32 R5, RZ, RZ, R8 ;  /* 0x000000ffff057224 */ /* 0x000fe200078e0008 */
[----:B------:R-:W-:Y:S01]  /*3440*/  FSEL R13, R13, R19, P2 ;  /* 0x000000130d0d7208 */ /* 0x000fe20001000000 */
[----:B------:R-:W-:Y:S01]  /*3450*/  IMAD.MOV.U32 R8, RZ, RZ, R6 ;  /* 0x000000ffff087224 */ /* 0x000fe200078e0006 */
[----:B------:R-:W-:-:S02]  /*3460*/  SEL R2, R2, R23, P0 ;  /* 0x0000001702027207 */ /* 0x000fc40000000000 */
[----:B------:R-:W-:Y:S01]  /*3470*/  @P3 LOP3.LUT R13, R19, 0x80000, RZ, 0xfc, !PT ;  /* 0x00080000130d3812 */ /* 0x000fe200078efcff */
[----:B------:R-:W-:Y:S01]  /*3480*/  DSETP.MAX.AND P0, P3, R14, R6, PT ;  /* 0x000000060e00722a */ /* 0x000fe20003b0f000 */
[----:B------:R-:W-:Y:S01]  /*3490*/  SEL R8, R5, R8, P5 ;  /* 0x0000000805087207 */ /* 0x000fe20002800000 */
[----:B------:R-:W-:Y:S01]  /*34a0*/  IMAD.MOV.U32 R19, RZ, RZ, R14 ;  /* 0x000000ffff137224 */ /* 0x000fe200078e000e */
[----:B------:R-:W-:Y:S01]  /*34b0*/  FSEL R5, R18, R9, P5 ;  /* 0x0000000912057208 */ /* 0x000fe20002800000 */
[--C-:B----4-:R-:W-:Y:S01]  /*34c0*/  DSETP.MIN.AND P5, P6, R10, R16.reuse, PT ;  /* 0x000000100a00722a */ /* 0x110fe20003ea0000 */
[----:B------:R-:W-:Y:S01]  /*34d0*/  SEL R12, R24, R25, P2 ;  /* 0x00000019180c7207 */ /* 0x000fe20001000000 */
        /* <DEDUP_REMOVED lines=11> */
[--C-:B------:R-:W-:Y:S01]  /*3590*/  IMAD.MOV.U32 R18, RZ, RZ, R17.reuse ;  /* 0x000000ffff127224 */ /* 0x100fe200078e0011 */
[----:B------:R-:W-:Y:S01]  /*35a0*/  @P3 LOP3.LUT R19, R15, 0x80000, RZ, 0xfc, !PT ;  /* 0x000800000f133812 */ /* 0x000fe200078efcff */
[----:B------:R-:W-:Y:S01]  /*35b0*/  IMAD.MOV.U32 R10, RZ, RZ, R17 ;  /* 0x000000ffff0a7224 */ /* 0x000fe200078e0011 */
[----:B------:R-:W-:Y:S01]  /*35c0*/  SEL R6, R6, R9, P5 ;  /* 0x0000000906067207 */ /* 0x000fe20002800000 */
[----:B------:R-:W-:Y:S01]  /*35d0*/  IMAD.MOV.U32 R9, RZ, RZ, R5 ;  /* 0x000000ffff097224 */ /* 0x000fe200078e0005 */
[----:B------:R-:W-:Y:S01]  /*35e0*/  FSEL R29, R11, R18, P2 ;  /* 0x000000120b1d7208 */ /* 0x000fe20001000000 */
[----:B------:R-:W-:Y:S01]  /*35f0*/  IMAD.MOV.U32 R15, RZ, RZ, R19 ;  /* 0x000000ffff0f7224 */ /* 0x000fe200078e0013 */
[----:B------:R-:W-:-:S02]  /*3600*/  FSEL R11, R7, R10, P5 ;  /* 0x0000000a070b7208 */ /* 0x000fc40002800000 */
[----:B------:R-:W-:Y:S01]  /*3610*/  @P6 LOP3.LUT R11, R10, 0x80000, RZ, 0xfc, !PT ;  /* 0x000800000a0b6812 */ /* 0x000fe200078efcff */
[----:B------:R-:W-:Y:S01]  /*3620*/  IMAD.MOV.U32 R10, RZ, RZ, R6 ;  /* 0x000000ffff0a7224 */ /* 0x000fe200078e0006 */
[----:B------:R-:W-:Y:S02]  /*3630*/  SEL R28, R28, R16, P2 ;  /* 0x000000101c1c7207 */ /* 0x000fe40001000000 */
[----:B------:R-:W-:-:S07]  /*3640*/  @P1 LOP3.LUT R29, R18, 0x80000, RZ, 0xfc, !PT ;  /* 0x00080000121d1812 */ /* 0x000fce00078efcff */
.L_x_195:
[----:B------:R-:W-:Y:S05]  /*3650*/  BSYNC.RECONVERGENT B1 ;  /* 0x0000000000017941 */ /* 0x000fea0003800200 */
.L_x_194:
[----:B------:R-:W0:Y:S01]  /*3660*/  S2R R6, SR_LANEID ;  /* 0x0000000000067919 */ /* 0x000e220000000000 */
[----:B------:R-:W-:Y:S01]  /*3670*/  LOP3.LUT R5, R4, 0x3e0, RZ, 0xc0, !PT ;  /* 0x000003e004057812 */ /* 0x000fe200078ec0ff */
[----:B------:R-:W-:Y:S04]  /*3680*/  BSSY.RECONVERGENT B1, `(.L_x_204) ;  /* 0x0000047000017945 */ /* 0x000fe80003800200 */
[----:B------:R-:W-:Y:S01]  /*3690*/  VIADD R7, R5, 0x20 ;  /* 0x0000002005077836 */ /* 0x000fe20000000000 */
[----:B------:R-:W-:-:S04]  /*36a0*/  LOP3.LUT R5, RZ, R5, RZ, 0x33, !PT ;  /* 0x00000005ff057212 */ /* 0x000fc800078e33ff */
[----:B------:R-:W-:Y:S02]  /*36b0*/  ISETP.GT.U32.AND P0, PT, R7, R0, PT ;  /* 0x000000000700720c */ /* 0x000fe40003f04070 */
[----:B------:R-:W-:-:S04]  /*36c0*/  IADD3 R5, PT, PT, R0, R5, RZ ;  /* 0x0000000500057210 */ /* 0x000fc80007ffe0ff */
[----:B------:R-:W-:-:S05]  /*36d0*/  SEL R5, R5, 0x1f, P0 ;  /* 0x0000001f05057807 */ /* 0x000fca0000000000 */
[----:B------:R1:W2:Y:S04]  /*36e0*/  SHFL.DOWN PT, R26, R2, 0x1, R5 ;  /* 0x08200000021a7989 */ /* 0x0002a800000e0005 */
        /* <DEDUP_REMOVED lines=26> */
[----:B-1----:R-:W-:Y:S02]  /*3890*/  IMAD.MOV.U32 R3, RZ, RZ, R26 ;  /* 0x000000ffff037224 */ /* 0x002fe400078e001a */
[----:B------:R-:W-:-:S03]  /*38a0*/  IMAD.MOV.U32 R26, RZ, RZ, R9 ;  /* 0x000000ffff1a7224 */ /* 0x000fc600078e0009 */
[----:B------:R-:W-:Y:S02]  /*38b0*/  SEL R2, R2, R3, P3 ;  /* 0x0000000302027207 */ /* 0x000fe40001800000 */
[----:B------:R-:W-:-:S04]  /*38c0*/  FSEL R3, R30, R27, P3 ;  /* 0x0000001b1e037208 */ /* 0x000fc80001800000 */
[----:B------:R-:W-:Y:S01]  /*38d0*/  @P4 LOP3.LUT R3, R27, 0x80000, RZ, 0xfc, !PT ;  /* 0x000800001b034812 */ /* 0x000fe200078efcff */
[----:B0-----:R-:W-:Y:S01]  /*38e0*/  DSETP.MIN.AND P3, P4, R8, R16, PT ;  /* 0x000000100800722a */ /* 0x001fe20003c60000 */
[----:B------:R-:W-:Y:S01]  /*38f0*/  IMAD.MOV.U32 R9, RZ, RZ, R16 ;  /* 0x000000ffff097224 */ /* 0x000fe200078e0010 */
[----:B------:R-:W-:-:S04]  /*3900*/  MOV R16, R11 ;  /* 0x0000000b00107202 */ /* 0x000fc80000000f00 */
        /* <DEDUP_REMOVED lines=18> */
[----:B------:R-:W-:Y:S01]  /*3a30*/  MOV R16, R14 ;  /* 0x0000000e00107202 */ /* 0x000fe20000000f00 */
[----:B------:R-:W-:Y:S01]  /*3a40*/  IMAD.MOV.U32 R21, RZ, RZ, R24 ;  /* 0x000000ffff157224 */ /* 0x000fe200078e0018 */
[----:B------:R-:W-:-:S03]  /*3a50*/  @P3 LOP3.LUT R13, R19, 0x80000, RZ, 0xfc, !PT ;  /* 0x00080000130d3812 */ /* 0x000fc600078efcff */
[----:B------:R-:W-:Y:S01]  /*3a60*/  SEL R28, R17, R22, P5 ;  /* 0x00000016111c7207 */ /* 0x000fe20002800000 */
[----:B------:R-:W-:Y:S01]  /*3a70*/  IMAD.MOV.U32 R17, RZ, RZ, R15 ;  /* 0x000000ffff117224 */ /* 0x000fe200078e000f */
[----:B------:R-:W-:Y:S01]  /*3a80*/  FSEL R29, R18, R23, P5 ;  /* 0x00000017121d7208 */ /* 0x000fe20002800000 */
[----:B------:R-:W-:Y:S01]  /*3a90*/  DSETP.MAX.AND P5, P6, R14, R24, PT ;  /* 0x000000180e00722a */ /* 0x000fe20003eaf000 */
[----:B------:R-:W-:-:S04]  /*3aa0*/  IMAD.MOV.U32 R18, RZ, RZ, R25 ;  /* 0x000000ffff127224 */ /* 0x000fc800078e0019 */
[----:B------:R-:W-:Y:S02]  /*3ab0*/  @P4 LOP3.LUT R29, R23, 0x80000, RZ, 0xfc, !PT ;  /* 0x00080000171d4812 */ /* 0x000fe400078efcff */
[----:B------:R-:W-:Y:S02]  /*3ac0*/  FSEL R15, R17, R18, P5 ;  /* 0x00000012110f7208 */ /* 0x000fe40002800000 */
[----:B------:R-:W-:-:S05]  /*3ad0*/  SEL R14, R16, R21, P5 ;  /* 0x00000015100e7207 */ /* 0x000fca0002800000 */
[----:B------:R-:W-:-:S07]  /*3ae0*/  @P6 LOP3.LUT R15, R18, 0x80000, RZ, 0xfc, !PT ;  /* 0x00080000120f6812 */ /* 0x000fce00078efcff */
.L_x_205:
[----:B------:R-:W-:Y:S05]  /*3af0*/  BSYNC.RECONVERGENT B1 ;  /* 0x0000000000017941 */ /* 0x000fea0003800200 */
.L_x_204:
[----:B------:R2:W3:Y:S01]  /*3b00*/  SHFL.DOWN PT, R26, R2, 0x2, R5 ;  /* 0x08400000021a7989 */ /* 0x0004e200000e0005 */
[----:B------:R-:W-:Y:S03]  /*3b10*/  BSSY.RECONVERGENT B1, `(.L_x_206) ;  /* 0x0000035000017945 */ /* 0x000fe60003800200 */
[----:B------:R2:W4:Y:S04]  /*3b20*/  SHFL.DOWN PT, R27, R3, 0x2, R5 ;  /* 0x08400000031b7989 */ /* 0x00052800000e0005 */
        /* <DEDUP_REMOVED lines=10> */
[----:B---34-:R-:W-:Y:S05]  /*3bd0*/  @P2 BRA `(.L_x_207) ;  /* 0x0000000000a02947 */ /* 0x018fea0003800000 */
[----:B------:R-:W-:Y:S01]  /*3be0*/  DSETP.MIN.AND P3, P2, R2, R26, PT ;  /* 0x0000001a0200722a */ /* 0x000fe20003a60000 */
[----:B------:R-:W-:Y:S02]  /*3bf0*/  IMAD.MOV.U32 R30, RZ, RZ, R3 ;  /* 0x000000ffff1e7224 */ /* 0x000fe400078e0003 */
[----:B-12---:R-:W-:Y:S02]  /*3c00*/  IMAD.MOV.U32 R3, RZ, RZ, R26 ;  /* 0x000000ffff037224 */ /* 0x006fe400078e001a */
[----:B------:R-:W-:-:S03]  /*3c10*/  IMAD.MOV.U32 R26, RZ, RZ, R9 ;  /* 0x000000ffff1a7224 */ /* 0x000fc600078e0009 */
[----:B------:R-:W-:Y:S02]  /*3c20*/  SEL R2, R2, R3, P3 ;  /* 0x0000000302027207 */ /* 0x000fe40001800000 */
[----:B------:R-:W-:Y:S01]  /*3c30*/  FSEL R3, R30, R27, P3 ;  /* 0x0000001b1e037208 */ /* 0x000fe20001800000 */
[----:B0-----:R-:W-:Y:S01]  /*3c40*/  DSETP.MIN.AND P4, P3, R8, R24, PT ;  /* 0x000000180800722a */ /* 0x001fe20003b80000 */
[----:B------:R-:W-:Y:S02]  /*3c50*/  IMAD.MOV.U32 R9, RZ, RZ, R24 ;  /* 0x000000ffff097224 */ /* 0x000fe400078e0018 */
[----:B------:R-:W-:Y:S01]  /*3c60*/  @P2 LOP3.LUT R3, R27, 0x80000, RZ, 0xfc, !PT ;  /* 0x000800001b032812 */ /* 0x000fe200078efcff */
[----:B------:R-:W-:Y:S02]  /*3c70*/  IMAD.MOV.U32 R24, RZ, RZ, R11 ;  /* 0x000000ffff187224 */ /* 0x000fe400078e000b */
[----:B------:R-:W-:Y:S01]  /*3c80*/  IMAD.MOV.U32 R27, RZ, RZ, R19 ;  /* 0x000000ffff1b7224 */ /* 0x000fe200078e0013 */
[----:B------:R-:W-:-:S02]  /*3c90*/  SEL R8, R8, R9, P4 ;  /* 0x0000000908087207 */ /* 0x000fc40002000000 */
[----:B------:R-:W-:Y:S01]  /*3ca0*/  FSEL R9, R26, R25, P4 ;  /* 0x000000191a097208 */ /* 0x000fe20002000000 */
[----:B------:R-:W-:Y:S01]  /*3cb0*/  DSETP.MIN.AND P4, P2, R10, R16, PT ;  /* 0x000000100a00722a */ /* 0x000fe20003a80000 */
[----:B------:R-:W-:Y:S01]  /*3cc0*/  IMAD.MOV.U32 R11, RZ, RZ, R16 ;  /* 0x000000ffff0b7224 */ /* 0x000fe200078e0010 */
[----:B------:R-:W-:Y:S02]  /*3cd0*/  MOV R16, R13 ;  /* 0x0000000d00107202 */ /* 0x000fe40000000f00 */
[----:B------:R-:W-:Y:S01]  /*3ce0*/  @P3 LOP3.LUT R9, R25, 0x80000, RZ, 0xfc, !PT ;  /* 0x0008000019093812 */ /* 0x000fe200078efcff */
[----:B------:R-:W-:Y:S01]  /*3cf0*/  IMAD.MOV.U32 R25, RZ, RZ, R18 ;  /* 0x000000ffff197224 */ /* 0x000fe200078e0012 */
[----:B------:R-:W-:Y:S02]  /*3d00*/  SEL R10, R10, R11, P4 ;  /* 0x0000000b0a0a7207 */ /* 0x000fe40002000000 */
[----:B------:R-:W-:Y:S01]  /*3d10*/  FSEL R11, R24, R17, P4 ;  /* 0x00000011180b7208 */ /* 0x000fe20002000000 */
[----:B------:R-:W-:Y:S01]  /*3d20*/  DSETP.MAX.AND P4, P3, R12, R22, PT ;  /* 0x000000160c00722a */ /* 0x000fe20003b8f000 */
[----:B------:R-:W-:-:S02]  /*3d30*/  IMAD.MOV.U32 R24, RZ, RZ, R29 ;  /* 0x000000ffff187224 */ /* 0x000fc400078e001d */
[----:B------:R-:W-:Y:S02]  /*3d40*/  IMAD.MOV.U32 R13, RZ, RZ, R22 ;  /* 0x000000ffff0d7224 */ /* 0x000fe400078e0016 */
[----:B------:R-:W-:Y:S01]  /*3d50*/  @P2 LOP3.LUT R11, R17, 0x80000, RZ, 0xfc, !PT ;  /* 0x00080000110b2812 */ /* 0x000fe200078efcff */
[----:B------:R-:W-:Y:S02]  /*3d60*/  IMAD.MOV.U32 R22, RZ, RZ, R28 ;  /* 0x000000ffff167224 */ /* 0x000fe400078e001c */
[----:B------:R-:W-:Y:S02]  /*3d70*/  SEL R12, R12, R13, P4 ;  /* 0x0000000d0c0c7207 */ /* 0x000fe40002000000 */
[----:B------:R-:W-:Y:S01]  /*3d80*/  FSEL R13, R16, R23, P4 ;  /* 0x00000017100d7208 */ /* 0x000fe20002000000 */
[----:B------:R-:W-:Y:S01]  /*3d90*/  DSETP.MAX.AND P5, P4, R28, R18, PT ;  /* 0x000000121c00722a */ /* 0x000fe20003caf000 */
[----:B------:R-:W-:Y:S02]  /*3da0*/  IMAD.MOV.U32 R16, RZ, RZ, R14 ;  /* 0x000000ffff107224 */ /* 0x000fe400078e000e */
[----:B------:R-:W-:Y:S01]  /*3db0*/  IMAD.MOV.U32 R18, RZ, RZ, R15 ;  /* 0x000000ffff127224 */ /* 0x000fe200078e000f */
[----:B------:R-:W-:Y:S01]  /*3dc0*/  @P3 LOP3.LUT R13, R23, 0x80000, RZ, 0xfc, !PT ;  /* 0x00080000170d3812 */ /* 0x000fe200078efcff */
[----:B------:R-:W-:Y:S01]  /*3dd0*/  IMAD.MOV.U32 R19, RZ, RZ, R20 ;  /* 0x000000ffff137224 */ /* 0x000fe200078e0014 */
[----:B------:R-:W-:-:S02]  /*3de0*/  SEL R28, R22, R25, P5 ;  /* 0x00000019161c7207 */ /* 0x000fc40002800000 */
[----:B------:R-:W-:Y:S01]  /*3df0*/  FSEL R29, R24, R27, P5 ;  /* 0x0000001b181d7208 */ /* 0x000fe20002800000 */
[----:B------:R-:W-:Y:S01]  /*3e00*/  DSETP.MAX.AND P5, P6, R14, R20, PT ;  /* 0x000000140e00722a */ /* 0x000fe20003eaf000 */
[----:B------:R-:W-:-:S04]  /*3e10*/  MOV R25, R21 ;  /* 0x0000001500197202 */ /* 0x000fc80000000f00 */
[----:B------:R-:W-:Y:S02]  /*3e20*/  @P4 LOP3.LUT R29, R27, 0x80000, RZ, 0xfc, !PT ;  /* 0x000800001b1d4812 */ /* 0x000fe400078efcff */
[----:B------:R-:W-:Y:S02]  /*3e30*/  FSEL R15, R18, R25, P5 ;  /* 0x00000019120f7208 */ /* 0x000fe40002800000 */
[----:B------:R-:W-:-:S05]  /*3e40*/  SEL R14, R16, R19, P5 ;  /* 0x00000013100e7207 */ /* 0x000fca0002800000 */
[----:B------:R-:W-:-:S07]  /*3e50*/  @P6 LOP3.LUT R15, R25, 0x80000, RZ, 0xfc, !PT ;  /* 0x00080000190f6812 */ /* 0x000fce00078efcff */
.L_x_207:
[----:B------:R-:W-:Y:S05]  /*3e60*/  BSYNC.RECONVERGENT B1 ;  /* 0x0000000000017941 */ /* 0x000fea0003800200 */
.L_x_206:
[----:B------:R-:W-:Y:S01]  /*3e70*/  ISETP.NE.AND P2, PT, R7, RZ, PT ;  /* 0x000000ff0700720c */ /* 0x000fe20003f45270 */
[----:B------:R3:W4:Y:S01]  /*3e80*/  SHFL.DOWN PT, R26, R2, 0x4, R5 ;  /* 0x08800000021a7989 */ /* 0x00072200000e0005 */
[----:B------:R-:W-:Y:S03]  /*3e90*/  BSSY.RECONVERGENT B1, `(.L_x_208) ;  /* 0x0000034000017945 */ /* 0x000fe60003800200 */
        /* <DEDUP_REMOVED lines=11> */
[----:B-1--4-:R-:W-:Y:S05]  /*3f50*/  @P2 BRA `(.L_x_209) ;  /* 0x00000000009c2947 */ /* 0x012fea0003800000 */
[----:B------:R-:W-:Y:S01]  /*3f60*/  DSETP.MIN.AND P2, P5, R2, R26, PT ;  /* 0x0000001a0200722a */ /* 0x000fe20003d40000 */
[----:B------:R-:W-:Y:S01]  /*3f70*/  IMAD.MOV.U32 R7, RZ, RZ, R3 ;  /* 0x000000ffff077224 */ /* 0x000fe200078e0003 */
[----:B0-----:R-:W-:Y:S01]  /*3f80*/  DSETP.MIN.AND P4, P3, R8, R24, PT ;  /* 0x000000180800722a */ /* 0x001fe20003b80000 */
[----:B--23--:R-:W-:Y:S02]  /*3f90*/  IMAD.MOV.U32 R3, RZ, RZ, R26 ;  /* 0x000000ffff037224 */ /* 0x00cfe400078e001a */
        /* <DEDUP_REMOVED lines=8> */
[----:B------:R-:W-:-:S02]  /*4020*/  SEL R8, R8, R9, P4 ;  /* 0x0000000908087207 */ /* 0x000fc40002000000 */
[----:B------:R-:W-:Y:S01]  /*4030*/  FSEL R9, R7, R25, P4 ;  /* 0x0000001907097208 */ /* 0x000fe20002000000 */
[----:B------:R-:W-:Y:S01]  /*4040*/  IMAD.MOV.U32 R7, RZ, RZ, R20 ;  /* 0x000000ffff077224 */ /* 0x000fe200078e0014 */
[----:B------:R-:W-:Y:S01]  /*4050*/  @P3 LOP3.LUT R9, R25, 0x80000, RZ, 0xfc, !PT ;  /* 0x0008000019093812 */ /* 0x000fe200078efcff */
[----:B------:R-:W-:Y:S01]  /*4060*/  IMAD.MOV.U32 R20, RZ, RZ, R13 ;  /* 0x000000ffff147224 */ /* 0x000fe200078e000d */
[----:B------:R-:W-:Y:S01]  /*4070*/  FSEL R11, R27, R21, P5 ;  /* 0x000000151b0b7208 */ /* 0x000fe20002800000 */
[----:B------:R-:W-:Y:S01]  /*4080*/  DSETP.MAX.AND P4, P3, R12, R18, PT ;  /* 0x000000120c00722a */ /* 0x000fe20003b8f000 */
[----:B------:R-:W-:Y:S01]  /*4090*/  SEL R10, R26, R7, P5 ;  /* 0x000000071a0a7207 */ /* 0x000fe20002800000 */
[----:B------:R-:W-:Y:S01]  /*40a0*/  IMAD.MOV.U32 R13, RZ, RZ, R14 ;  /* 0x000000ffff0d7224 */ /* 0x000fe200078e000e */
[----:B------:R-:W-:Y:S01]  /*40b0*/  MOV R7, R12 ;  /* 0x0000000c00077202 */ /* 0x000fe20000000f00 */
[----:B------:R-:W-:Y:S01]  /*40c0*/  IMAD.MOV.U32 R12, RZ, RZ, R18 ;  /* 0x000000ffff0c7224 */ /* 0x000fe200078e0012 */
[----:B------:R-:W-:Y:S01]  /*40d0*/  @P2 LOP3.LUT R11, R21, 0x80000, RZ, 0xfc, !PT ;  /* 0x00080000150b2812 */ /* 0x000fe200078efcff */
[----:B------:R-:W-:Y:S01]  /*40e0*/  DSETP.MAX.AND P5, P2, R14, R22, PT ;  /* 0x000000160e00722a */ /* 0x000fe20003aaf000 */
[----:B------:R-:W-:-:S02]  /*40f0*/  IMAD.MOV.U32 R21, RZ, RZ, R15 ;  /* 0x000000ffff157224 */ /* 0x000fc400078e000f */
[----:B------:R-:W-:Y:S01]  /*4100*/  IMAD.MOV.U32 R14, RZ, RZ, R22 ;  /* 0x000000ffff0e7224 */ /* 0x000fe200078e0016 */
[----:B------:R-:W-:Y:S01]  /*4110*/  SEL R12, R7, R12, P4 ;  /* 0x0000000c070c7207 */ /* 0x000fe20002000000 */
[----:B------:R-:W-:Y:S01]  /*4120*/  IMAD.MOV.U32 R7, RZ, RZ, R29 ;  /* 0x000000ffff077224 */ /* 0x000fe200078e001d */
[----:B------:R-:W-:Y:S01]  /*4130*/  FSEL R15, R21, R23, P5 ;  /* 0x00000017150f7208 */ /* 0x000fe20002800000 */
[----:B------:R-:W-:Y:S01]  /*4140*/  IMAD.MOV.U32 R21, RZ, RZ, R16 ;  /* 0x000000ffff157224 */ /* 0x000fe200078e0010 */
[----:B------:R-:W-:Y:S02]  /*4150*/  SEL R14, R13, R14, P5 ;  /* 0x0000000e0d0e7207 */ /* 0x000fe40002800000 */
[----:B------:R-:W-:Y:S01]  /*4160*/  FSEL R13, R20, R19, P4 ;  /* 0x00000013140d7208 */ /* 0x000fe20002000000 */
[----:B------:R-:W-:Y:S01]  /*4170*/  DSETP.MAX.AND P4, P5, R28, R16, PT ;  /* 0x000000101c00722a */ /* 0x000fe20003d8f000 */
[----:B------:R-:W-:Y:S02]  /*4180*/  @P3 LOP3.LUT R13, R19, 0x80000, RZ, 0xfc, !PT ;  /* 0x00080000130d3812 */ /* 0x000fe400078efcff */
[----:B------:R-:W-:-:S03]  /*4190*/  @P2 LOP3.LUT R15, R23, 0x80000, RZ, 0xfc, !PT ;  /* 0x00080000170f2812 */ /* 0x000fc600078efcff */
[----:B------:R-:W-:Y:S02]  /*41a0*/  FSEL R29, R7, R17, P4 ;  /* 0x00000011071d7208 */ /* 0x000fe40002000000 */
[----:B------:R-:W-:-:S06]  /*41b0*/  SEL R28, R28, R21, P4 ;  /* 0x000000151c1c7207 */ /* 0x000fcc0002000000 */
[----:B------:R-:W-:-:S07]  /*41c0*/  @P5 LOP3.LUT R29, R17, 0x80000, RZ, 0xfc, !PT ;  /* 0x00080000111d5812 */ /* 0x000fce00078efcff */
.L_x_209:
[----:B------:R-:W-:Y:S05]  /*41d0*/  BSYNC.RECONVERGENT B1 ;  /* 0x0000000000017941 */ /* 0x000fea0003800200 */
.L_x_208:
        /* <DEDUP_REMOVED lines=17> */
[----:B------:R-:W-:Y:S02]  /*42f0*/  IMAD.MOV.U32 R31, RZ, RZ, R3 ;  /* 0x000000ffff1f7224 */ /* 0x000fe400078e0003 */
[----:B------:R-:W-:Y:S01]  /*4300*/  IMAD.MOV.U32 R7, RZ, RZ, R2 ;  /* 0x000000ffff077224 */ /* 0x000fe200078e0002 */
[----:B--23--:R-:W-:Y:S01]  /*4310*/  MOV R2, R9 ;  /* 0x0000000900027202 */ /* 0x00cfe20000000f00 */
[----:B------:R-:W-:Y:S01]  /*4320*/  IMAD.MOV.U32 R8, RZ, RZ, R26 ;  /* 0x000000ffff087224 */ /* 0x000fe200078e001a */
[----:B------:R-:W-:Y:S01]  /*4330*/  FSEL R3, R31, R27, P2 ;  /* 0x0000001b1f037208 */ /* 0x000fe20001000000 */
[----:B------:R-:W-:Y:S01]  /*4340*/  IMAD.MOV.U32 R9, RZ, RZ, R10 ;  /* 0x000000ffff097224 */ /* 0x000fe200078e000a */
[----:B------:R-:W-:Y:S01]  /*4350*/  FSEL R31, R2, R25, P5 ;  /* 0x00000019021f7208 */ /* 0x000fe20002800000 */
[----:B------:R-:W-:Y:S01]  /*4360*/  IMAD.MOV.U32 R2, RZ, RZ, R22 ;  /* 0x000000ffff027224 */ /* 0x000fe200078e0016 */
[----:B------:R-:W-:Y:S01]  /*4370*/  SEL R7, R7, R8, P2 ;  /* 0x0000000807077207 */ /* 0x000fe20001000000 */
[----:B------:R-:W-:Y:S01]  /*4380*/  IMAD.MOV.U32 R8, RZ, RZ, R11 ;  /* 0x000000ffff087224 */ /* 0x000fe200078e000b */
[----:B------:R-:W-:Y:S01]  /*4390*/  DSETP.MIN.AND P2, P3, R10, R18, PT ;  /* 0x000000120a00722a */ /* 0x000fe20003b40000 */
[----:B------:R-:W-:Y:S01]  /*43a0*/  @P4 LOP3.LUT R3, R27, 0x80000, RZ, 0xfc, !PT ;  /* 0x000800001b034812 */ /* 0x000fe200078efcff */
[----:B------:R-:W-:Y:S01]  /*43b0*/  IMAD.MOV.U32 R11, RZ, RZ, R24 ;  /* 0x000000ffff0b7224 */ /* 0x000fe200078e0018 */
[----:B------:R-:W-:Y:S01]  /*43c0*/  @P0 LOP3.LUT R31, R25, 0x80000, RZ, 0xfc, !PT ;  /* 0x00080000191f0812 */ /* 0x000fe200078efcff */
[----:B------:R-:W-:-:S03]  /*43d0*/  IMAD.MOV.U32 R10, RZ, RZ, R13 ;  /* 0x000000ffff0a7224 */ /* 0x000fc600078e000d */
[----:B------:R-:W-:Y:S01]  /*43e0*/  SEL R30, R30, R11, P5 ;  /* 0x0000000b1e1e7207 */ /* 0x000fe20002800000 */
[----:B------:R-:W-:Y:S01]  /*43f0*/  IMAD.MOV.U32 R11, RZ, RZ, R12 ;  /* 0x000000ffff0b7224 */ /* 0x000fe200078e000c */
[----:B------:R-:W-:Y:S01]  /*4400*/  DSETP.MAX.AND P5, P4, R12, R22, PT ;  /* 0x000000160c00722a */ /* 0x000fe20003caf000 */
[----:B------:R-:W-:Y:S01]  /*4410*/  IMAD.MOV.U32 R12, RZ, RZ, R18 ;  /* 0x000000ffff0c7224 */ /* 0x000fe200078e0012 */
[----:B------:R-:W-:Y:S01]  /*4420*/  FSEL R13, R8, R19, P2 ;  /* 0x00000013080d7208 */ /* 0x000fe20001000000 */
[----:B------:R-:W-:Y:S01]  /*4430*/  IMAD.MOV.U32 R8, RZ, RZ, R20 ;  /* 0x000000ffff087224 */ /* 0x000fe200078e0014 */
[----:B------:R-:W-:Y:S02]  /*4440*/  MOV R18, R15 ;  /* 0x0000000f00127202 */ /* 0x000fe40000000f00 */
[----:B------:R-:W-:Y:S01]  /*4450*/  SEL R12, R9, R12, P2 ;  /* 0x0000000c090c7207 */ /* 0x000fe20001000000 */
[----:B------:R-:W-:Y:S01]  /*4460*/  DSETP.MAX.AND P2, P0, R14, R20, PT ;  /* 0x000000140e00722a */ /* 0x000fe2000384f000 */
[----:B------:R-:W-:Y:S01]  /*4470*/  IMAD.MOV.U32 R9, RZ, RZ, R14 ;  /* 0x000000ffff097224 */ /* 0x000fe200078e000e */
[----:B------:R-:W-:Y:S01]  /*4480*/  SEL R14, R11, R2, P5 ;  /* 0x000000020b0e7207 */ /* 0x000fe20002800000 */
[----:B------:R-:W-:Y:S01]  /*4490*/  IMAD.MOV.U32 R2, RZ, RZ, R29 ;  /* 0x000000ffff027224 */ /* 0x000fe200078e001d */
[----:B------:R-:W-:-:S02]  /*44a0*/  FSEL R15, R10, R23, P5 ;  /* 0x000000170a0f7208 */ /* 0x000fc40002800000 */
[----:B------:R-:W-:Y:S01]  /*44b0*/  SEL R20, R9, R8, P2 ;  /* 0x0000000809147207 */ /* 0x000fe20001000000 */
[----:B------:R-:W-:Y:S01]  /*44c0*/  IMAD.MOV.U32 R9, RZ, RZ, R16 ;  /* 0x000000ffff097224 */ /* 0x000fe200078e0010 */
[----:B------:R-:W-:Y:S01]  /*44d0*/  FSEL R25, R18, R21, P2 ;  /* 0x0000001512197208 */ /* 0x000fe20001000000 */
[----:B------:R-:W-:Y:S01]  /*44e0*/  DSETP.MAX.AND P2, P5, R28, R16, PT ;  /* 0x000000101c00722a */ /* 0x000fe20003d4f000 */
[----:B------:R-:W-:Y:S01]  /*44f0*/  @P3 LOP3.LUT R13, R19, 0x80000, RZ, 0xfc, !PT ;  /* 0x00080000130d3812 */ /* 0x000fe200078efcff */
[----:B------:R-:W-:Y:S01]  /*4500*/  IMAD.MOV.U32 R8, RZ, RZ, R30 ;  /* 0x000000ffff087224 */ /* 0x000fe200078e001e */
[----:B------:R-:W-:Y:S02]  /*4510*/  @P4 LOP3.LUT R15, R23, 0x80000, RZ, 0xfc, !PT ;  /* 0x00080000170f4812 */ /* 0x000fe400078efcff */
        /* <DEDUP_REMOVED lines=8> */
[----:B------:R-:W-:Y:S01]  /*45a0*/  @P5 LOP3.LUT R29, R17, 0x80000, RZ, 0xfc, !PT ;  /* 0x00080000111d5812 */ /* 0x000fe200078efcff */
[----:B------:R-:W-:Y:S02]  /*45b0*/  IMAD.MOV.U32 R9, RZ, RZ, R31 ;  /* 0x000000ffff097224 */ /* 0x000fe400078e001f */
[----:B------:R-:W-:Y:S02]  /*45c0*/  IMAD.MOV.U32 R14, RZ, RZ, R20 ;  /* 0x000000ffff0e7224 */ /* 0x000fe400078e0014 */
[----:B------:R-:W-:-:S07]  /*45d0*/  IMAD.MOV.U32 R15, RZ, RZ, R25 ;  /* 0x000000ffff0f7224 */ /* 0x000fce00078e0019 */
.L_x_211:
[----:B------:R-:W-:Y:S05]  /*45e0*/  BSYNC.RECONVERGENT B1 ;  /* 0x0000000000017941 */ /* 0x000fea0003800200 */
.L_x_210:
        /* <DEDUP_REMOVED lines=16> */
[----:B--23--:R-:W-:Y:S01]  /*46f0*/  MOV R3, R8 ;  /* 0x0000000800037202 */ /* 0x00cfe20000000f00 */
[----:B0-----:R-:W-:Y:S01]  /*4700*/  DSETP.MIN.AND P4, P5, R8, R18, PT ;  /* 0x000000120800722a */ /* 0x001fe20003d80000 */
[----:B------:R-:W-:Y:S02]  /*4710*/  IMAD.MOV.U32 R5, RZ, RZ, R2 ;  /* 0x000000ffff057224 */ /* 0x000fe400078e0002 */
[----:B------:R-:W-:Y:S02]  /*4720*/  IMAD.MOV.U32 R8, RZ, RZ, R26 ;  /* 0x000000ffff087224 */ /* 0x000fe400078e001a */
[----:B------:R-:W-:Y:S02]  /*4730*/  IMAD.MOV.U32 R2, RZ, RZ, R9 ;  /* 0x000000ffff027224 */ /* 0x000fe400078e0009 */
[----:B------:R-:W-:Y:S01]  /*4740*/  IMAD.MOV.U32 R9, RZ, RZ, R13 ;  /* 0x000000ffff097224 */ /* 0x000fe200078e000d */
[----:B------:R-:W-:Y:S01]  /*4750*/  SEL R5, R5, R8, P0 ;  /* 0x0000000805057207 */ /* 0x000fe20000000000 */
[----:B------:R-:W-:Y:S01]  /*4760*/  IMAD.MOV.U32 R26, RZ, RZ, R10 ;  /* 0x000000ffff1a7224 */ /* 0x000fe200078e000a */
[----:B------:R-:W-:Y:S01]  /*4770*/  FSEL R8, R7, R27, P0 ;  /* 0x0000001b07087208 */ /* 0x000fe20000000000 */
        /* <DEDUP_REMOVED lines=10> */
[----:B------:R-:W-:Y:S01]  /*4820*/  SEL R26, R26, R13, P0 ;  /* 0x0000000d1a1a7207 */ /* 0x000fe20000000000 */
[----:B------:R-:W-:Y:S01]  /*4830*/  IMAD.MOV.U32 R2, RZ, RZ, R14 ;  /* 0x000000ffff027224 */ /* 0x000fe200078e000e */
[----:B------:R-:W-:Y:S02]  /*4840*/  SEL R12, R27, R12, P3 ;  /* 0x0000000c1b0c7207 */ /* 0x000fe40001800000 */
[----:B------:R-:W-:Y:S01]  /*4850*/  SEL R10, R3, R10, P4 ;  /* 0x0000000a030a7207 */ /* 0x000fe20002000000 */
[----:B------:R-:W-:Y:S01]  /*4860*/  DSETP.MAX.AND P5, P4, R28, R22, PT ;  /* 0x000000161c00722a */ /* 0x000fe20003caf000 */
        /* <DEDUP_REMOVED lines=8> */
[----:B------:R-:W-:-:S02]  /*48f0*/  @P1 LOP3.LUT R13, R17, 0x80000, RZ, 0xfc, !PT ;  /* 0x00080000110d1812 */ /* 0x000fc400078efcff */
        /* <DEDUP_REMOVED lines=11> */
[----:B------:R-:W-:-:S07]  /*49b0*/  MOV R10, R26 ;  /* 0x0000001a000a7202 */ /* 0x000fce0000000f00 */
.L_x_213:
[----:B------:R-:W-:Y:S05]  /*49c0*/  BSYNC.RECONVERGENT B1 ;  /* 0x0000000000017941 */ /* 0x000fea0003800200 */
.L_x_212:
[----:B------:R-:W-:Y:S01]  /*49d0*/  ISETP.NE.AND P0, PT, R6, RZ, PT ;  /* 0x000000ff0600720c */ /* 0x000fe20003f05270 */
[----:B------:R-:W-:-:S12]  /*49e0*/  BSSY.RECONVERGENT B1, `(.L_x_214) ;  /* 0x000000b000017945 */ /* 0x000fd80003800200 */
[----:B------:R-:W-:Y:S05]  /*49f0*/  @P0 BRA `(.L_x_215) ;  /* 0x0000000000240947 */ /* 0x000fea0003800000 */
[----:B------:R-:W1:Y:S01]  /*4a00*/  S2R R7, SR_CgaCtaId ;  /* 0x0000000000077919 */ /* 0x000e620000008800 */
[----:B------:R-:W-:Y:S02]  /*4a10*/  MOV R6, 0x400 ;  /* 0x0000040000067802 */ /* 0x000fe40000000f00 */
[----:B0-23--:R-:W-:Y:S02]  /*4a20*/  SHF.R.U32.HI R5, RZ, 0x5, R4 ;  /* 0x00000005ff057819 */ /* 0x00dfe40000011604 */
[----:B-1----:R-:W-:-:S05]  /*4a30*/  LEA R6, R7, R6, 0x18 ;  /* 0x0000000607067211 */ /* 0x002fca00078ec0ff */
[----:B------:R-:W-:-:S05]  /*4a40*/  IMAD R5, R5, 0x30, R6 ;  /* 0x0000003005057824 */ /* 0x000fca00078e0206 */
[----:B------:R1:W-:Y:S04]  /*4a50*/  STS.64 [R5+0x8], R2 ;  /* 0x0000080205007388 */ /* 0x0003e80000000a00 */
[----:B------:R1:W-:Y:S04]  /*4a60*/  STS.128 [R5+0x10], R8 ;  /* 0x0000100805007388 */ /* 0x0003e80000000c00 */
[----:B------:R1:W-:Y:S04]  /*4a70*/  STS.128 [R5+0x20], R12 ;  /* 0x0000200c05007388 */ /* 0x0003e80000000c00 */
[----:B------:R1:W-:Y:S02]  /*4a80*/  STS.64 [R5+0x30], R28 ;  /* 0x0000301c05007388 */ /* 0x0003e40000000a00 */
.L_x_215:
[----:B------:R-:W-:Y:S05]  /*4a90*/  BSYNC.RECONVERGENT B1 ;  /* 0x0000000000017941 */ /* 0x000fea0003800200 */
.L_x_214:
[----:B------:R-:W-:Y:S01]  /*4aa0*/  BAR.SYNC.DEFER_BLOCKING 0x0 ;  /* 0x0000000000007b1d */ /* 0x000fe20000010000 */
[----:B------:R-:W-:-:S04]  /*4ab0*/  ISETP.GE.U32.AND P0, PT, R0, 0x21, PT ;  /* 0x000000210000780c */ /* 0x000fc80003f06070 */
[----:B------:R-:W-:-:S13]  /*4ac0*/  ISETP.NE.OR P0, PT, R4, RZ, !P0 ;  /* 0x000000ff0400720c */ /* 0x000fda0004705670 */
[----:B------:R-:W-:Y:S05]  /*4ad0*/  @P0 BRA `(.L_x_216) ;  /* 0x0000007800980947 */ /* 0x000fea0003800000 */
[----:B------:R-:W4:Y:S01]  /*4ae0*/  S2UR UR5, SR_CgaCtaId ;  /* 0x00000000000579c3 */ /* 0x000f220000008800 */
[----:B------:R-:W-:Y:S01]  /*4af0*/  UMOV UR4, 0x400 ;  /* 0x0000040000047882 */ /* 0x000fe20000000000 */
[----:B------:R-:W-:Y:S02]  /*4b00*/  IMAD.MOV.U32 R26, RZ, RZ, R10 ;  /* 0x000000ffff1a7224 */ /* 0x000fe400078e000a */
[----:B------:R-:W-:Y:S01]  /*4b10*/  IMAD.MOV.U32 R27, RZ, RZ, R11 ;  /* 0x000000ffff1b7224 */ /* 0x000fe200078e000b */
[----:B----4-:R-:W-:-:S09]  /*4b20*/  ULEA UR4, UR5, UR4, 0x18 ;  /* 0x0000000405047291 */ /* 0x010fd2000f8ec0ff */
[----:B0123--:R-:W0:Y:S04]  /*4b30*/  LDS.128 R4, [UR4+0x40] ;  /* 0x00004004ff047984 */ /* 0x00fe280008000c00 */
[----:B------:R-:W1:Y:S04]  /*4b40*/  LDS.64 R24, [UR4+0x38] ;  /* 0x00003804ff187984 */ /* 0x000e680008000a00 */
[----:B------:R-:W2:Y:S04]  /*4b50*/  LDS.128 R20, [UR4+0x50] ;  /* 0x00005004ff147984 */ /* 0x000ea80008000c00 */
[----:B------:R-:W3:Y:S01]  /*4b60*/  LDS.128 R16, [UR4+0x60] ;  /* 0x00006004ff107984 */ /* 0x000ee20008000c00 */
[----:B0-----:R-:W-:Y:S01]  /*4b70*/  DSETP.MIN.AND P2, P3, R10, R6, PT ;  /* 0x000000060a00722a */ /* 0x001fe20003b40000 */
[----:B------:R-:W-:Y:S01]  /*4b80*/  IMAD.MOV.U32 R30, RZ, RZ, R7 ;  /* 0x000000ffff1e7224 */ /* 0x000fe200078e0007 */
[----:B------:R-:W-:Y:S01]  /*4b90*/  DSETP.MIN.AND P0, P1, R8, R4, PT ;  /* 0x000000040800722a */ /* 0x000fe20003900000 */
[----:B------:R-:W-:Y:S01]  /*4ba0*/  IMAD.MOV.U32 R7, RZ, RZ, R4 ;  /* 0x000000ffff077224 */ /* 0x000fe200078e0004 */
[----:B-1----:R-:W-:Y:S01]  /*4bb0*/  DSETP.MIN.AND P5, P4, R2, R24, PT ;  /* 0x000000180200722a */ /* 0x002fe20003ca0000 */
        /* <DEDUP_REMOVED lines=16> */
[----:B------:R-:W-:Y:S01]  /*4cc0*/  IMAD.MOV.U32 R12, RZ, RZ, R22 ;  /* 0x000000ffff0c7224 */ /* 0x000fe200078e0016 */
[----:B------:R-:W-:Y:S01]  /*4cd0*/  FSEL R3, R7, R25, P5 ;  /* 0x0000001907037208 */ /* 0x000fe20002800000 */
[----:B------:R-:W-:Y:S01]  /*4ce0*/  IMAD.MOV.U32 R2, RZ, RZ, R13 ;  /* 0x000000ffff027224 */ /* 0x000fe200078e000d */
[----:B------:R-:W-:Y:S01]  /*4cf0*/  MOV R7, R20 ;  /* 0x0000001400077202 */ /* 0x000fe20000000f00 */
[----:B---3--:R-:W-:Y:S01]  /*4d00*/  DSETP.MAX.AND P5, P6, R28, R16, PT ;  /* 0x000000101c00722a */ /* 0x008fe20003eaf000 */
[----:B------:R-:W-:Y:S01]  /*4d10*/  SEL R5, R5, R12, P3 ;  /* 0x0000000c05057207 */ /* 0x000fe20001800000 */
[----:B------:R-:W-:Y:S01]  /*4d20*/  IMAD.MOV.U32 R13, RZ, RZ, R28 ;  /* 0x000000ffff0d7224 */ /* 0x000fe200078e001c */
[----:B------:R-:W-:Y:S01]  /*4d30*/  SEL R12, R14, R7, P2 ;  /* 0x000000070e0c7207 */ /* 0x000fe20001000000 */
        /* <DEDUP_REMOVED lines=8> */
[----:B------:R-:W-:Y:S02]  /*4dc0*/  ISETP.GE.U32.AND P2, PT, R0, 0x41, PT ;  /* 0x000000410000780c */ /* 0x000fe40003f46070 */
[----:B------:R-:W-:Y:S02]  /*4dd0*/  FSEL R29, R15, R17, P5 ;  /* 0x000000110f1d7208 */ /* 0x000fe40002800000 */
[----:B------:R-:W-:Y:S02]  /*4de0*/  FSEL R15, R4, R23, P3 ;  /* 0x00000017040f7208 */ /* 0x000fe40001800000 */
[----:B------:R-:W-:-:S02]  /*4df0*/  @P6 LOP3.LUT R29, R17, 0x80000, RZ, 0xfc, !PT ;  /* 0x00080000111d6812 */ /* 0x000fc400078efcff */
        /* <DEDUP_REMOVED lines=8> */
[----:B------:R-:W-:Y:S01]  /*4e80*/  IMAD.MOV.U32 R16, RZ, RZ, R2 ;  /* 0x000000ffff107224 */ /* 0x000fe200078e0002 */
[----:B------:R-:W2:Y:S01]  /*4e90*/  LDS.128 R4, [UR4+0x90] ;  /* 0x00009004ff047984 */ /* 0x000ea20008000c00 */
[----:B------:R-:W-:Y:S01]  /*4ea0*/  FSEL R3, R17, R19, P0 ;  /* 0x0000001311037208 */ /* 0x000fe20000000000 */
[----:B------:R-:W-:-:S02]  /*4eb0*/  IMAD.MOV.U32 R17, RZ, RZ, R8 ;  /* 0x000000ffff117224 */ /* 0x000fc400078e0008 */
[----:B------:R-:W-:Y:S02]  /*4ec0*/  IMAD.MOV.U32 R2, RZ, RZ, R10 ;  /* 0x000000ffff027224 */ /* 0x000fe400078e000a */
[----:B------:R-:W-:Y:S01]  /*4ed0*/  IMAD.MOV.U32 R18, RZ, RZ, R11 ;  /* 0x000000ffff127224 */ /* 0x000fe200078e000b */
[----:B------:R-:W-:Y:S01]  /*4ee0*/  @P1 LOP3.LUT R3, R19, 0x80000, RZ, 0xfc, !PT ;  /* 0x0008000013031812 */ /* 0x000fe200078efcff */
[----:B0-----:R-:W-:Y:S01]  /*4ef0*/  DSETP.MIN.AND P2, P3, R8, R20, PT ;  /* 0x000000140800722a */ /* 0x001fe20003b40000 */
[----:B------:R-:W-:Y:S01]  /*4f00*/  IMAD.MOV.U32 R19, RZ, RZ, R22 ;  /* 0x000000ffff137224 */ /* 0x000fe200078e0016 */
[----:B------:R-:W-:Y:S01]  /*4f10*/  DSETP.MIN.AND P4, P5, R10, R22, PT ;  /* 0x000000160a00722a */ /* 0x000fe20003d80000 */
[----:B------:R-:W-:Y:S01]  /*4f20*/  SEL R8, R16, R31, P0 ;  /* 0x0000001f10087207 */ /* 0x000fe20000000000 */
[----:B------:R-:W-:Y:S01]  /*4f30*/  IMAD.MOV.U32 R16, RZ, RZ, R20 ;  /* 0x000000ffff107224 */ /* 0x000fe200078e0014 */
[----:B------:R-:W-:Y:S01]  /*4f40*/  MOV R10, R9 ;  /* 0x00000009000a7202 */ /* 0x000fe20000000f00 */
[----:B-1----:R-:W-:-:S02]  /*4f50*/  DSETP.MAX.AND P0, P1, R12, R24, PT ;  /* 0x000000180c00722a */ /* 0x002fc4000390f000 */
[----:B------:R-:W-:Y:S01]  /*4f60*/  FSEL R11, R18, R23, P4 ;  /* 0x00000017120b7208 */ /* 0x000fe20002000000 */
[----:B------:R-:W-:Y:S01]  /*4f70*/  IMAD.MOV.U32 R18, RZ, RZ, R15 ;  /* 0x000000ffff127224 */ /* 0x000fe200078e000f */
[----:B------:R-:W-:Y:S02]  /*4f80*/  FSEL R9, R10, R21, P2 ;  /* 0x000000150a097208 */ /* 0x000fe40001000000 */
[----:B------:R-:W-:Y:S01]  /*4f90*/  SEL R10, R2, R19, P4 ;  /* 0x00000013020a7207 */ /* 0x000fe20002000000 */
[----:B------:R-:W-:Y:S01]  /*4fa0*/  IMAD.MOV.U32 R19, RZ, RZ, R29 ;  /* 0x000000ffff137224 */ /* 0x000fe200078e001d */
[----:B------:R-:W-:Y:S01]  /*4fb0*/  SEL R16, R17, R16, P2 ;  /* 0x0000001011107207 */ /* 0x000fe20001000000 */
[----:B------:R-:W-:Y:S01]  /*4fc0*/  IMAD.MOV.U32 R17, RZ, RZ, R14 ;  /* 0x000000ffff117224 */ /* 0x000fe200078e000e */
[----:B------:R-:W-:Y:S01]  /*4fd0*/  @P3 LOP3.LUT R9, R21, 0x80000, RZ, 0xfc, !PT ;  /* 0x0008000015093812 */ /* 0x000fe200078efcff */
[----:B------:R-:W-:Y:S01]  /*4fe0*/  DSETP.MAX.AND P2, P3, R14, R26, PT ;  /* 0x0000001a0e00722a */ /* 0x000fe20003b4f000 */
[----:B------:R-:W-:Y:S01]  /*4ff0*/  MOV R2, R12 ;  /* 0x0000000c00027202 */ /* 0x000fe20000000f00 */
[----:B------:R-:W-:Y:S01]  /*5000*/  IMAD.MOV.U32 R14, RZ, RZ, R13 ;  /* 0x000000ffff0e7224 */ /* 0x000fe200078e000d */
[----:B------:R-:W-:Y:S01]  /*5010*/  @P5 LOP3.LUT R11, R23, 0x80000, RZ, 0xfc, !PT ;  /* 0x00080000170b5812 */ /* 0x000fe200078efcff */
[----:B------:R-:W-:Y:S01]  /*5020*/  IMAD.MOV.U32 R12, RZ, RZ, R26 ;  /* 0x000000ffff0c7224 */ /* 0x000fe200078e001a */
[----:B--2---:R-:W-:Y:S01]  /*5030*/  DSETP.MAX.AND P4, P5, R28, R4, PT ;  /* 0x000000041c00722a */ /* 0x004fe20003d8f000 */
[----:B------:R-:W-:-:S02]  /*5040*/  IMAD.MOV.U32 R13, RZ, RZ, R24 ;  /* 0x000000ffff0d7224 */ /* 0x000fc400078e0018 */
[----:B------:R-:W-:Y:S01]  /*5050*/  IMAD.MOV.U32 R15, RZ, RZ, R28 ;  /* 0x000000ffff0f7224 */ /* 0x000fe200078e001c */
[----:B------:R-:W-:Y:S02]  /*5060*/  SEL R17, R17, R12, P2 ;  /* 0x0000000c11117207 */ /* 0x000fe40001000000 */
[----:B------:R-:W-:Y:S01]  /*5070*/  SEL R12, R2, R13, P0 ;  /* 0x0000000d020c7207 */ /* 0x000fe20000000000 */
[----:B------:R-:W-:Y:S01]  /*5080*/  IMAD.MOV.U32 R2, RZ, RZ, R4 ;  /* 0x000000ffff027224 */ /* 0x000fe200078e0004 */
[----:B------:R-:W-:Y:S01]  /*5090*/  FSEL R13, R14, R25, P0 ;  /* 0x000000190e0d7208 */ /* 0x000fe20000000000 */
[----:B------:R-:W-:Y:S01]  /*50a0*/  IMAD.MOV.U32 R14, RZ, RZ, R17 ;  /* 0x000000ffff0e7224 */ /* 0x000fe200078e0011 */
[----:B------:R-:W-:Y:S02]  /*50b0*/  ISETP.GE.U32.AND P0, PT, R0, 0x61, PT ;  /* 0x000000610000780c */ /* 0x000fe40003f06070 */
[----:B------:R-:W-:Y:S01]  /*50c0*/  SEL R28, R15, R2, P4 ;  /* 0x000000020f1c7207 */ /* 0x000fe20002000000 */
[----:B------:R-:W-:Y:S01]  /*50d0*/  IMAD.MOV.U32 R2, RZ, RZ, R8 ;  /* 0x000000ffff027224 */ /* 0x000fe200078e0008 */
[----:B------:R-:W-:Y:S01]  /*50e0*/  FSEL R29, R19, R5, P4 ;  /* 0x00000005131d7208 */ /* 0x000fe20002000000 */
[----:B------:R-:W-:Y:S01]  /*50f0*/  IMAD.MOV.U32 R8, RZ, RZ, R16 ;  /* 0x000000ffff087224 */ /* 0x000fe200078e0010 */
[----:B------:R-:W-:-:S02]  /*5100*/  FSEL R15, R18, R27, P2 ;  /* 0x0000001b120f7208 */ /* 0x000fc40001000000 */
        /* <DEDUP_REMOVED lines=33> */
[----:B------:R-:W-:Y:S01]  /*5320*/  IMAD.MOV.U32 R7, RZ, RZ, R24 ;  /* 0x000000ffff077224 */ /* 0x000fe200078e0018 */
[----:B------:R-:W-:Y:S01]  /*5330*/  @P5 LOP3.LUT R11, R23, 0x80000, RZ, 0xfc, !PT ;  /* 0x00080000170b5812 */ /* 0x000fe200078efcff */
[----:B--2---:R-:W-:Y:S01]  /*5340*/  DSETP.MAX.AND P4, P5, R28, R16, PT ;  /* 0x000000101c00722a */ /* 0x004fe20003d8f000 */
[----:B------:R-:W-:Y:S01]  /*5350*/  IMAD.MOV.U32 R21, RZ, RZ, R29 ;  /* 0x000000ffff157224 */ /* 0x000fe200078e001d */
[----:B------:R-:W-:-:S02]  /*5360*/  MOV R15, R28 ;  /* 0x0000001c000f7202 */ /* 0x000fc40000000f00 */
[----:B------:R-:W-:Y:S02]  /*5370*/  SEL R14, R6, R13, P2 ;  /* 0x0000000d060e7207 */ /* 0x000fe40001000000 */
[----:B------:R-:W-:Y:S01]  /*5380*/  SEL R12, R2, R7, P0 ;  /* 0x00000007020c7207 */ /* 0x000fe20000000000 */
[----:B------:R-:W-:Y:S01]  /*5390*/  IMAD.MOV.U32 R2, RZ, RZ, R16 ;  /* 0x000000ffff027224 */ /* 0x000fe200078e0010 */
[----:B------:R-:W-:Y:S02]  /*53a0*/  FSEL R13, R5, R25, P0 ;  /* 0x00000019050d7208 */ /* 0x000fe40000000000 */
[----:B------:R-:W-:Y:S02]  /*53b0*/  ISETP.GE.U32.AND P0, PT, R0, 0x81, PT ;  /* 0x000000810000780c */ /* 0x000fe40003f06070 */
[----:B------:R-:W-:Y:S01]  /*53c0*/  SEL R28, R15, R2, P4 ;  /* 0x000000020f1c7207 */ /* 0x000fe20002000000 */
[----:B------:R-:W-:Y:S01]  /*53d0*/  IMAD.MOV.U32 R2, RZ, RZ, R4 ;  /* 0x000000ffff027224 */ /* 0x000fe200078e0004 */
[----:B------:R-:W-:-:S02]  /*53e0*/  FSEL R29, R21, R17, P4 ;  /* 0x00000011151d7208 */ /* 0x000fc40002000000 */
[----:B------:R-:W-:Y:S02]  /*53f0*/  FSEL R15, R20, R27, P2 ;  /* 0x0000001b140f7208 */ /* 0x000fe40001000000 */
        /* <DEDUP_REMOVED lines=12> */
[----:B------:R-:W-:Y:S02]  /*54c0*/  IMAD.MOV.U32 R2, RZ, RZ, R10 ;  /* 0x000000ffff027224 */ /* 0x000fe400078e000a */
[----:B------:R-:W-:-:S02]  /*54d0*/  IMAD.MOV.U32 R17, RZ, RZ, R8 ;  /* 0x000000ffff117224 */ /* 0x000fc400078e0008 */
[----:B------:R-:W-:Y:S02]  /*54e0*/  IMAD.MOV.U32 R18, RZ, RZ, R11 ;  /* 0x000000ffff127224 */ /* 0x000fe400078e000b */
[----:B------:R-:W-:Y:S01]  /*54f0*/  @P1 LOP3.LUT R3, R19, 0x80000, RZ, 0xfc, !PT ;  /* 0x0008000013031812 */ /* 0x000fe200078efcff */
[----:B0-----:R-:W-:Y:S01]  /*5500*/  DSETP.MIN.AND P2, P3, R8, R20, PT ;  /* 0x000000140800722a */ /* 0x001fe20003b40000 */
[----:B------:R-:W-:Y:S01]  /*5510*/  IMAD.MOV.U32 R19, RZ, RZ, R22 ;  /* 0x000000ffff137224 */ /* 0x000fe200078e0016 */
[----:B------:R-:W-:Y:S01]  /*5520*/  DSETP.MIN.AND P4, P5, R10, R22, PT ;  /* 0x000000160a00722a */ /* 0x000fe20003d80000 */
[----:B------:R-:W-:Y:S01]  /*5530*/  SEL R8, R16, R31, P0 ;  /* 0x0000001f10087207 */ /* 0x000fe20000000000 */
[----:B------:R-:W-:Y:S01]  /*5540*/  IMAD.MOV.U32 R10, RZ, RZ, R9 ;  /* 0x000000ffff0a7224 */ /* 0x000fe200078e0009 */
[----:B-1----:R-:W-:Y:S01]  /*5550*/  DSETP.MAX.AND P0, P1, R12, R24, PT ;  /* 0x000000180c00722a */ /* 0x002fe2000390f000 */
[----:B------:R-:W-:Y:S02]  /*5560*/  IMAD.MOV.U32 R16, RZ, RZ, R20 ;  /* 0x000000ffff107224 */ /* 0x000fe400078e0014 */
        /* <DEDUP_REMOVED lines=8> */
[----:B------:R-:W-:Y:S01]  /*55f0*/  DSETP.MAX.AND P2, P3, R14, R26, PT ;  /* 0x0000001a0e00722a */ /* 0x000fe20003b4f000 */
[----:B------:R-:W-:Y:S01]  /*5600*/  IMAD.MOV.U32 R12, RZ, RZ, R26 ;  /* 0x000000ffff0c7224 */ /* 0x000fe200078e001a */
[----:B------:R-:W-:Y:S01]  /*5610*/  @P5 LOP3.LUT R11, R23, 0x80000, RZ, 0xfc, !PT ;  /* 0x00080000170b5812 */ /* 0x000fe200078efcff */
[----:B------:R-:W-:Y:S01]  /*5620*/  IMAD.MOV.U32 R14, RZ, RZ, R13 ;  /* 0x000000ffff0e7224 */ /* 0x000fe200078e000d */
[----:B--2---:R-:W-:Y:S01]  /*5630*/  DSETP.MAX.AND P4, P5, R28, R4, PT ;  /* 0x000000041c00722a */ /* 0x004fe20003d8f000 */
[----:B------:R-:W-:Y:S01]  /*5640*/  IMAD.MOV.U32 R13, RZ, RZ, R24 ;  /* 0x000000ffff0d7224 */ /* 0x000fe200078e0018 */
[----:B------:R-:W-:Y:S01]  /*5650*/  SEL R17, R17, R12, P2 ;  /* 0x0000000c11117207 */ /* 0x000fe20001000000 */
[----:B------:R-:W-:Y:S01]  /*5660*/  IMAD.MOV.U32 R15, RZ, RZ, R28 ;  /* 0x000000ffff0f7224 */ /* 0x000fe200078e001c */
[----:B------:R-:W-:-:S02]  /*5670*/  MOV R19, R29 ;  /* 0x0000001d00137202 */ /* 0x000fc40000000f00 */
[----:B------:R-:W-:Y:S01]  /*5680*/  SEL R12, R2, R13, P0 ;  /* 0x0000000d020c7207 */ /* 0x000fe20000000000 */
[----:B------:R-:W-:Y:S01]  /*5690*/  IMAD.MOV.U32 R2, RZ, RZ, R4 ;  /* 0x000000ffff027224 */ /* 0x000fe200078e0004 */
[----:B------:R-:W-:Y:S02]  /*56a0*/  FSEL R13, R14, R25, P0 ;  /* 0x000000190e0d7208 */ /* 0x000fe40000000000 */
        /* <DEDUP_REMOVED lines=8> */
[----:B------:R-:W-:Y:S02]  /*5730*/  @P1 LOP3.LUT R13, R25, 0x80000, RZ, 0xfc, !PT ;  /* 0x00080000190d1812 */ /* 0x000fe400078efcff */
[----:B------:R-:W-:Y:S01]  /*5740*/  MOV R14, R17 ;  /* 0x00000011000e7202 */ /* 0x000fe20000000f00 */
[----:B------:R-:W-:Y:S06]  /*5750*/  @!P0 BRA `(.L_x_216) ;  /* 0x0000006c00788947 */ /* 0x000fec0003800000 */
        /* <DEDUP_REMOVED lines=9> */
[----:B------:R-:W-:Y:S01]  /*57f0*/  IMAD.MOV.U32 R6, RZ, RZ, R11 ;  /* 0x000000ffff067224 */ /* 0x000fe200078e000b */
[----:B------:R-:W-:Y:S01]  /*5800*/  SEL R4, R4, R31, P0 ;  /* 0x0000001f04047207 */ /* 0x000fe20000000000 */
[----:B------:R-:W-:Y:S01]  /*5810*/  IMAD.MOV.U32 R2, RZ, RZ, R10 ;  /* 0x000000ffff027224 */ /* 0x000fe200078e000a */
        /* <DEDUP_REMOVED lines=20> */
[----:B------:R-:W-:-:S02]  /*5960*/  IMAD.MOV.U32 R15, RZ, RZ, R28 ;  /* 0x000000ffff0f7224 */ /* 0x000fc400078e001c */
[----:B------:R-:W-:Y:S01]  /*5970*/  SEL R14, R6, R13, P2 ;  /* 0x0000000d060e7207 */ /* 0x000fe20001000000 */
[----:B------:R-:W-:Y:S01]  /*5980*/  IMAD.MOV.U32 R21, RZ, RZ, R29 ;  /* 0x000000ffff157224 */ /* 0x000fe200078e001d */
[----:B------:R-:W-:Y:S01]  /*5990*/  SEL R12, R2, R7, P0 ;  /* 0x00000007020c7207 */ /* 0x000fe20000000000 */
[----:B------:R-:W-:Y:S01]  /*59a0*/  IMAD.MOV.U32 R2, RZ, RZ, R16 ;  /* 0x000000ffff027224 */ /* 0x000fe200078e0010 */
[----:B------:R-:W-:Y:S02]  /*59b0*/  FSEL R13, R5, R25, P0 ;  /* 0x00000019050d7208 */ /* 0x000fe40000000000 */
[----:B------:R-:W-:Y:S02]  /*59c0*/  ISETP.GE.U32.AND P0, PT, R0, 0xc1, PT ;  /* 0x000000c10000780c */ /* 0x000fe40003f06070 */
[----:B------:R-:W-:Y:S02]  /*59d0*/  SEL R28, R15, R2, P4 ;  /* 0x000000020f1c7207 */ /* 0x000fe40002000000 */
[----:B------:R-:W-:-:S02]  /*59e0*/  FSEL R29, R21, R17, P4 ;  /* 0x00000011151d7208 */ /* 0x000fc40002000000 */
[----:B------:R-:W-:Y:S02]  /*59f0*/  FSEL R15, R20, R27, P2 ;  /* 0x0000001b140f7208 */ /* 0x000fe40001000000 */
[----:B------:R-:W-:Y:S02]  /*5a00*/  @P5 LOP3.LUT R29, R17, 0x80000, RZ, 0xfc, !PT ;  /* 0x00080000111d5812 */ /* 0x000fe400078efcff */
[----:B------:R-:W-:Y:S02]  /*5a10*/  @P3 LOP3.LUT R15, R27, 0x80000, RZ, 0xfc, !PT ;  /* 0x000800001b0f3812 */ /* 0x000fe400078efcff */
[----:B------:R-:W-:Y:S02]  /*5a20*/  @P1 LOP3.LUT R13, R25, 0x80000, RZ, 0xfc, !PT ;  /* 0x00080000190d1812 */ /* 0x000fe400078efcff */
[----:B------:R-:W-:Y:S01]  /*5a30*/  MOV R2, R4 ;  /* 0x0000000400027202 */ /* 0x000fe20000000f00 */
[----:B------:R-:W-:Y:S06]  /*5a40*/  @!P0 BRA `(.L_x_216) ;  /* 0x0000006800bc8947 */ /* 0x000fec0003800000 */
[----:B------:R-:W0:Y:S01]  /*5a50*/  LDS.128 R4, [UR4+0x130] ;  /* 0x00013004ff047984 */ /* 0x000e220008000c00 */
[----:B------:R-:W-:Y:S01]  /*5a60*/  DSETP.MIN.AND P1, P2, R2, R18, PT ;  /* 0x000000120200722a */ /* 0x000fe20003a20000 */
[----:B------:R-:W-:Y:S01]  /*5a70*/  IMAD.MOV.U32 R17, RZ, RZ, R18 ;  /* 0x000000ffff117224 */ /* 0x000fe200078e0012 */
[----:B------:R-:W-:Y:S01]  /*5a80*/  ISETP.GE.U32.AND P0, PT, R0, 0xe1, PT ;  /* 0x000000e10000780c */ /* 0x000fe20003f06070 */
[----:B------:R-:W-:Y:S01]  /*5a90*/  LDS.128 R20, [UR4+0x140] ;  /* 0x00014004ff147984 */ /* 0x000fe20008000c00 */
[----:B------:R-:W-:Y:S02]  /*5aa0*/  IMAD.MOV.U32 R16, RZ, RZ, R3 ;  /* 0x000000ffff107224 */ /* 0x000fe400078e0003 */
[----:B------:R-:W-:Y:S01]  /*5ab0*/  SEL R2, R2, R17, P1 ;  /* 0x0000001102027207 */ /* 0x000fe20000800000 */
[----:B------:R-:W1:Y:S01]  /*5ac0*/  LDS.128 R24, [UR4+0x150] ;  /* 0x00015004ff187984 */ /* 0x000e620008000c00 */
[----:B------:R-:W-:Y:S01]  /*5ad0*/  IMAD.MOV.U32 R0, RZ, RZ, R9 ;  /* 0x000000ffff007224 */ /* 0x000fe200078e0009 */
[----:B------:R-:W-:Y:S01]  /*5ae0*/  FSEL R3, R16, R19, P1 ;  /* 0x0000001310037208 */ /* 0x000fe20000800000 */
[----:B------:R-:W-:-:S04]  /*5af0*/  IMAD.MOV.U32 R16, RZ, RZ, R11 ;  /* 0x000000ffff107224 */ /* 0x000fc800078e000b */
        /* <DEDUP_REMOVED lines=8> */
[----:B------:R-:W-:Y:S01]  /*5b80*/  SEL R8, R8, R17, P3 ;  /* 0x0000001108087207 */ /* 0x000fe20001800000 */
[----:B------:R-:W-:Y:S01]  /*5b90*/  IMAD.MOV.U32 R6, RZ, RZ, R14 ;  /* 0x000000ffff067224 */ /* 0x000fe200078e000e */
[----:B------:R-:W-:Y:S01]  /*5ba0*/  FSEL R11, R16, R7, P1 ;  /* 0x00000007100b7208 */ /* 0x000fe20000800000 */
[----:B-1----:R-:W-:Y:S01]  /*5bb0*/  IMAD.MOV.U32 R17, RZ, RZ, R24 ;  /* 0x000000ffff117224 */ /* 0x002fe200078e0018 */
[----:B------:R-:W-:Y:S01]  /*5bc0*/  SEL R10, R10, R19, P1 ;  /* 0x000000130a0a7207 */ /* 0x000fe20000800000 */
[----:B------:R-:W-:Y:S01]  /*5bd0*/  DSETP.MAX.AND P1, P2, R12, R20, PT ;  /* 0x000000140c00722a */ /* 0x000fe20003a2f000 */
[----:B------:R-:W-:Y:S01]  /*5be0*/  @P4 LOP3.LUT R9, R5, 0x80000, RZ, 0xfc, !PT ;  /* 0x0008000005094812 */ /* 0x000fe200078efcff */
[----:B------:R-:W-:Y:S01]  /*5bf0*/  DSETP.MAX.AND P3, P4, R14, R22, PT ;  /* 0x000000160e00722a */ /* 0x000fe20003c6f000 */
[----:B------:R-:W-:Y:S01]  /*5c00*/  @P5 LOP3.LUT R11, R7, 0x80000, RZ, 0xfc, !PT ;  /* 0x00080000070b5812 */ /* 0x000fe200078efcff */
[----:B------:R-:W-:Y:S01]  /*5c10*/  DSETP.MAX.AND P5, P6, R28, R24, PT ;  /* 0x000000181c00722a */ /* 0x000fe20003eaf000 */
[----:B------:R-:W-:Y:S01]  /*5c20*/  IMAD.MOV.U32 R7, RZ, RZ, R15 ;  /* 0x000000ffff077224 */ /* 0x000fe200078e000f */
[----:B------:R-:W-:Y:S01]  /*5c30*/  MOV R13, R29 ;  /* 0x0000001d000d7202 */ /* 0x000fe20000000f00 */
[----:B------:R-:W-:-:S02]  /*5c40*/  IMAD.MOV.U32 R12, RZ, RZ, R28 ;  /* 0x000000ffff0c7224 */ /* 0x000fc400078e001c */
[----:B------:R-:W-:Y:S01]  /*5c50*/  IMAD.MOV.U32 R15, RZ, RZ, R22 ;  /* 0x000000ffff0f7224 */ /* 0x000fe200078e0016 */
[----:B------:R-:W-:Y:S01]  /*5c60*/  FSEL R7, R7, R23, P3 ;  /* 0x0000001707077208 */ /* 0x000fe20001800000 */
[----:B------:R-:W-:Y:S01]  /*5c70*/  IMAD.MOV.U32 R5, RZ, RZ, R20 ;  /* 0x000000ffff057224 */ /* 0x000fe200078e0014 */
[----:B------:R-:W-:Y:S02]  /*5c80*/  FSEL R29, R13, R25, P5 ;  /* 0x000000190d1d7208 */ /* 0x000fe40002800000 */
[----:B------:R-:W-:Y:S02]  /*5c90*/  SEL R28, R12, R17, P5 ;  /* 0x000000110c1c7207 */ /* 0x000fe40002800000 */
[----:B------:R-:W-:Y:S02]  /*5ca0*/  @P4 LOP3.LUT R7, R23, 0x80000, RZ, 0xfc, !PT ;  /* 0x0008000017074812 */ /* 0x000fe400078efcff */
[----:B------:R-:W-:Y:S02]  /*5cb0*/  FSEL R13, R4, R21, P1 ;  /* 0x00000015040d7208 */ /* 0x000fe40000800000 */
[----:B------:R-:W-:Y:S01]  /*5cc0*/  SEL R14, R6, R15, P3 ;  /* 0x0000000f060e7207 */ /* 0x000fe20001800000 */
[----:B------:R-:W-:Y:S01]  /*5cd0*/  IMAD.MOV.U32 R15, RZ, RZ, R7 ;  /* 0x000000ffff0f7224 */ /* 0x000fe200078e0007 */
[----:B------:R-:W-:-:S02]  /*5ce0*/  SEL R12, R0, R5, P1 ;  /* 0x00000005000c7207 */ /* 0x000fc40000800000 */
        /* <DEDUP_REMOVED lines=39> */
[----:B------:R-:W-:Y:S01]  /*5f60*/  IMAD.MOV.U32 R6, RZ, RZ, R20 ;  /* 0x000000ffff067224 */ /* 0x000fe200078e0014 */
[----:B------:R-:W-:Y:S02]  /*5f70*/  FSEL R13, R4, R17, P0 ;  /* 0x00000011040d7208 */ /* 0x000fe40000000000 */
[----:B------:R-:W-:Y:S02]  /*5f80*/  SEL R12, R0, R5, P0 ;  /* 0x00000005000c7207 */ /* 0x000fe40000000000 */
[----:B------:R-:W-:Y:S02]  /*5f90*/  SEL R28, R15, R6, P4 ;  /* 0x000000060f1c7207 */ /* 0x000fe40002000000 */
[----:B------:R-:W-:-:S02]  /*5fa0*/  FSEL R15, R7, R19, P2 ;  /* 0x00000013070f7208 */ /* 0x000fc40001000000 */
[----:B------:R-:W-:Y:S02]  /*5fb0*/  @P5 LOP3.LUT R29, R21, 0x80000, RZ, 0xfc, !PT ;  /* 0x00080000151d5812 */ /* 0x000fe400078efcff */
[----:B------:R-:W-:Y:S02]  /*5fc0*/  @P3 LOP3.LUT R15, R19, 0x80000, RZ, 0xfc, !PT ;  /* 0x00080000130f3812 */ /* 0x000fe400078efcff */
[----:B------:R-:W-:Y:S01]  /*5fd0*/  @P1 LOP3.LUT R13, R17, 0x80000, RZ, 0xfc, !PT ;  /* 0x00080000110d1812 */ /* 0x000fe200078efcff */
[----:B------:R-:W-:Y:S06]  /*5fe0*/  BRA `(.L_x_216) ;  /* 0x0000006400547947 */ /* 0x000fec0003800000 */
.L_x_191:
[----:B------:R-:W0:Y:S01]  /*5ff0*/  S2R R4, SR_TID.X ;  /* 0x0000000000047919 */ /* 0x000e220000002100 */
[----:B------:R-:W1:Y:S02]  /*6000*/  LDCU.64 UR4, c[0x0][0x380] ;  /* 0x00007000ff0477ac */ /* 0x000e640008000a00 */
[----:B-1----:R-:W-:Y:S01]  /*6010*/  MOV R19, UR5 ;  /* 0x0000000500137c02 */ /* 0x002fe20008000f00 */
[----:B------:R-:W-:Y:S02]  /*6020*/  IMAD.U32 R18, RZ, RZ, UR4 ;  /* 0x00000004ff127e24 */ /* 0x000fe4000f8e00ff */
[----:B0-----:R-:W-:-:S04]  /*6030*/  IMAD R7, R5, 0x100, R4 ;  /* 0x0000010005077824 */ /* 0x001fc800078e0204 */
[----:B------:R-:W-:-:S05]  /*6040*/  IMAD.WIDE.U32 R6, R7, 0x18, R18 ;  /* 0x0000001807067825 */ /* 0x000fca00078e0012 */
[----:B------:R-:W2:Y:S04]  /*6050*/  LDG.E.64 R12, desc[UR6][R6.64] ;  /* 0x00000006060c7981 */ /* 0x000ea8000c1e1b00 */
[----:B------:R-:W3:Y:S04]  /*6060*/  LDG.E.64 R14, desc[UR6][R6.64+0x8] ;  /* 0x00000806060e7981 */ /* 0x000ee8000c1e1b00 */
[----:B------:R-:W4:Y:S01]  /*6070*/  LDG.E.64 R28, desc[UR6][R6.64+0x10] ;  /* 0x00001006061c7981 */ /* 0x000f22000c1e1b00 */
[----:B------:R-:W-:Y:S01]  /*6080*/  ISETP.GE.U32.AND P0, PT, R0, R27, PT ;  /* 0x0000001b0000720c */ /* 0x000fe20003f06070 */
[----:B--2---:R-:W-:-:S02]  /*6090*/  IMAD.MOV.U32 R2, RZ, RZ, R12 ;  /* 0x000000ffff027224 */ /* 0x004fc400078e000c */
[----:B------:R-:W-:Y:S02]  /*60a0*/  IMAD.MOV.U32 R3, RZ, RZ, R13 ;  /* 0x000000ffff037224 */ /* 0x000fe400078e000d */
[----:B---3--:R-:W-:Y:S02]  /*60b0*/  IMAD.MOV.U32 R8, RZ, RZ, R14 ;  /* 0x000000ffff087224 */ /* 0x008fe400078e000e */
[----:B------:R-:W-:Y:S02]  /*60c0*/  IMAD.MOV.U32 R9, RZ, RZ, R15 ;  /* 0x000000ffff097224 */ /* 0x000fe400078e000f */
[----:B----4-:R-:W-:Y:S02]  /*60d0*/  IMAD.MOV.U32 R10, RZ, RZ, R28 ;  /* 0x000000ffff0a7224 */ /* 0x010fe400078e001c */
[----:B------:R-:W-:Y:S02]  /*60e0*/  IMAD.MOV.U32 R11, RZ, RZ, R29 ;  /* 0x000000ffff0b7224 */ /* 0x000fe400078e001d */
[----:B------:R-:W-:Y:S05]  /*60f0*/  @!P0 BRA `(.L_x_217) ;  /* 0x0000003800148947 */ /* 0x000fea0003800000 */
[----:B------:R-:W-:Y:S01]  /*6100*/  IMAD R7, R5, 0x100, R27 ;  /* 0x0000010005077824 */ /* 0x000fe200078e021b */
[----:B------:R-:W-:Y:S01]  /*6110*/  IADD3 R6, PT, PT, R16, -0x100, RZ ;  /* 0xffffff0010067810 */ /* 0x000fe20007ffe0ff */
[----:B------:R-:W-:Y:S01]  /*6120*/  IMAD.IADD R0, R27, 0x1, R4 ;  /* 0x000000011b007824 */ /* 0x000fe200078e0204 */
[----:B------:R-:W-:Y:S01]  /*6130*/  LOP3.LUT R2, RZ, R4, RZ, 0x33, !PT ;  /* 0x00000004ff027212 */ /* 0x000fe200078e33ff */
[----:B------:R-:W-:Y:S01]  /*6140*/  UMOV UR4, URZ ;  /* 0x000000ff00047c82 */ /* 0x000fe20008000000 */
[----:B------:R-:W-:Y:S01]  /*6150*/  ISETP.GT.U32.AND P0, PT, R7, R6, PT ;  /* 0x000000060700720c */ /* 0x000fe20003f04070 */
[----:B------:R-:W-:Y:S01]  /*6160*/  IMAD R0, R5, 0x100, R0 ;  /* 0x0000010005007824 */ /* 0x000fe200078e0200 */
[----:B------:R-:W-:Y:S01]  /*6170*/  IADD3 R26, PT, PT, -R27, R16, R2 ;  /* 0x000000101b1a7210 */ /* 0x000fe20007ffe102 */
[----:B------:R-:W-:Y:S02]  /*6180*/  IMAD.MOV.U32 R2, RZ, RZ, R12 ;  /* 0x000000ffff027224 */ /* 0x000fe400078e000c */
[----:B------:R-:W-:-:S02]  /*6190*/  IMAD.MOV.U32 R3, RZ, RZ, R13 ;  /* 0x000000ffff037224 */ /* 0x000fc400078e000d */
[----:B------:R-:W-:Y:S02]  /*61a0*/  IMAD.MOV.U32 R10, RZ, RZ, R28 ;  /* 0x000000ffff0a7224 */ /* 0x000fe400078e001c */
[----:B------:R-:W-:Y:S02]  /*61b0*/  IMAD.MOV.U32 R11, RZ, RZ, R29 ;  /* 0x000000ffff0b7224 */ /* 0x000fe400078e001d */
[----:B------:R-:W-:Y:S02]  /*61c0*/  IMAD.MOV.U32 R8, RZ, RZ, R14 ;  /* 0x000000ffff087224 */ /* 0x000fe400078e000e */
[----:B------:R-:W-:Y:S02]  /*61d0*/  IMAD.MOV.U32 R9, RZ, RZ, R15 ;  /* 0x000000ffff097224 */ /* 0x000fe400078e000f */
[----:B------:R-:W-:Y:S02]  /*61e0*/  VIADD R0, R0, 0x400 ;  /* 0x0000040000007836 */ /* 0x000fe40000000000 */
[----:B------:R-:W-:Y:S01]  /*61f0*/  IMAD R26, R5, -0x100, R26 ;  /* 0xffffff00051a7824 */ /* 0x000fe200078e021a */
[----:B------:R-:W-:Y:S06]  /*6200*/  @P0 BRA `(.L_x_218) ;  /* 0x0000000400080947 */ /* 0x000fec0003800000 */
[----:B------:R-:W0:Y:S08]  /*6210*/  LDC R30, c[0x0][0x3a8] ;  /* 0x0000ea00ff1e7b82 */ /* 0x000e300000000800 */
[----:B------:R-:W1:Y:S02]  /*6220*/  LDC.64 R18, c[0x0][0x380] ;  /* 0x0000e000ff127b82 */ /* 0x000e640000000a00 */
.L_x_219:
[----:B------:R-:W-:-:S04]  /*6230*/  IADD3 R25, P0, PT, R4, R7, RZ ;  /* 0x0000000704197210 */ /* 0x000fc80007f1e0ff */
[----:B------:R-:W-:Y:S01]  /*6240*/  IADD3.X R16, PT, PT, RZ, RZ, RZ, P0, !PT ;  /* 0x000000ffff107210 */ /* 0x000fe200007fe4ff */
[----:B-1----:R-:W-:-:S04]  /*6250*/  IMAD.WIDE.U32 R24, R25, 0x18, R18 ;  /* 0x0000001819187825 */ /* 0x002fc800078e0012 */
[----:B------:R-:W-:-:S04]  /*6260*/  IMAD R17, R16, 0x18, RZ ;  /* 0x0000001810117824 */ /* 0x000fc800078e02ff */
        /* <DEDUP_REMOVED lines=9> */
[----:B------:R-:W-:Y:S01]  /*6300*/  MOV R24, R10 ;  /* 0x0000000a00187202 */ /* 0x000fe20000000f00 */
[C---:B--2---:R-:W-:Y:S01]  /*6310*/  DSETP.MIN.AND P0, P1, R16.reuse, R2, PT ;  /* 0x000000021000722a */ /* 0x044fe20003900000 */
[--C-:B------:R-:W-:Y:S01]  /*6320*/  IMAD.MOV.U32 R37, RZ, RZ, R16.reuse ;  /* 0x000000ffff257224 */ /* 0x100fe200078e0010 */
[----:B------:R-:W-:Y:S01]  /*6330*/  DSETP.MAX.AND P2, P3, R16, R12, PT ;  /* 0x0000000c1000722a */ /* 0x000fe20003b4f000 */
[----:B------:R-:W-:Y:S01]  /*6340*/  IMAD.MOV.U32 R2, RZ, RZ, R16 ;  /* 0x000000ffff027224 */ /* 0x000fe200078e0010 */
[----:B---3--:R-:W-:Y:S01]  /*6350*/  DSETP.MAX.AND P6, P4, R20, R14, PT ;  /* 0x0000000e1400722a */ /* 0x008fe20003ccf000 */
[----:B------:R-:W-:-:S02]  /*6360*/  IMAD.MOV.U32 R12, RZ, RZ, R17 ;  /* 0x000000ffff0c7224 */ /* 0x000fc400078e0011 */
[--C-:B------:R-:W-:Y:S01]  /*6370*/  IMAD.MOV.U32 R34, RZ, RZ, R21.reuse ;  /* 0x000000ffff227224 */ /* 0x100fe200078e0015 */
[----:B------:R-:W-:Y:S01]  /*6380*/  FSEL R13, R17, R33, P2 ;  /* 0x00000021110d7208 */ /* 0x000fe20001000000 */
[----:B0-----:R-:W-:Y:S01]  /*6390*/  IMAD.MOV.U32 R16, RZ, RZ, R30 ;  /* 0x000000ffff107224 */ /* 0x001fe200078e001e */
[----:B------:R-:W-:Y:S02]  /*63a0*/  FSEL R3, R12, R31, P0 ;  /* 0x0000001f0c037208 */ /* 0x000fe40000000000 */
[----:B------:R-:W-:Y:S01]  /*63b0*/  SEL R12, R37, R32, P2 ;  /* 0x00000020250c7207 */ /* 0x000fe20001000000 */
[----:B------:R-:W-:Y:S01]  /*63c0*/  DSETP.MIN.AND P2, P5, R20, R8, PT ;  /* 0x000000081400722a */ /* 0x000fe20003d40000 */
[----:B------:R-:W-:Y:S01]  /*63d0*/  MOV R17, R9 ;  /* 0x0000000900117202 */ /* 0x000fe20000000f00 */
[----:B------:R-:W-:Y:S01]  /*63e0*/  IMAD.MOV.U32 R32, RZ, RZ, R21 ;  /* 0x000000ffff207224 */ /* 0x000fe200078e0015 */
[----:B------:R-:W-:Y:S01]  /*63f0*/  @P3 LOP3.LUT R13, R33, 0x80000, RZ, 0xfc, !PT ;  /* 0x00080000210d3812 */ /* 0x000fe200078efcff */
[----:B------:R-:W-:Y:S01]  /*6400*/  IMAD.MOV.U32 R8, RZ, RZ, R20 ;  /* 0x000000ffff087224 */ /* 0x000fe200078e0014 */
[----:B------:R-:W-:Y:S01]  /*6410*/  SEL R2, R2, R35, P0 ;  /* 0x0000002302027207 */ /* 0x000fe20000000000 */
[----:B------:R-:W-:Y:S01]  /*6420*/  IMAD.MOV.U32 R9, RZ, RZ, R15 ;  /* 0x000000ffff097224 */ /* 0x000fe200078e000f */
[----:B------:R-:W-:Y:S01]  /*6430*/  FSEL R21, R34, R17, P2 ;  /* 0x0000001122157208 */ /* 0x000fe20001000000 */
[----:B------:R-:W-:Y:S01]  /*6440*/  IMAD.IADD R34, R16, 0x1, -R7 ;  /* 0x0000000110227824 */ /* 0x000fe200078e0a07 */
[----:B------:R-:W-:Y:S01]  /*6450*/  SEL R8, R8, R25, P2 ;  /* 0x0000001908087207 */ /* 0x000fe20001000000 */
[C---:B----4-:R-:W-:Y:S01]  /*6460*/  DSETP.MAX.AND P3, P2, R22.reuse, R28, PT ;  /* 0x0000001c1600722a */ /* 0x050fe20003a6f000 */
[----:B------:R-:W-:Y:S01]  /*6470*/  @P1 LOP3.LUT R3, R31, 0x80000, RZ, 0xfc, !PT ;  /* 0x000800001f031812 */ /* 0x000fe200078efcff */
[----:B------:R-:W-:Y:S01]  /*6480*/  DSETP.MIN.AND P1, P0, R22, R10, PT ;  /* 0x0000000a1600722a */ /* 0x000fe20003820000 */
[----:B------:R-:W-:Y:S01]  /*6490*/  FSEL R15, R32, R9, P6 ;  /* 0x00000009200f7208 */ /* 0x000fe20003000000 */
[----:B------:R-:W-:Y:S01]  /*64a0*/  IMAD.MOV.U32 R31, RZ, RZ, R14 ;  /* 0x000000ffff1f7224 */ /* 0x000fe200078e000e */
[----:B------:R-:W-:Y:S01]  /*64b0*/  @P5 LOP3.LUT R21, R17, 0x80000, RZ, 0xfc, !PT ;  /* 0x0008000011155812 */ /* 0x000fe200078efcff */
[----:B------:R-:W-:Y:S01]  /*64c0*/  IMAD.MOV.U32 R14, RZ, RZ, R20 ;  /* 0x000000ffff0e7224 */ /* 0x000fe200078e0014 */
[----:B------:R-:W-:Y:S01]  /*64d0*/  ISETP.GE.U32.AND P5, PT, R34, R27, PT ;  /* 0x0000001b2200720c */ /* 0x000fe20003fa6070 */
[----:B------:R-:W-:Y:S01]  /*64e0*/  IMAD.MOV.U32 R20, RZ, RZ, R11 ;  /* 0x000000ffff147224 */ /* 0x000fe200078e000b */
[----:B------:R-:W-:Y:S01]  /*64f0*/  @P4 LOP3.LUT R15, R9, 0x80000, RZ, 0xfc, !PT ;  /* 0x00080000090f4812 */ /* 0x000fe200078efcff */
[----:B------:R-:W-:Y:S01]  /*6500*/  IMAD.MOV.U32 R9, RZ, RZ, R22 ;  /* 0x000000ffff097224 */ /* 0x000fe200078e0016 */
[----:B------:R-:W-:Y:S01]  /*6510*/  SEL R14, R14, R31, P6 ;  /* 0x0000001f0e0e7207 */ /* 0x000fe20003000000 */
[----:B------:R-:W-:-:S02]  /*6520*/  IMAD.MOV.U32 R10, RZ, RZ, R29 ;  /* 0x000000ffff0a7224 */ /* 0x000fc400078e001d */
[--C-:B------:R-:W-:Y:S01]  /*6530*/  IMAD.MOV.U32 R11, RZ, RZ, R23.reuse ;  /* 0x000000ffff0b7224 */ /* 0x100fe200078e0017 */
[----:B------:R-:W-:Y:S01]  /*6540*/  SEL R28, R9, R28, P3 ;  /* 0x0000001c091c7207 */ /* 0x000fe20001800000 */
[----:B------:R-:W-:-:S03]  /*6550*/  IMAD.MOV.U32 R9, RZ, RZ, R23 ;  /* 0x000000ffff097224 */ /* 0x000fc600078e0017 */
[----:B------:R-:W-:Y:S02]  /*6560*/  FSEL R29, R11, R10, P3 ;  /* 0x0000000a0b1d7208 */ /* 0x000fe40001800000 */
[----:B------:R-:W-:Y:S01]  /*6570*/  FSEL R11, R9, R20, P1 ;  /* 0x00000014090b7208 */ /* 0x000fe20000800000 */
[----:B------:R-:W-:Y:S01]  /*6580*/  IMAD.MOV.U32 R9, RZ, RZ, R21 ;  /* 0x000000ffff097224 */ /* 0x000fe200078e0015 */
[----:B------:R-:W-:Y:S02]  /*6590*/  @P2 LOP3.LUT R29, R10, 0x80000, RZ, 0xfc, !PT ;  /* 0x000800000a1d2812 */ /* 0x000fe400078efcff */
[----:B------:R-:W-:Y:S02]  /*65a0*/  SEL R10, R22, R24, P1 ;  /* 0x00000018160a7207 */ /* 0x000fe40000800000 */
[----:B------:R-:W-:Y:S01]  /*65b0*/  @P0 LOP3.LUT R11, R20, 0x80000, RZ, 0xfc, !PT ;  /* 0x00080000140b0812 */ /* 0x000fe200078efcff */
[----:B------:R-:W-:Y:S06]  /*65c0*/  @!P5 BRA `(.L_x_217) ;  /* 0x0000003000e0d947 */ /* 0x000fec0003800000 */
[C---:B------:R-:W-:Y:S01]  /*65d0*/  IMAD.IADD R7, R27.reuse, 0x1, R7 ;  /* 0x000000011b077824 */ /* 0x040fe200078e0207 */
[----:B------:R-:W-:Y:S01]  /*65e0*/  UIADD3 UR4, UPT, UPT, UR4, 0x1, URZ ;  /* 0x0000000104047890 */ /* 0x000fe2000fffe0ff */
[----:B------:R-:W-:Y:S01]  /*65f0*/  IADD3 R0, PT, PT, R27, R0, RZ ;  /* 0x000000001b007210 */ /* 0x000fe20007ffe0ff */
[----:B------:R-:W-:Y:S02]  /*6600*/  IMAD.IADD R26, R26, 0x1, -R27 ;  /* 0x000000011a1a7824 */ /* 0x000fe400078e0a1b */
[----:B------:R-:W-:-:S13]  /*6610*/  ISETP.GT.U32.AND P0, PT, R7, R6, PT ;  /* 0x000000060700720c */ /* 0x000fda0003f04070 */
[----:B------:R-:W-:Y:S05]  /*6620*/  @!P0 BRA `(.L_x_219) ;  /* 0xfffffffc00008947 */ /* 0x000fea000383ffff */
.L_x_218:
[----:B------:R-:W-:Y:S01]  /*6630*/  IMAD.IADD R17, R16, 0x1, -R7 ;  /* 0x0000000110117824 */ /* 0x000fe200078e0a07 */
[----:B------:R-:W-:Y:S04]  /*6640*/  BSSY.RECONVERGENT B1, `(.L_x_217) ;  /* 0x0000330000017945 */ /* 0x000fe80003800200 */
[----:B------:R-:W-:-:S04]  /*6650*/  ISETP.GE.AND P0, PT, R4, R17, PT ;  /* 0x000000110400720c */ /* 0x000fc80003f06270 */
[----:B------:R-:W-:-:S13]  /*6660*/  ISETP.GE.U32.OR P0, PT, R7, R16, P0 ;  /* 0x000000100700720c */ /* 0x000fda0000706470 */
[----:B------:R-:W-:Y:S05]  /*6670*/  @P0 BRA `(.L_x_220) ;  /* 0x0000003000b00947 */ /* 0x000fea0003800000 */
[----:B------:R-:W0:Y:S01]  /*6680*/  LDC R17, c[0x0][0x3ac] ;  /* 0x0000eb00ff117b82 */ /* 0x000e220000000800 */
[----:B------:R-:W-:Y:S01]  /*6690*/  IMAD R27, R5, 0x100, R27 ;  /* 0x00000100051b7824 */ /* 0x000fe200078e021b */
[----:B------:R-:W-:Y:S01]  /*66a0*/  LOP3.LUT R6, RZ, R4, RZ, 0x33, !PT ;  /* 0x00000004ff067212 */ /* 0x000fe200078e33ff */
[----:B------:R-:W-:Y:S03]  /*66b0*/  BSSY.RECONVERGENT B2, `(.L_x_221) ;  /* 0x00001b3000027945 */ /* 0x000fe60003800200 */
[----:B------:R-:W-:Y:S01]  /*66c0*/  IADD3 R6, PT, PT, -R27, R16, R6 ;  /* 0x000000101b067210 */ /* 0x000fe20007ffe106 */
[----:B------:R-:W-:Y:S02]  /*66d0*/  IMAD.MOV.U32 R16, RZ, RZ, R4 ;  /* 0x000000ffff107224 */ /* 0x000fe400078e0004 */
[----:B0-----:R-:W-:-:S04]  /*66e0*/  IMAD R5, R17, UR4, RZ ;  /* 0x0000000411057c24 */ /* 0x001fc8000f8e02ff */
[----:B------:R-:W-:-:S05]  /*66f0*/  IMAD R6, R5, -0x100, R6 ;  /* 0xffffff0005067824 */ /* 0x000fca00078e0206 */
[----:B------:R-:W-:-:S13]  /*6700*/  ISETP.GE.U32.AND P0, PT, R6, 0x700, PT ;  /* 0x000007000600780c */ /* 0x000fda0003f06070 */
[----:B------:R-:W-:Y:S05]  /*6710*/  @!P0 BRA `(.L_x_222) ;  /* 0x0000001800b08947 */ /* 0x000fea0003800000 */
[----:B------:R-:W-:Y:S01]  /*6720*/  LEA.HI R26, R26, 0x1, RZ, 0x18 ;  /* 0x000000011a1a7811 */ /* 0x000fe200078fc0ff */
[----:B------:R-:W-:Y:S01]  /*6730*/  BSSY.RECONVERGENT B3, `(.L_x_223) ;  /* 0x00001a9000037945 */ /* 0x000fe20003800200 */
[----:B------:R-:W-:Y:S02]  /*6740*/  LOP3.LUT R16, R4, 0x400, RZ, 0xfc, !PT ;  /* 0x0000040004107812 */ /* 0x000fe400078efcff */
[----:B------:R-:W-:-:S05]  /*6750*/  LOP3.LUT R26, R26, 0x1fffff8, RZ, 0xc0, !PT ;  /* 0x01fffff81a1a7812 */ /* 0x000fca00078ec0ff */
[----:B------:R-:W-:-:S07]  /*6760*/  IMAD.MOV R5, RZ, RZ, -R26 ;  /* 0x000000ffff057224 */ /* 0x000fce00078e0a1a */
.L_x_224:
[----:B------:R-:W-:-:S04]  /*6770*/  VIADD R37, R0, 0xfffffc00 ;  /* 0xfffffc0000257836 */ /* 0x000fc80000000000 */
[----:B------:R-:W-:-:S05]  /*6780*/  IMAD.WIDE.U32 R36, R37, 0x18, R18 ;  /* 0x0000001825247825 */ /* 0x000fca00078e0012 */
[----:B------:R-:W2:Y:S04]  /*6790*/  LDG.E.64 R38, desc[UR6][R36.64] ;  /* 0x0000000624267981 */ /* 0x000ea8000c1e1b00 */
[----:B------:R-:W3:Y:S04]  /*67a0*/  LDG.E.64 R22, desc[UR6][R36.64+0x8] ;  /* 0x0000080624167981 */ /* 0x000ee8000c1e1b00 */
[----:B------:R0:W4:Y:S01]  /*67b0*/  LDG.E.64 R20, desc[UR6][R36.64+0x10] ;  /* 0x0000100624147981 */ /* 0x000122000c1e1b00 */
[----:B------:R-:W-:-:S04]  /*67c0*/  VIADD R35, R0, 0xfffffd00 ;  /* 0xfffffd0000237836 */ /* 0x000fc80000000000 */
[----:B------:R-:W-:-:S05]  /*67d0*/  IMAD.WIDE.U32 R34, R35, 0x18, R18 ;  /* 0x0000001823227825 */ /* 0x000fca00078e0012 */
[----:B------:R-:W5:Y:S01]  /*67e0*/  LDG.E.64 R24, desc[UR6][R34.64] ;  /* 0x0000000622187981 */ /* 0x000f62000c1e1b00 */
[----:B------:R-:W-:Y:S01]  /*67f0*/  IMAD.MOV.U32 R17, RZ, RZ, R3 ;  /* 0x000000ffff117224 */ /* 0x000fe200078e0003 */
[----:B------:R-:W-:Y:S01]  /*6800*/  MOV R33, R2 ;  /* 0x0000000200217202 */ /* 0x000fe20000000f00 */
[----:B------:R-:W-:Y:S02]  /*6810*/  IMAD.MOV.U32 R26, RZ, RZ, R12 ;  /* 0x000000ffff1a7224 */ /* 0x000fe400078e000c */
[----:B------:R-:W-:Y:S02]  /*6820*/  IMAD.MOV.U32 R32, RZ, RZ, R13 ;  /* 0x000000ffff207224 */ /* 0x000fe400078e000d */
[----:B------:R-:W-:Y:S02]  /*6830*/  IMAD.MOV.U32 R30, RZ, RZ, R11 ;  /* 0x000000ffff1e7224 */ /* 0x000fe400078e000b */
[----:B------:R-:W-:Y:S01]  /*6840*/  IMAD.MOV.U32 R31, RZ, RZ, R10 ;  /* 0x000000ffff1f7224 */ /* 0x000fe200078e000a */
[C---:B--2---:R-:W-:Y:S01]  /*6850*/  DSETP.MIN.AND P3, P4, R38.reuse, R2, PT ;  /* 0x000000022600722a */ /* 0x044fe20003c60000 */
[----:B------:R-:W2:Y:S01]  /*6860*/  LDG.E.64 R2, desc[UR6][R34.64+0x8] ;  /* 0x0000080622027981 */ /* 0x000ea2000c1e1b00 */
[----:B------:R-:W-:Y:S01]  /*6870*/  DSETP.MAX.AND P0, P5, R38, R12, PT ;  /* 0x0000000c2600722a */ /* 0x000fe20003d0f000 */
[----:B0-----:R-:W-:-:S02]  /*6880*/  IMAD.MOV.U32 R36, RZ, RZ, R38 ;  /* 0x000000ffff247224 */ /* 0x001fc400078e0026 */
[----:B------:R-:W-:Y:S02]  /*6890*/  IMAD.MOV.U32 R12, RZ, RZ, R38 ;  /* 0x000000ffff0c7224 */ /* 0x000fe400078e0026 */
[--C-:B------:R-:W-:Y:S02]  /*68a0*/  IMAD.MOV.U32 R13, RZ, RZ, R39.reuse ;  /* 0x000000ffff0d7224 */ /* 0x100fe400078e0027 */
[----:B------:R-:W-:Y:S01]  /*68b0*/  IMAD.MOV.U32 R27, RZ, RZ, R39 ;  /* 0x000000ffff1b7224 */ /* 0x000fe200078e0027 */
[----:B------:R-:W-:Y:S01]  /*68c0*/  SEL R12, R12, R33, P3 ;  /* 0x000000210c0c7207 */ /* 0x000fe20001800000 */
[----:B------:R-:W-:Y:S01]  /*68d0*/  IMAD.MOV.U32 R33, RZ, RZ, R8 ;  /* 0x000000ffff217224 */ /* 0x000fe200078e0008 */
[----:B------:R-:W-:Y:S01]  /*68e0*/  FSEL R13, R13, R17, P3 ;  /* 0x000000110d0d7208 */ /* 0x000fe20001800000 */
[----:B---3--:R-:W-:Y:S01]  /*68f0*/  DSETP.MIN.AND P6, P3, R22, R8, PT ;  /* 0x000000081600722a */ /* 0x008fe20003bc0000 */
[----:B------:R-:W-:Y:S01]  /*6900*/  SEL R26, R36, R26, P0 ;  /* 0x0000001a241a7207 */ /* 0x000fe20000000000 */
[----:B------:R-:W-:Y:S01]  /*6910*/  IMAD.MOV.U32 R8, RZ, RZ, R22 ;  /* 0x000000ffff087224 */ /* 0x000fe200078e0016 */
[----:B------:R-:W-:-:S02]  /*6920*/  @P4 LOP3.LUT R13, R17, 0x80000, RZ, 0xfc, !PT ;  /* 0x00080000110d4812 */ /* 0x000fc400078efcff */
[----:B------:R-:W-:Y:S01]  /*6930*/  FSEL R27, R27, R32, P0 ;  /* 0x000000201b1b7208 */ /* 0x000fe20000000000 */
[C---:B----4-:R-:W-:Y:S01]  /*6940*/  DSETP.MAX.AND P0, P4, R20.reuse, R28, PT ;  /* 0x0000001c1400722a */ /* 0x050fe20003c0f000 */
[----:B------:R-:W-:Y:S01]  /*6950*/  MOV R17, R29 ;  /* 0x0000001d00117202 */ /* 0x000fe20000000f00 */
[----:B------:R-:W-:Y:S01]  /*6960*/  IMAD.MOV.U32 R29, RZ, RZ, R9 ;  /* 0x000000ffff1d7224 */ /* 0x000fe200078e0009 */
[----:B------:R-:W-:Y:S01]  /*6970*/  @P5 LOP3.LUT R27, R32, 0x80000, RZ, 0xfc, !PT ;  /* 0x00080000201b5812 */ /* 0x000fe200078efcff */
[----:B------:R-:W-:Y:S01]  /*6980*/  IMAD.MOV.U32 R32, RZ, RZ, R23 ;  /* 0x000000ffff207224 */ /* 0x000fe200078e0017 */
[----:B------:R-:W-:Y:S01]  /*6990*/  DSETP.MIN.AND P1, P2, R20, R10, PT ;  /* 0x0000000a1400722a */ /* 0x000fe20003a20000 */
[----:B------:R0:W3:Y:S01]  /*69a0*/  LDG.E.64 R10, desc[UR6][R34.64+0x10] ;  /* 0x00001006220a7981 */ /* 0x0000e2000c1e1b00 */
[----:B------:R-:W-:Y:S01]  /*69b0*/  SEL R8, R8, R33, P6 ;  /* 0x0000002108087207 */ /* 0x000fe20003000000 */
[----:B------:R-:W-:Y:S01]  /*69c0*/  IMAD.MOV.U32 R9, RZ, RZ, R15 ;  /* 0x000000ffff097224 */ /* 0x000fe200078e000f */
[----:B------:R-:W-:Y:S01]  /*69d0*/  FSEL R33, R32, R29, P6 ;  /* 0x0000001d20217208 */ /* 0x000fe20003000000 */
[----:B------:R-:W-:Y:S01]  /*69e0*/  DSETP.MAX.AND P6, P5, R22, R14, PT ;  /* 0x0000000e1600722a */ /* 0x000fe20003dcf000 */
[----:B------:R-:W-:-:S02]  /*69f0*/  IMAD.MOV.U32 R32, RZ, RZ, R14 ;  /* 0x000000ffff207224 */ /* 0x000fc400078e000e */
[----:B------:R-:W-:Y:S02]  /*6a00*/  IMAD.MOV.U32 R14, RZ, RZ, R20 ;  /* 0x000000ffff0e7224 */ /* 0x000fe400078e0014 */
[----:B------:R-:W-:Y:S01]  /*6a10*/  IMAD.MOV.U32 R15, RZ, RZ, R21 ;  /* 0x000000ffff0f7224 */ /* 0x000fe200078e0015 */
[----:B------:R-:W-:Y:S02]  /*6a20*/  @P3 LOP3.LUT R33, R29, 0x80000, RZ, 0xfc, !PT ;  /* 0x000800001d213812 */ /* 0x000fe400078efcff */
[----:B------:R-:W-:Y:S01]  /*6a30*/  SEL R14, R14, R31, P1 ;  /* 0x0000001f0e0e7207 */ /* 0x000fe20000800000 */
[----:B------:R-:W-:Y:S01]  /*6a40*/  IMAD.MOV.U32 R31, RZ, RZ, R13 ;  /* 0x000000ffff1f7224 */ /* 0x000fe200078e000d */
[----:B------:R-:W-:Y:S01]  /*6a50*/  FSEL R15, R15, R30, P1 ;  /* 0x0000001e0f0f7208 */ /* 0x000fe20000800000 */
[----:B-----5:R-:W-:Y:S01]  /*6a60*/  DSETP.MIN.AND P1, P3, R12, R24, PT ;  /* 0x000000180c00722a */ /* 0x020fe20003b20000 */
[----:B------:R-:W-:Y:S01]  /*6a70*/  IMAD.MOV.U32 R13, RZ, RZ, R22 ;  /* 0x000000ffff0d7224 */ /* 0x000fe200078e0016 */
[----:B------:R-:W-:Y:S01]  /*6a80*/  MOV R29, R12 ;  /* 0x0000000c001d7202 */ /* 0x000fe20000000f00 */
[----:B0-----:R-:W-:-:S03]  /*6a90*/  IMAD.MOV.U32 R35, RZ, RZ, R20 ;  /* 0x000000ffff237224 */ /* 0x001fc600078e0014 */
[----:B------:R-:W-:Y:S01]  /*6aa0*/  SEL R12, R13, R32, P6 ;  /* 0x000000200d0c7207 */ /* 0x000fe20003000000 */
[----:B------:R-:W-:Y:S01]  /*6ab0*/  VIADD R13, R0, 0xfffffe00 ;  /* 0xfffffe00000d7836 */ /* 0x000fe20000000000 */
[----:B------:R-:W-:-:S03]  /*6ac0*/  SEL R28, R35, R28, P0 ;  /* 0x0000001c231c7207 */ /* 0x000fc60000000000 */
[----:B------:R-:W-:Y:S01]  /*6ad0*/  IMAD.WIDE.U32 R34, R13, 0x18, R18 ;  /* 0x000000180d227825 */ /* 0x000fe200078e0012 */
[----:B------:R-:W-:-:S04]  /*6ae0*/  FSEL R13, R23, R9, P6 ;  /* 0x00000009170d7208 */ /* 0x000fc80003000000 */
[----:B------:R-:W4:Y:S01]  /*6af0*/  LDG.E.64 R22, desc[UR6][R34.64] ;  /* 0x0000000622167981 */ /* 0x000f22000c1e1b00 */
[----:B------:R-:W-:Y:S01]  /*6b00*/  @P5 LOP3.LUT R13, R9, 0x80000, RZ, 0xfc, !PT ;  /* 0x00080000090d5812 */ /* 0x000fe200078efcff */
[----:B------:R-:W-:Y:S01]  /*6b10*/  IMAD.MOV.U32 R9, RZ, RZ, R33 ;  /* 0x000000ffff097224 */ /* 0x000fe200078e0021 */
[----:B------:R-:W-:Y:S02]  /*6b20*/  FSEL R21, R21, R17, P0 ;  /* 0x0000001115157208 */ /* 0x000fe40000000000 */
[----:B------:R-:W-:Y:S01]  /*6b30*/  @P2 LOP3.LUT R15, R30, 0x80000, RZ, 0xfc, !PT ;  /* 0x000800001e0f2812 */ /* 0x000fe200078efcff */
[----:B------:R-:W-:Y:S01]  /*6b40*/  IMAD.MOV.U32 R30, RZ, RZ, R9 ;  /* 0x000000ffff1e7224 */ /* 0x000fe200078e0009 */
[----:B------:R-:W-:Y:S01]  /*6b50*/  @P4 LOP3.LUT R21, R17, 0x80000, RZ, 0xfc, !PT ;  /* 0x0008000011154812 */ /* 0x000fe200078efcff */
[----:B------:R-:W-:Y:S01]  /*6b60*/  IMAD.MOV.U32 R17, RZ, RZ, R8 ;  /* 0x000000ffff117224 */ /* 0x000fe200078e0008 */
[----:B--2---:R-:W-:Y:S01]  /*6b70*/  DSETP.MIN.AND P5, P2, R8, R2, PT ;  /* 0x000000020800722a */ /* 0x004fe20003aa0000 */
[----:B------:R-:W2:Y:S04]  /*6b80*/  LDG.E.64 R8, desc[UR6][R34.64+0x8] ;  /* 0x0000080622087981 */ /* 0x000ea8000c1e1b00 */
[----:B------:R-:W5:Y:S01]  /*6b90*/  LDG.E.64 R34, desc[UR6][R34.64+0x10] ;  /* 0x0000100622227981 */ /* 0x000f62000c1e1b00 */
[----:B------:R-:W-:Y:S01]  /*6ba0*/  DSETP.MAX.AND P6, P0, R26, R24, PT ;  /* 0x000000181a00722a */ /* 0x000fe200038cf000 */
[----:B------:R-:W-:Y:S01]  /*6bb0*/  IMAD.MOV.U32 R20, RZ, RZ, R26 ;  /* 0x000000ffff147224 */ /* 0x000fe200078e001a */
[----:B------:R-:W-:Y:S01]  /*6bc0*/  MOV R26, R24 ;  /* 0x00000018001a7202 */ /* 0x000fe20000000f00 */
[----:B------:R-:W-:-:S03]  /*6bd0*/  IMAD.MOV.U32 R32, RZ, RZ, R25 ;  /* 0x000000ffff207224 */ /* 0x000fc600078e0019 */
[----:B------:R-:W-:Y:S01]  /*6be0*/  SEL R26, R29, R26, P1 ;  /* 0x0000001a1d1a7207 */ /* 0x000fe20000800000 */
[----:B------:R-:W-:Y:S01]  /*6bf0*/  IMAD.MOV.U32 R29, RZ, RZ, R24 ;  /* 0x000000ffff1d7224 */ /* 0x000fe200078e0018 */
[----:B------:R-:W-:Y:S01]  /*6c00*/  FSEL R31, R31, R32, P1 ;  /* 0x000000201f1f7208 */ /* 0x000fe20000800000 */
[----:B------:R-:W-:Y:S01]  /*6c10*/  DSETP.MAX.AND P1, P4, R12, R2, PT ;  /* 0x000000020c00722a */ /* 0x000fe20003c2f000 */
[----:B------:R-:W-:Y:S01]  /*6c20*/  IMAD.MOV.U32 R33, RZ, RZ, R12 ;  /* 0x000000ffff217224 */ /* 0x000fe200078e000c */
[----:B------:R-:W-:Y:S01]  /*6c30*/  @P3 LOP3.LUT R31, R32, 0x80000, RZ, 0xfc, !PT ;  /* 0x00080000201f3812 */ /* 0x000fe200078efcff */
[----:B------:R-:W-:Y:S01]  /*6c40*/  IMAD.MOV.U32 R12, RZ, RZ, R14 ;  /* 0x000000ffff0c7224 */ /* 0x000fe200078e000e */
[----:B------:R-:W-:Y:S02]  /*6c50*/  SEL R20, R20, R29, P6 ;  /* 0x0000001d14147207 */ /* 0x000fe40003000000 */
[----:B------:R-:W-:Y:S01]  /*6c60*/  FSEL R37, R27, R25, P6 ;  /* 0x000000191b257208 */ /* 0x000fe20003000000 */
[----:B---3--:R-:W-:Y:S01]  /*6c70*/  DSETP.MIN.AND P3, P6, R14, R10, PT ;  /* 0x0000000a0e00722a */ /* 0x008fe20003e60000 */
[----:B------:R-:W-:-:S05]  /*6c80*/  IMAD.MOV.U32 R14, RZ, RZ, R2 ;  /* 0x000000ffff0e7224 */ /* 0x000fca00078e0002 */
[----:B------:R-:W-:Y:S01]  /*6c90*/  SEL R14, R17, R14, P5 ;  /* 0x0000000e110e7207 */ /* 0x000fe20002800000 */
[----:B------:R-:W-:Y:S01]  /*6ca0*/  IMAD.MOV.U32 R17, RZ, RZ, R3 ;  /* 0x000000ffff117224 */ /* 0x000fe200078e0003 */
[----:B------:R-:W-:Y:S01]  /*6cb0*/  @P0 LOP3.LUT R37, R25, 0x80000, RZ, 0xfc, !PT ;  /* 0x0008000019250812 */ /* 0x000fe200078efcff */
[----:B------:R-:W-:-:S03]  /*6cc0*/  IMAD.MOV.U32 R29, RZ, RZ, R21 ;  /* 0x000000ffff1d7224 */ /* 0x000fc600078e0015 */
[----:B------:R-:W-:Y:S02]  /*6cd0*/  FSEL R25, R30, R17, P5 ;  /* 0x000000111e197208 */ /* 0x000fe40002800000 */
[----:B------:R-:W-:Y:S01]  /*6ce0*/  @P2 LOP3.LUT R25, R17, 0x80000, RZ, 0xfc, !PT ;  /* 0x0008000011192812 */ /* 0x000fe200078efcff */
[----:B------:R-:W-:Y:S02]  /*6cf0*/  IMAD.MOV.U32 R17, RZ, RZ, R10 ;  /* 0x000000ffff117224 */ /* 0x000fe400078e000a */
[----:B------:R-:W-:Y:S01]  /*6d00*/  VIADD R21, R0, 0xffffff00 ;  /* 0xffffff0000157836 */ /* 0x000fe20000000000 */
[----:B------:R-:W-:Y:S01]  /*6d10*/  DSETP.MAX.AND P5, P0, R28, R10, PT ;  /* 0x0000000a1c00722a */ /* 0x000fe200038af000 */
[----:B------:R-:W-:Y:S01]  /*6d20*/  IMAD.MOV.U32 R30, RZ, RZ, R3 ;  /* 0x000000ffff1e7224 */ /* 0x000fe200078e0003 */
[----:B------:R-:W-:Y:S01]  /*6d30*/  MOV R24, R28 ;  /* 0x0000001c00187202 */ /* 0x000fe20000000f00 */
[----:B------:R-:W-:Y:S01]  /*6d40*/  IMAD.MOV.U32 R28, RZ, RZ, R2 ;  /* 0x000000ffff1c7224 */ /* 0x000fe200078e0002 */
[----:B------:R-:W-:Y:S01]  /*6d50*/  SEL R38, R12, R17, P3 ;  /* 0x000000110c267207 */ /* 0x000fe20001800000 */
[----:B------:R-:W-:Y:S01]  /*6d60*/  IMAD.WIDE.U32 R2, R21, 0x18, R18 ;  /* 0x0000001815027825 */ /* 0x000fe200078e0012 */
[----:B------:R-:W-:-:S03]  /*6d70*/  FSEL R13, R13, R30, P1 ;  /* 0x0000001e0d0d7208 */ /* 0x000fc60000800000 */
[----:B------:R-:W-:Y:S02]  /*6d80*/  IMAD.MOV.U32 R12, RZ, RZ, R11 ;  /* 0x000000ffff0c7224 */ /* 0x000fe400078e000b */
[----:B------:R-:W-:Y:S01]  /*6d90*/  IMAD.MOV.U32 R21, RZ, RZ, R37 ;  /* 0x000000ffff157224 */ /* 0x000fe200078e0025 */
[----:B------:R-:W-:Y:S02]  /*6da0*/  @P4 LOP3.LUT R13, R30, 0x80000, RZ, 0xfc, !PT ;  /* 0x000800001e0d4812 */ /* 0x000fe400078efcff */
[----:B------:R-:W-:Y:S02]  /*6db0*/  FSEL R17, R15, R12, P3 ;  /* 0x0000000c0f117208 */ /* 0x000fe40001800000 */
[----:B------:R-:W-:Y:S02]  /*6dc0*/  SEL R36, R33, R28, P1 ;  /* 0x0000001c21247207 */ /* 0x000fe40000800000 */
[----:B------:R-:W-:Y:S01]  /*6dd0*/  @P6 LOP3.LUT R17, R12, 0x80000, RZ, 0xfc, !PT ;  /* 0x000800000c116812 */ /* 0x000fe200078efcff */
[----:B------:R-:W3:Y:S01]  /*6de0*/  LDG.E.64 R32, desc[UR6][R2.64] ;  /* 0x0000000602207981 */ /* 0x000ee2000c1e1b00 */
[----:B----4-:R-:W-:Y:S01]  /*6df0*/  DSETP.MAX.AND P6, P1, R20, R22, PT ;  /* 0x000000161400722a */ /* 0x010fe200039cf000 */
[----:B------:R-:W-:Y:S01]  /*6e00*/  MOV R37, R13 ;  /* 0x0000000d00257202 */ /* 0x000fe20000000f00 */
[----:B------:R-:W-:-:S02]  /*6e10*/  IMAD.MOV.U32 R12, RZ, RZ, R20 ;  /* 0x000000ffff0c7224 */ /* 0x000fc400078e0014 */
[----:B------:R-:W-:Y:S02]  /*6e20*/  IMAD.MOV.U32 R13, RZ, RZ, R22 ;  /* 0x000000ffff0d7224 */ /* 0x000fe400078e0016 */
[----:B------:R-:W-:-:S03]  /*6e30*/  IMAD.MOV.U32 R27, RZ, RZ, R31 ;  /* 0x000000ffff1b7224 */ /* 0x000fc600078e001f */
[----:B------:R-:W-:Y:S02]  /*6e40*/  SEL R20, R12, R13, P6 ;  /* 0x0000000d0c147207 */ /* 0x000fe40003000000 */
[----:B------:R-:W4:Y:S01]  /*6e50*/  LDG.E.64 R12, desc[UR6][R2.64+0x8] ;  /* 0x00000806020c7981 */ /* 0x000f22000c1e1b00 */
[----:B------:R-:W-:Y:S01]  /*6e60*/  IMAD.MOV.U32 R15, RZ, RZ, R10 ;  /* 0x000000ffff0f7224 */ /* 0x000fe200078e000a */
[----:B------:R-:W-:Y:S01]  /*6e70*/  DSETP.MIN.AND P2, P3, R26, R22, PT ;  /* 0x000000161a00722a */ /* 0x000fe20003b40000 */
[----:B------:R-:W-:-:S03]  /*6e80*/  FSEL R29, R29, R11, P5 ;  /* 0x0000000b1d1d7208 */ /* 0x000fc60002800000 */
[----:B------:R-:W-:Y:S01]  /*6e90*/  SEL R24, R24, R15, P5 ;  /* 0x0000000f18187207 */ /* 0x000fe20002800000 */
[----:B------:R-:W-:Y:S01]  /*6ea0*/  IMAD.MOV.U32 R15, RZ, RZ, R25 ;  /* 0x000000ffff0f7224 */ /* 0x000fe200078e0019 */
[----:B------:R-:W-:Y:S01]  /*6eb0*/  @P0 LOP3.LUT R29, R11, 0x80000, RZ, 0xfc, !PT ;  /* 0x000800000b1d0812 */ /* 0x000fe200078efcff */
[----:B------:R-:W-:Y:S01]  /*6ec0*/  IMAD.MOV.U32 R11, RZ, RZ, R22 ;  /* 0x000000ffff0b7224 */ /* 0x000fe200078e0016 */
[----:B------:R-:W4:Y:S01]  /*6ed0*/  LDG.E.64 R2, desc[UR6][R2.64+0x10] ;  /* 0x0000100602027981 */ /* 0x000f22000c1e1b00 */
[----:B------:R-:W-:Y:S02]  /*6ee0*/  IMAD.MOV.U32 R39, RZ, RZ, R17 ;  /* 0x000000ffff277224 */ /* 0x000fe400078e0011 */
[----:B------:R-:W-:Y:S02]  /*6ef0*/  IMAD.MOV.U32 R10, RZ, RZ, R14 ;  /* 0x000000ffff0a7224 */ /* 0x000fe400078e000e */
[----:B------:R-:W-:Y:S01]  /*6f00*/  IMAD.MOV.U32 R25, RZ, RZ, R29 ;  /* 0x000000ffff197224 */ /* 0x000fe200078e001d */
[----:B------:R-:W-:Y:S01]  /*6f10*/  MOV R31, R27 ;  /* 0x0000001b001f7202 */ /* 0x000fe20000000f00 */
[----:B------:R-:W-:Y:S01]  /*6f20*/  IMAD.MOV.U32 R28, RZ, RZ, R26 ;  /* 0x000000ffff1c7224 */ /* 0x000fe200078e001a */
[----:B------:R-:W-:-:S02]  /*6f30*/  FSEL R21, R21, R23, P6 ;  /* 0x0000001715157208 */ /* 0x000fc40003000000 */
[----:B------:R-:W-:Y:S02]  /*6f40*/  @P1 LOP3.LUT R21, R23, 0x80000, RZ, 0xfc, !PT ;  /* 0x0008000017151812 */ /* 0x000fe400078efcff */
[----:B------:R-:W-:Y:S01]  /*6f50*/  SEL R28, R28, R11, P2 ;  /* 0x0000000b1c1c7207 */ /* 0x000fe20001000000 */
[----:B--2---:R-:W-:Y:S01]  /*6f60*/  DSETP.MIN.AND P5, P4, R14, R8, PT ;  /* 0x000000080e00722a */ /* 0x004fe20003ca0000 */
[--C-:B------:R-:W-:Y:S02]  /*6f70*/  IMAD.MOV.U32 R17, RZ, RZ, R8.reuse ;  /* 0x000000ffff117224 */ /* 0x100fe400078e0008 */
[----:B------:R-:W-:Y:S02]  /*6f80*/  IMAD.MOV.U32 R22, RZ, RZ, R9 ;  /* 0x000000ffff167224 */ /* 0x000fe400078e0009 */
[----:B------:R-:W-:Y:S01]  /*6f90*/  IMAD.MOV.U32 R14, RZ, RZ, R23 ;  /* 0x000000ffff0e7224 */ /* 0x000fe200078e0017 */
[----:B------:R-:W-:Y:S02]  /*6fa0*/  SEL R10, R10, R17, P5 ;  /* 0x000000110a0a7207 */ /* 0x000fe40002800000 */
[----:B------:R-:W-:Y:S01]  /*6fb0*/  FSEL R15, R15, R22, P5 ;  /* 0x000000160f0f7208 */ /* 0x000fe20002800000 */
[----:B------:R-:W-:Y:S01]  /*6fc0*/  IMAD.MOV.U32 R26, RZ, RZ, R9 ;  /* 0x000000ffff1a7224 */ /* 0x000fe200078e0009 */
[----:B------:R-:W-:Y:S01]  /*6fd0*/  FSEL R31, R31, R14, P2 ;  /* 0x0000000e1f1f7208 */ /* 0x000fe20001000000 */
[----:B-----5:R-:W-:Y:S01]  /*6fe0*/  DSETP.MAX.AND P1, P5, R24, R34, PT ;  /* 0x000000221800722a */ /* 0x020fe20003d2f000 */
[----:B------:R-:W-:Y:S01]  /*6ff0*/  MOV R17, R24 ;  /* 0x0000001800117202 */ /* 0x000fe20000000f00 */
[----:B------:R-:W-:Y:S01]  /*7000*/  DSETP.MAX.AND P2, P0, R36, R8, PT ;  /* 0x000000082400722a */ /* 0x000fe2000384f000 */
[----:B------:R-:W-:Y:S01]  /*7010*/  @P3 LOP3.LUT R31, R14, 0x80000, RZ, 0xfc, !PT ;  /* 0x000800000e1f3812 */ /* 0x000fe200078efcff */
[----:B------:R-:W-:-:S02]  /*7020*/  IMAD.MOV.U32 R24, RZ, RZ, R8 ;  /* 0x000000ffff187224 */ /* 0x000fc400078e0008 */
[----:B------:R-:W-:-:S04]  /*7030*/  IMAD.WIDE.U32 R8, R0, 0x18, R18 ;  /* 0x0000001800087825 */ /* 0x000fc800078e0012 */
[----:B------:R-:W-:Y:S01]  /*7040*/  IMAD.MOV.U32 R29, RZ, RZ, R31 ;  /* 0x000000ffff1d7224 */ /* 0x000fe200078e001f */
[----:B------:R-:W-:Y:S01]  /*7050*/  FSEL R37, R37, R26, P2 ;  /* 0x0000001a25257208 */ /* 0x000fe20001000000 */
[----:B------:R-:W2:Y:S04]  /*7060*/  LDG.E.64 R30, desc[UR6][R8.64] ;  /* 0x00000006081e7981 */ /* 0x000ea8000c1e1b00 */
[----:B------:R-:W-:Y:S01]  /*7070*/  @P0 LOP3.LUT R37, R26, 0x80000, RZ, 0xfc, !PT ;  /* 0x000800001a250812 */ /* 0x000fe200078efcff */
[----:B------:R-:W5:Y:S04]  /*7080*/  LDG.E.64 R40, desc[UR6][R8.64+0x10] ;  /* 0x0000100608287981 */ /* 0x000f68000c1e1b00 */
[----:B------:R0:W5:Y:S01]  /*7090*/  LDG.E.64 R26, desc[UR6][R8.64+0x8] ;  /* 0x00000806081a7981 */ /* 0x000162000c1e1b00 */
[----:B------:R-:W-:Y:S01]  /*70a0*/  DSETP.MIN.AND P6, P3, R38, R34, PT ;  /* 0x000000222600722a */ /* 0x000fe20003bc0000 */
[----:B------:R-:W-:Y:S01]  /*70b0*/  @P4 LOP3.LUT R15, R22, 0x80000, RZ, 0xfc, !PT ;  /* 0x00080000160f4812 */ /* 0x000fe200078efcff */
[----:B------:R-:W-:-:S02]  /*70c0*/  IMAD.MOV.U32 R22, RZ, RZ, R35 ;  /* 0x000000ffff167224 */ /* 0x000fc400078e0023 */
[----:B------:R-:W-:-:S03]  /*70d0*/  IMAD.MOV.U32 R11, RZ, RZ, R36 ;  /* 0x000000ffff0b7224 */ /* 0x000fc600078e0024 */
[----:B------:R-:W-:Y:S01]  /*70e0*/  FSEL R39, R39, R22, P6 ;  /* 0x0000001627277208 */ /* 0x000fe20003000000 */
[----:B------:R-:W-:Y:S01]  /*70f0*/  IMAD.MOV.U32 R14, RZ, RZ, R38 ;  /* 0x000000ffff0e7224 */ /* 0x000fe200078e0026 */
[----:B------:R-:W-:Y:S01]  /*7100*/  SEL R24, R11, R24, P2 ;  /* 0x000000180b187207 */ /* 0x000fe20001000000 */
[----:B------:R-:W-:Y:S02]  /*7110*/  IMAD.MOV.U32 R23, RZ, RZ, R34 ;  /* 0x000000ffff177224 */ /* 0x000fe400078e0022 */
[----:B------:R-:W-:Y:S02]  /*7120*/  IMAD.MOV.U32 R11, RZ, RZ, R15 ;  /* 0x000000ffff0b7224 */ /* 0x000fe400078e000f */
[----:B------:R-:W-:Y:S01]  /*7130*/  @P3 LOP3.LUT R39, R22, 0x80000, RZ, 0xfc, !PT ;  /* 0x0008000016273812 */ /* 0x000fe200078efcff */
[----:B------:R-:W-:Y:S01]  /*7140*/  IMAD.MOV.U32 R22, RZ, RZ, R20 ;  /* 0x000000ffff167224 */ /* 0x000fe200078e0014 */
[----:B------:R-:W-:Y:S01]  /*7150*/  SEL R14, R14, R23, P6 ;  /* 0x000000170e0e7207 */ /* 0x000fe20003000000 */
[----:B------:R-:W-:Y:S01]  /*7160*/  IMAD.MOV.U32 R23, RZ, RZ, R28 ;  /* 0x000000ffff177224 */ /* 0x000fe200078e001c */
[--C-:B---3--:R-:W-:Y:S01]  /*7170*/  DSETP.MAX.AND P3, P2, R20, R32.reuse, PT ;  /* 0x000000201400722a */ /* 0x108fe20003a6f000 */
[----:B------:R-:W-:Y:S01]  /*7180*/  MOV R20, R34 ;  /* 0x0000002200147202 */ /* 0x000fe20000000f00 */
[----:B------:R-:W-:-:S03]  /*7190*/  DSETP.MIN.AND P6, P4, R28, R32, PT ;  /* 0x000000201c00722a */ /* 0x000fc60003cc0000 */
[----:B------:R-:W-:Y:S01]  /*71a0*/  SEL R20, R17, R20, P1 ;  /* 0x0000001411147207 */ /* 0x000fe20000800000 */
[----:B------:R-:W-:Y:S01]  /*71b0*/  IMAD.MOV.U32 R28, RZ, RZ, R10 ;  /* 0x000000ffff1c7224 */ /* 0x000fe200078e000a */
[----:B------:R-:W-:Y:S01]  /*71c0*/  FSEL R17, R25, R35, P1 ;  /* 0x0000002319117208 */ /* 0x000fe20000800000 */
[----:B------:R-:W-:Y:S01]  /*71d0*/  IMAD.MOV.U32 R25, RZ, RZ, R37 ;  /* 0x000000ffff197224 */ /* 0x000fe200078e0025 */
[----:B----4-:R-:W-:Y:S01]  /*71e0*/  DSETP.MIN.AND P1, P0, R10, R12, PT ;  /* 0x0000000c0a00722a */ /* 0x010fe20003820000 */
[--C-:B------:R-:W-:Y:S02]  /*71f0*/  IMAD.MOV.U32 R10, RZ, RZ, R32.reuse ;  /* 0x000000ffff0a7224 */ /* 0x100fe400078e0020 */
[----:B0-----:R-:W-:Y:S02]  /*7200*/  IMAD.MOV.U32 R8, RZ, RZ, R33 ;  /* 0x000000ffff087224 */ /* 0x001fe400078e0021 */
[----:B------:R-:W-:Y:S01]  /*7210*/  IMAD.MOV.U32 R15, RZ, RZ, R32 ;  /* 0x000000ffff0f7224 */ /* 0x000fe200078e0020 */
        /* <DEDUP_REMOVED lines=9> */
[----:B------:R-:W-:Y:S02]  /*72b0*/  MOV R15, R39 ;  /* 0x00000027000f7202 */ /* 0x000fe40000000f00 */
[----:B------:R-:W-:Y:S01]  /*72c0*/  SEL R28, R28, R21, P1 ;  /* 0x000000151c1c7207 */ /* 0x000fe20000800000 */
[----:B------:R-:W-:Y:S01]  /*72d0*/  IMAD.MOV.U32 R21, RZ, RZ, R17 ;  /* 0x000000ffff157224 */ /* 0x000fe200078e0011 */
[----:B------:R-:W-:Y:S01]  /*72e0*/  @P4 LOP3.LUT R29, R8, 0x80000, RZ, 0xfc, !PT ;  /* 0x00080000081d4812 */ /* 0x000fe200078efcff */
[----:B------:R-:W-:Y:S01]  /*72f0*/  IMAD.MOV.U32 R8, RZ, RZ, R14 ;  /* 0x000000ffff087224 */ /* 0x000fe200078e000e */
[--C-:B------:R-:W-:Y:S01]  /*7300*/  DSETP.MIN.AND P4, P3, R14, R2.reuse, PT ;  /* 0x000000020e00722a */ /* 0x100fe20003b80000 */
[----:B------:R-:W-:Y:S01]  /*7310*/  FSEL R17, R11, R24, P1 ;  /* 0x000000180b117208 */ /* 0x000fe20000800000 */
[----:B------:R-:W-:Y:S01]  /*7320*/  IMAD.MOV.U32 R11, RZ, RZ, R2 ;  /* 0x000000ffff0b7224 */ /* 0x000fe200078e0002 */
[----:B------:R-:W-:Y:S01]  /*7330*/  @P2 LOP3.LUT R23, R33, 0x80000, RZ, 0xfc, !PT ;  /* 0x0008000021172812 */ /* 0x000fe200078efcff */
[----:B------:R-:W-:Y:S01]  /*7340*/  DSETP.MAX.AND P1, P2, R20, R2, PT ;  /* 0x000000021400722a */ /* 0x000fe20003a2f000 */
[----:B------:R-:W-:-:S02]  /*7350*/  IMAD.MOV.U32 R14, RZ, RZ, R20 ;  /* 0x000000ffff0e7224 */ /* 0x000fc400078e0014 */
[----:B------:R-:W-:Y:S01]  /*7360*/  SEL R8, R8, R11, P4 ;  /* 0x0000000b08087207 */ /* 0x000fe20002000000 */
[----:B------:R-:W-:Y:S01]  /*7370*/  IMAD.MOV.U32 R20, RZ, RZ, R3 ;  /* 0x000000ffff147224 */ /* 0x000fe200078e0003 */
[----:B------:R-:W-:Y:S01]  /*7380*/  MOV R11, R29 ;  /* 0x0000001d000b7202 */ /* 0x000fe20000000f00 */
[----:B------:R-:W-:Y:S01]  /*7390*/  IMAD.MOV.U32 R34, RZ, RZ, R13 ;  /* 0x000000ffff227224 */ /* 0x000fe200078e000d */
[----:B------:R-:W-:Y:S02]  /*73a0*/  @P0 LOP3.LUT R17, R24, 0x80000, RZ, 0xfc, !PT ;  /* 0x0008000018110812 */ /* 0x000fe400078efcff */
[----:B------:R-:W-:Y:S01]  /*73b0*/  FSEL R15, R15, R20, P4 ;  /* 0x000000140f0f7208 */ /* 0x000fe20002000000 */
[----:B------:R-:W-:Y:S02]  /*73c0*/  IMAD.MOV.U32 R32, RZ, RZ, R11 ;  /* 0x000000ffff207224 */ /* 0x000fe400078e000b */
[----:B------:R-:W-:Y:S02]  /*73d0*/  VIADD R13, R0, 0x100 ;  /* 0x00000100000d7836 */ /* 0x000fe40000000000 */
[----:B------:R-:W-:Y:S01]  /*73e0*/  IMAD.MOV.U32 R24, RZ, RZ, R10 ;  /* 0x000000ffff187224 */ /* 0x000fe200078e000a */
[----:B------:R-:W-:Y:S01]  /*73f0*/  @P3 LOP3.LUT R15, R20, 0x80000, RZ, 0xfc, !PT ;  /* 0x00080000140f3812 */ /* 0x000fe200078efcff */
[----:B------:R-:W-:-:S02]  /*7400*/  IMAD.MOV.U32 R29, RZ, RZ, R17 ;  /* 0x000000ffff1d7224 */ /* 0x000fc400078e0011 */
[----:B------:R-:W-:Y:S01]  /*7410*/  IMAD.MOV.U32 R20, RZ, RZ, R23 ;  /* 0x000000ffff147224 */ /* 0x000fe200078e0017 */
[----:B------:R-:W-:Y:S01]  /*7420*/  FSEL R21, R21, R3, P1 ;  /* 0x0000000315157208 */ /* 0x000fe20000800000 */
[----:B------:R-:W-:Y:S01]  /*7430*/  IMAD.MOV.U32 R17, RZ, RZ, R28 ;  /* 0x000000ffff117224 */ /* 0x000fe200078e001c */
[----:B------:R-:W-:Y:S01]  /*7440*/  @P2 LOP3.LUT R21, R3, 0x80000, RZ, 0xfc, !PT ;  /* 0x0008000003152812 */ /* 0x000fe200078efcff */
[----:B--2---:R-:W-:Y:S01]  /*7450*/  DSETP.MIN.AND P4, P0, R10, R30, PT ;  /* 0x0000001e0a00722a */ /* 0x004fe20003880000 */
[----:B------:R-:W-:Y:S02]  /*7460*/  FSEL R11, R25, R34, P5 ;  /* 0x00000022190b7208 */ /* 0x000fe40002800000 */
[----:B------:R-:W-:Y:S01]  /*7470*/  MOV R25, R2 ;  /* 0x0000000200197202 */ /* 0x000fe20000000f00 */
[----:B------:R-:W-:-:S03]  /*7480*/  IMAD.MOV.U32 R10, RZ, RZ, R12 ;  /* 0x000000ffff0a7224 */ /* 0x000fc600078e000c */
[----:B------:R-:W-:Y:S01]  /*7490*/  SEL R14, R14, R25, P1 ;  /* 0x000000190e0e7207 */ /* 0x000fe20000800000 */
[----:B------:R-:W-:Y:S02]  /*74a0*/  IMAD.MOV.U32 R25, RZ, RZ, R30 ;  /* 0x000000ffff197224 */ /* 0x000fe400078e001e */
[----:B------:R-:W-:Y:S01]  /*74b0*/  IMAD.WIDE.U32 R12, R13, 0x18, R18 ;  /* 0x000000180d0c7825 */ /* 0x000fe200078e0012 */
[----:B------:R-:W-:Y:S01]  /*74c0*/  SEL R10, R9, R10, P5 ;  /* 0x0000000a090a7207 */ /* 0x000fe20002800000 */
[----:B------:R-:W-:Y:S01]  /*74d0*/  DSETP.MAX.AND P5, P3, R22, R30, PT ;  /* 0x0000001e1600722a */ /* 0x000fe20003baf000 */
[----:B------:R-:W-:Y:S01]  /*74e0*/  SEL R24, R24, R25, P4 ;  /* 0x0000001918187207 */ /* 0x000fe20002000000 */
[----:B------:R-:W-:Y:S01]  /*74f0*/  IMAD.MOV.U32 R9, RZ, RZ, R22 ;  /* 0x000000ffff097224 */ /* 0x000fe200078e0016 */
[----:B------:R-:W-:Y:S01]  /*7500*/  @P6 LOP3.LUT R11, R34, 0x80000, RZ, 0xfc, !PT ;  /* 0x00080000220b6812 */ /* 0x000fe200078efcff */
[----:B------:R-:W-:Y:S01]  /*7510*/  IMAD.MOV.U32 R25, RZ, RZ, R31 ;  /* 0x000000ffff197224 */ /* 0x000fe200078e001f */
[----:B------:R-:W2:Y:S01]  /*7520*/  LDG.E.64 R22, desc[UR6][R12.64] ;  /* 0x000000060c167981 */ /* 0x000ea2000c1e1b00 */
[----:B-----5:R-:W-:Y:S01]  /*7530*/  DSETP.MIN.AND P6, P1, R28, R26, PT ;  /* 0x0000001a1c00722a */ /* 0x020fe200039c0000 */
[----:B------:R-:W-:-:S02]  /*7540*/  IMAD.MOV.U32 R28, RZ, RZ, R10 ;  /* 0x000000ffff1c7224 */ /* 0x000fc400078e000a */
[----:B------:R-:W-:Y:S01]  /*7550*/  FSEL R33, R32, R25, P4 ;  /* 0x0000001920217208 */ /* 0x000fe20002000000 */
[----:B------:R-:W-:Y:S01]  /*7560*/  DSETP.MAX.AND P2, P4, R10, R26, PT ;  /* 0x0000001a0a00722a */ /* 0x000fe20003c4f000 */
[----:B------:R-:W3:Y:S01]  /*7570*/  LDG.E.64 R2, desc[UR6][R12.64+0x8] ;  /* 0x000008060c027981 */ /* 0x000ee2000c1e1b00 */
[----:B------:R-:W-:-:S05]  /*7580*/  IMAD.MOV.U32 R10, RZ, RZ, R30 ;  /* 0x000000ffff0a7224 */ /* 0x000fca00078e001e */
[----:B------:R-:W-:Y:S01]  /*7590*/  SEL R10, R9, R10, P5 ;  /* 0x0000000a090a7207 */ /* 0x000fe20002800000 */
[----:B------:R-:W-:Y:S01]  /*75a0*/  IMAD.MOV.U32 R9, RZ, RZ, R15 ;  /* 0x000000ffff097224 */ /* 0x000fe200078e000f */
[----:B------:R-:W-:Y:S02]  /*75b0*/  @P0 LOP3.LUT R33, R25, 0x80000, RZ, 0xfc, !PT ;  /* 0x0008000019210812 */ /* 0x000fe400078efcff */
[----:B------:R-:W-:Y:S01]  /*75c0*/  FSEL R35, R20, R31, P5 ;  /* 0x0000001f14237208 */ /* 0x000fe20002800000 */
[----:B------:R-:W-:Y:S01]  /*75d0*/  IMAD.MOV.U32 R30, RZ, RZ, R27 ;  /* 0x000000ffff1e7224 */ /* 0x000fe200078e001b */
[----:B------:R-:W-:Y:S01]  /*75e0*/  MOV R20, R8 ;  /* 0x0000000800147202 */ /* 0x000fe20000000f00 */
[----:B------:R-:W-:Y:S01]  /*75f0*/  DSETP.MIN.AND P5, P0, R8, R40, PT ;  /* 0x000000280800722a */ /* 0x000fe200038a0000 */
[----:B------:R-:W-:Y:S01]  /*7600*/  IMAD.MOV.U32 R15, RZ, RZ, R21 ;  /* 0x000000ffff0f7224 */ /* 0x000fe200078e0015 */
[----:B------:R-:W4:Y:S01]  /*7610*/  LDG.E.64 R12, desc[UR6][R12.64+0x10] ;  /* 0x000010060c0c7981 */ /* 0x000f22000c1e1b00 */
[----:B------:R-:W-:Y:S01]  /*7620*/  IMAD.MOV.U32 R8, RZ, RZ, R26 ;  /* 0x000000ffff087224 */ /* 0x000fe200078e001a */
[----:B------:R-:W-:Y:S01]  /*7630*/  @P3 LOP3.LUT R35, R31, 0x80000, RZ, 0xfc, !PT ;  /* 0x000800001f233812 */ /* 0x000fe200078efcff */
[----:B------:R-:W-:Y:S01]  /*7640*/  IMAD.MOV.U32 R21, RZ, RZ, R15 ;  /* 0x000000ffff157224 */ /* 0x000fe200078e000f */
[----:B------:R-:W-:-:S02]  /*7650*/  FSEL R29, R29, R30, P6 ;  /* 0x0000001e1d1d7208 */ /* 0x000fc40003000000 */
[----:B------:R-:W-:Y:S01]  /*7660*/  SEL R8, R17, R8, P6 ;  /* 0x0000000811087207 */ /* 0x000fe20003000000 */
[----:B------:R-:W-:Y:S01]  /*7670*/  DSETP.MAX.AND P6, P3, R14, R40, PT ;  /* 0x000000280e00722a */ /* 0x000fe20003bcf000 */
[----:B------:R-:W-:Y:S02]  /*7680*/  VIADD R15, R0, 0x200 ;  /* 0x00000200000f7836 */ /* 0x000fe40000000000 */
[----:B------:R-:W-:Y:S02]  /*7690*/  IMAD.MOV.U32 R17, RZ, RZ, R14 ;  /* 0x000000ffff117224 */ /* 0x000fe400078e000e */
[----:B------:R-:W-:-:S05]  /*76a0*/  IMAD.WIDE.U32 R14, R15, 0x18, R18 ;  /* 0x000000180f0e7825 */ /* 0x000fca00078e0012 */
[----:B------:R-:W5:Y:S01]  /*76b0*/  LDG.E.64 R36, desc[UR6][R14.64] ;  /* 0x000000060e247981 */ /* 0x000f62000c1e1b00 */
[----:B------:R-:W-:Y:S01]  /*76c0*/  IMAD.MOV.U32 R25, RZ, RZ, R26 ;  /* 0x000000ffff197224 */ /* 0x000fe200078e001a */
[----:B------:R-:W-:-:S04]  /*76d0*/  @P1 LOP3.LUT R29, R30, 0x80000, RZ, 0xfc, !PT ;  /* 0x000800001e1d1812 */ /* 0x000fc800078efcff */
[----:B------:R-:W-:Y:S02]  /*76e0*/  SEL R32, R28, R25, P2 ;  /* 0x000000191c207207 */ /* 0x000fe40001000000 */
[----:B------:R-:W-:-:S04]  /*76f0*/  MOV R25, R40 ;  /* 0x0000002800197202 */ /* 0x000fc80000000f00 */
[----:B------:R-:W-:Y:S01]  /*7700*/  SEL R30, R20, R25, P5 ;  /* 0x00000019141e7207 */ /* 0x000fe20002800000 */
[----:B------:R-:W-:Y:S01]  /*7710*/  IMAD.MOV.U32 R25, RZ, RZ, R33 ;  /* 0x000000ffff197224 */ /* 0x000fe200078e0021 */
[----:B------:R-:W-:Y:S01]  /*7720*/  FSEL R33, R11, R27, P2 ;  /* 0x0000001b0b217208 */ /* 0x000fe20001000000 */
[----:B------:R-:W-:Y:S02]  /*7730*/  IMAD.MOV.U32 R20, RZ, RZ, R41 ;  /* 0x000000ffff147224 */ /* 0x000fe400078e0029 */
[----:B------:R-:W-:-:S03]  /*7740*/  IMAD.MOV.U32 R11, RZ, RZ, R35 ;  /* 0x000000ffff0b7224 */ /* 0x000fc600078e0023 */
[----:B------:R-:W-:Y:S02]  /*7750*/  FSEL R31, R9, R20, P5 ;  /* 0x00000014091f7208 */ /* 0x000fe40002800000 */
[----:B------:R-:W-:Y:S01]  /*7760*/  @P0 LOP3.LUT R31, R20, 0x80000, RZ, 0xfc, !PT ;  /* 0x00080000141f0812 */ /* 0x000fe200078efcff */
[----:B------:R-:W-:Y:S01]  /*7770*/  IMAD.MOV.U32 R20, RZ, RZ, R10 ;  /* 0x000000ffff147224 */ /* 0x000fe200078e000a */
[----:B------:R-:W-:Y:S01]  /*7780*/  MOV R9, R29 ;  /* 0x0000001d00097202 */ /* 0x000fe20000000f00 */
[----:B------:R-:W-:Y:S01]  /*7790*/  IMAD.MOV.U32 R26, RZ, RZ, R24 ;  /* 0x000000ffff1a7224 */ /* 0x000fe200078e0018 */
[----:B------:R-:W-:Y:S01]  /*77a0*/  @P4 LOP3.LUT R33, R27, 0x80000, RZ, 0xfc, !PT ;  /* 0x000800001b214812 */ /* 0x000fe200078efcff */
[----:B------:R-:W-:Y:S01]  /*77b0*/  IMAD.MOV.U32 R28, RZ, RZ, R25 ;  /* 0x000000ffff1c7224 */ /* 0x000fe200078e0019 */
[----:B------:R-:W-:Y:S02]  /*77c0*/  FSEL R21, R21, R41, P6 ;  /* 0x0000002915157208 */ /* 0x000fe40003000000 */
[----:B------:R-:W-:Y:S01]  /*77d0*/  @P3 LOP3.LUT R21, R41, 0x80000, RZ, 0xfc, !PT ;  /* 0x0008000029153812 */ /* 0x000fe200078efcff */
[--C-:B--2---:R-:W-:Y:S01]  /*77e0*/  DSETP.MAX.AND P0, P2, R10, R22.reuse, PT ;  /* 0x000000160a00722a */ /* 0x104fe20003a0f000 */
[----:B------:R-:W-:Y:S01]  /*77f0*/  IMAD.MOV.U32 R10, RZ, RZ, R40 ;  /* 0x000000ffff0a7224 */ /* 0x000fe200078e0028 */
[----:B------:R-:W-:Y:S01]  /*7800*/  DSETP.MIN.AND P5, P1, R24, R22, PT ;  /* 0x000000161800722a */ /* 0x000fe200039a0000 */
[----:B------:R-:W-:-:S03]  /*7810*/  IMAD.MOV.U32 R24, RZ, RZ, R9 ;  /* 0x000000ffff187224 */ /* 0x000fc600078e0009 */
[----:B------:R-:W-:Y:S01]  /*7820*/  SEL R10, R17, R10, P6 ;  /* 0x0000000a110a7207 */ /* 0x000fe20003000000 */
[----:B---3--:R-:W-:Y:S01]  /*7830*/  DSETP.MIN.AND P4, P6, R8, R2, PT ;  /* 0x000000020800722a */ /* 0x008fe20003e80000 */
[----:B------:R-:W-:Y:S02]  /*7840*/  IMAD.MOV.U32 R17, RZ, RZ, R8 ;  /* 0x000000ffff117224 */ /* 0x000fe400078e0008 */
[----:B------:R-:W2:Y:S01]  /*7850*/  LDG.E.64 R8, desc[UR6][R14.64+0x8] ;  /* 0x000008060e087981 */ /* 0x000ea2000c1e1b00 */
[----:B------:R-:W-:-:S05]  /*7860*/  IMAD.MOV.U32 R25, RZ, RZ, R22 ;  /* 0x000000ffff197224 */ /* 0x000fca00078e0016 */
[----:B------:R-:W-:Y:S01]  /*7870*/  SEL R26, R26, R25, P5 ;  /* 0x000000191a1a7207 */ /* 0x000fe20002800000 */
[----:B------:R-:W-:Y:S02]  /*7880*/  IMAD.MOV.U32 R25, RZ, RZ, R23 ;  /* 0x000000ffff197224 */ /* 0x000fe400078e0017 */
[----:B------:R-:W-:Y:S01]  /*7890*/  IMAD.MOV.U32 R29, RZ, RZ, R22 ;  /* 0x000000ffff1d7224 */ /* 0x000fe200078e0016 */
[----:B------:R-:W3:Y:S02]  /*78a0*/  LDG.E.64 R14, desc[UR6][R14.64+0x10] ;  /* 0x000010060e0e7981 */ /* 0x000ee4000c1e1b00 */
[----:B------:R-:W-:Y:S02]  /*78b0*/  FSEL R27, R28, R25, P5 ;  /* 0x000000191c1b7208 */ /* 0x000fe40002800000 */
[----:B------:R-:W-:Y:S01]  /*78c0*/  @P1 LOP3.LUT R27, R25, 0x80000, RZ, 0xfc, !PT ;  /* 0x00080000191b1812 */ /* 0x000fe200078efcff */
[----:B------:R-:W-:Y:S01]  /*78d0*/  IMAD.MOV.U32 R35, RZ, RZ, R3 ;  /* 0x000000ffff237224 */ /* 0x000fe200078e0003 */
[----:B------:R-:W-:Y:S01]  /*78e0*/  FSEL R25, R11, R23, P0 ;  /* 0x000000170b197208 */ /* 0x000fe20000000000 */
[----:B------:R-:W-:Y:S01]  /*78f0*/  IMAD.MOV.U32 R11, RZ, RZ, R21 ;  /* 0x000000ffff0b7224 */ /* 0x000fe200078e0015 */
[----:B------:R-:W-:-:S02]  /*7900*/  MOV R22, R2 ;  /* 0x0000000200167202 */ /* 0x000fc40000000f00 */
[----:B------:R-:W-:Y:S02]  /*7910*/  @P2 LOP3.LUT R25, R23, 0x80000, RZ, 0xfc, !PT ;  /* 0x0008000017192812 */ /* 0x000fe400078efcff */
[----:B------:R-:W-:Y:S01]  /*7920*/  SEL R20, R20, R29, P0 ;  /* 0x0000001d14147207 */ /* 0x000fe20000000000 */
[--C-:B----4-:R-:W-:Y:S01]  /*7930*/  DSETP.MIN.AND P1, P0, R30, R12.reuse, PT ;  /* 0x0000000c1e00722a */ /* 0x110fe20003820000 */
[----:B------:R-:W-:Y:S01]  /*7940*/  SEL R22, R17, R22, P4 ;  /* 0x0000001611167207 */ /* 0x000fe20002000000 */
[----:B------:R-:W-:Y:S01]  /*7950*/  IMAD.MOV.U32 R17, RZ, RZ, R10 ;  /* 0x000000ffff117224 */ /* 0x000fe200078e000a */
[----:B------:R-:W-:Y:S01]  /*7960*/  FSEL R23, R24, R35, P4 ;  /* 0x0000002318177208 */ /* 0x000fe20002000000 */
[----:B------:R-:W-:Y:S01]  /*7970*/  DSETP.MAX.AND P4, P2, R10, R12, PT ;  /* 0x0000000c0a00722a */ /* 0x000fe20003a8f000 */
[----:B------:R-:W-:Y:S02]  /*7980*/  IMAD.MOV.U32 R29, RZ, RZ, R30 ;  /* 0x000000ffff1d7224 */ /* 0x000fe400078e001e */
[----:B------:R-:W-:-:S02]  /*7990*/  IMAD.MOV.U32 R10, RZ, RZ, R12 ;  /* 0x000000ffff0a7224 */ /* 0x000fc400078e000c */
[----:B------:R-:W-:Y:S01]  /*79a0*/  IMAD.MOV.U32 R24, RZ, RZ, R13 ;  /* 0x000000ffff187224 */ /* 0x000fe200078e000d */
[----:B------:R-:W-:Y:S01]  /*79b0*/  @P6 LOP3.LUT R23, R35, 0x80000, RZ, 0xfc, !PT ;  /* 0x0008000023176812 */ /* 0x000fe200078efcff */
[----:B------:R-:W-:Y:S01]  /*79c0*/  VIADD R35, R0, 0x300 ;  /* 0x0000030000237836 */ /* 0x000fe20000000000 */
[----:B------:R-:W-:Y:S01]  /*79d0*/  SEL R10, R29, R10, P1 ;  /* 0x0000000a1d0a7207 */ /* 0x000fe20000800000 */
[----:B------:R-:W-:Y:S01]  /*79e0*/  IMAD.MOV.U32 R29, RZ, RZ, R26 ;  /* 0x000000ffff1d7224 */ /* 0x000fe200078e001a */
[----:B------:R-:W-:Y:S01]  /*79f0*/  FSEL R31, R31, R24, P1 ;  /* 0x000000181f1f7208 */ /* 0x000fe20000800000 */
[----:B-----5:R-:W-:Y:S01]  /*7a00*/  DSETP.MIN.AND P6, P1, R26, R36, PT ;  /* 0x000000241a00722a */ /* 0x020fe200039c0000 */
[----:B------:R-:W-:Y:S01]  /*7a10*/  MOV R21, R2 ;  /* 0x0000000200157202 */ /* 0x000fe20000000f00 */
[----:B------:R-:W-:Y:S01]  /*7a20*/  DSETP.MAX.AND P3, P5, R32, R2, PT ;  /* 0x000000022000722a */ /* 0x000fe20003d6f000 */
[----:B------:R-:W-:Y:S02]  /*7a30*/  IMAD.MOV.U32 R26, RZ, RZ, R3 ;  /* 0x000000ffff1a7224 */ /* 0x000fe400078e0003 */
[----:B------:R-:W-:-:S04]  /*7a40*/  IMAD.WIDE.U32 R2, R35, 0x18, R18 ;  /* 0x0000001823027825 */ /* 0x000fc800078e0012 */
[----:B------:R-:W-:Y:S01]  /*7a50*/  IMAD.MOV.U32 R28, RZ, RZ, R32 ;  /* 0x000000ffff1c7224 */ /* 0x000fe200078e0020 */
[----:B------:R-:W4:Y:S04]  /*7a60*/  LDG.E.64 R34, desc[UR6][R2.64] ;  /* 0x0000000602227981 */ /* 0x000f28000c1e1b00 */
[----:B------:R-:W-:Y:S01]  /*7a70*/  SEL R28, R28, R21, P3 ;  /* 0x000000151c1c7207 */ /* 0x000fe20001800000 */
[----:B------:R-:W-:Y:S01]  /*7a80*/  IMAD.MOV.U32 R21, RZ, RZ, R25 ;  /* 0x000000ffff157224 */ /* 0x000fe200078e0019 */
[----:B------:R-:W-:Y:S01]  /*7a90*/  @P0 LOP3.LUT R31, R24, 0x80000, RZ, 0xfc, !PT ;  /* 0x00080000181f0812 */ /* 0x000fe200078efcff */
[----:B------:R-:W-:Y:S01]  /*7aa0*/  IMAD.MOV.U32 R24, RZ, RZ, R20 ;  /* 0x000000ffff187224 */ /* 0x000fe200078e0014 */
[----:B------:R-:W-:Y:S01]  /*7ab0*/  FSEL R33, R33, R26, P3 ;  /* 0x0000001a21217208 */ /* 0x000fe20001800000 */
[----:B------:R-:W5:Y:S01]  /*7ac0*/  LDG.E.64 R38, desc[UR6][R2.64+0x10] ;  /* 0x0000100602267981 */ /* 0x000f62000c1e1b00 */
[----:B------:R-:W-:Y:S01]  /*7ad0*/  @P5 LOP3.LUT R33, R26, 0x80000, RZ, 0xfc, !PT ;  /* 0x000800001a215812 */ /* 0x000fe200078efcff */
[----:B------:R-:W-:Y:S01]  /*7ae0*/  DSETP.MAX.AND P0, P3, R20, R36, PT ;  /* 0x000000241400722a */ /* 0x000fe20003b0f000 */
[----:B------:R-:W-:-:S02]  /*7af0*/  IMAD.MOV.U32 R26, RZ, RZ, R13 ;  /* 0x000000ffff1a7224 */ /* 0x000fc400078e000d */
[----:B------:R-:W-:Y:S02]  /*7b00*/  IMAD.MOV.U32 R20, RZ, RZ, R12 ;  /* 0x000000ffff147224 */ /* 0x000fe400078e000c */
[----:B------:R0:W5:Y:S03]  /*7b10*/  LDG.E.64 R12, desc[UR6][R2.64+0x8] ;  /* 0x00000806020c7981 */ /* 0x000166000c1e1b00 */
[----:B------:R-:W-:Y:S02]  /*7b20*/  SEL R20, R17, R20, P4 ;  /* 0x0000001411147207 */ /* 0x000fe40002000000 */
[----:B------:R-:W-:Y:S01]  /*7b30*/  FSEL R17, R11, R26, P4 ;  /* 0x0000001a0b117208 */ /* 0x000fe20002000000 */
[----:B------:R-:W-:Y:S02]  /*7b40*/  IMAD.MOV.U32 R11, RZ, RZ, R22 ;  /* 0x000000ffff0b7224 */ /* 0x000fe400078e0016 */
[----:B0-----:R-:W-:Y:S01]  /*7b50*/  IMAD.MOV.U32 R2, RZ, RZ, R37 ;  /* 0x000000ffff027224 */ /* 0x001fe200078e0025 */
[----:B------:R-:W-:Y:S01]  /*7b60*/  @P2 LOP3.LUT R17, R26, 0x80000, RZ, 0xfc, !PT ;  /* 0x000800001a112812 */ /* 0x000fe200078efcff */
[----:B------:R-:W-:-:S03]  /*7b70*/  IMAD.MOV.U32 R3, RZ, RZ, R28 ;  /* 0x000000ffff037224 */ /* 0x000fc600078e001c */
[----:B------:R-:W-:Y:S01]  /*7b80*/  FSEL R27, R27, R2, P6 ;  /* 0x000000021b1b7208 */ /* 0x000fe20003000000 */
[----:B------:R-:W-:Y:S01]  /*7b90*/  IMAD.MOV.U32 R25, RZ, RZ, R36 ;  /* 0x000000ffff197224 */ /* 0x000fe200078e0024 */
[----:B------:R-:W-:-:S04]  /*7ba0*/  @P1 LOP3.LUT R27, R2, 0x80000, RZ, 0xfc, !PT ;  /* 0x00080000021b1812 */ /* 0x000fc800078efcff */
[----:B------:R-:W-:Y:S02]  /*7bb0*/  SEL R24, R24, R25, P0 ;  /* 0x0000001918187207 */ /* 0x000fe40000000000 */
[----:B------:R-:W-:Y:S01]  /*7bc0*/  FSEL R25, R21, R37, P0 ;  /* 0x0000002515197208 */ /* 0x000fe20000000000 */
[----:B------:R-:W-:Y:S01]  /*7bd0*/  IMAD.MOV.U32 R21, RZ, RZ, R17 ;  /* 0x000000ffff157224 */ /* 0x000fe200078e0011 */
[----:B------:R-:W-:Y:S01]  /*7be0*/  @P3 LOP3.LUT R25, R37, 0x80000, RZ, 0xfc, !PT ;  /* 0x0008000025193812 */ /* 0x000fe200078efcff */
[----:B------:R-:W-:Y:S02]  /*7bf0*/  VIADD R5, R5, 0x8 ;  /* 0x0000000805057836 */ /* 0x000fe40000000000 */
[----:B------:R-:W-:Y:S02]  /*7c00*/  VIADD R16, R16, 0x800 ;  /* 0x0000080010107836 */ /* 0x000fe40000000000 */
[----:B------:R-:W-:Y:S01]  /*7c10*/  VIADD R0, R0, 0x800 ;  /* 0x0000080000007836 */ /* 0x000fe20000000000 */
[----:B--2---:R-:W-:Y:S01]  /*7c20*/  DSETP.MIN.AND P5, P4, R22, R8, PT ;  /* 0x000000081600722a */ /* 0x004fe20003ca0000 */
[----:B------:R-:W-:-:S05]  /*7c30*/  IMAD.MOV.U32 R22, RZ, RZ, R36 ;  /* 0x000000ffff167224 */ /* 0x000fca00078e0024 */
[----:B------:R-:W-:Y:S02]  /*7c40*/  SEL R22, R29, R22, P6 ;  /* 0x000000161d167207 */ /* 0x000fe40003000000 */
[----:B------:R-:W-:-:S06]  /*7c50*/  MOV R29, R33 ;  /* 0x00000021001d7202 */ /* 0x000fcc0000000f00 */
[----:B------:R-:W-:Y:S01]  /*7c60*/  DSETP.MAX.AND P2, P6, R28, R8, PT ;  /* 0x000000081c00722a */ /* 0x000fe20003e4f000 */
[----:B------:R-:W-:Y:S02]  /*7c70*/  IMAD.MOV.U32 R28, RZ, RZ, R8 ;  /* 0x000000ffff1c7224 */ /* 0x000fe400078e0008 */
[----:B------:R-:W-:-:S03]  /*7c80*/  IMAD.MOV.U32 R26, RZ, RZ, R9 ;  /* 0x000000ffff1a7224 */ /* 0x000fc600078e0009 */
[----:B------:R-:W-:Y:S01]  /*7c90*/  SEL R28, R11, R28, P5 ;  /* 0x0000001c0b1c7207 */ /* 0x000fe20002800000 */
[----:B------:R-:W-:Y:S02]  /*7ca0*/  IMAD.MOV.U32 R11, RZ, RZ, R31 ;  /* 0x000000ffff0b7224 */ /* 0x000fe400078e001f */
[----:B------:R-:W-:Y:S01]  /*7cb0*/  IMAD.MOV.U32 R2, RZ, RZ, R8 ;  /* 0x000000ffff027224 */ /* 0x000fe200078e0008 */
[----:B------:R-:W-:Y:S02]  /*7cc0*/  FSEL R33, R23, R26, P5 ;  /* 0x0000001a17217208 */ /* 0x000fe40002800000 */
[----:B------:R-:W-:Y:S01]  /*7cd0*/  @P4 LOP3.LUT R33, R26, 0x80000, RZ, 0xfc, !PT ;  /* 0x000800001a214812 */ /* 0x000fe200078efcff */
[--C-:B---3--:R-:W-:Y:S01]  /*7ce0*/  DSETP.MIN.AND P4, P1, R10, R14.reuse, PT ;  /* 0x0000000e0a00722a */ /* 0x108fe20003980000 */
[----:B------:R-:W-:Y:S01]  /*7cf0*/  FSEL R37, R29, R9, P2 ;  /* 0x000000091d257208 */ /* 0x000fe20001000000 */
[----:B------:R-:W-:Y:S01]  /*7d00*/  DSETP.MAX.AND P5, P3, R20, R14, PT ;  /* 0x0000000e1400722a */ /* 0x000fe20003baf000 */
[----:B------:R-:W-:Y:S01]  /*7d10*/  SEL R36, R3, R2, P2 ;  /* 0x0000000203247207 */ /* 0x000fe20001000000 */
[----:B------:R-:W-:Y:S01]  /*7d20*/  IMAD.MOV.U32 R3, RZ, RZ, R11 ;  /* 0x000000ffff037224 */ /* 0x000fe200078e000b */
[----:B------:R-:W-:Y:S01]  /*7d30*/  @P6 LOP3.LUT R37, R9, 0x80000, RZ, 0xfc, !PT ;  /* 0x0008000009256812 */ /* 0x000fe200078efcff */
[----:B------:R-:W-:Y:S01]  /*7d40*/  IMAD.MOV.U32 R17, RZ, RZ, R14 ;  /* 0x000000ffff117224 */ /* 0x000fe200078e000e */
[----:B------:R-:W-:Y:S01]  /*7d50*/  MOV R8, R10 ;  /* 0x0000000a00087202 */ /* 0x000fe20000000f00 */
[----:B------:R-:W-:Y:S01]  /*7d60*/  IMAD.MOV.U32 R2, RZ, RZ, R20 ;  /* 0x000000ffff027224 */ /* 0x000fe200078e0014 */
[----:B------:R-:W-:Y:S01]  /*7d70*/  MOV R23, R27 ;  /* 0x0000001b00177202 */ /* 0x000fe20000000f00 */
[----:B------:R-:W-:-:S02]  /*7d80*/  IMAD.MOV.U32 R9, RZ, RZ, R21 ;  /* 0x000000ffff097224 */ /* 0x000fc400078e0015 */
[----:B------:R-:W-:Y:S02]  /*7d90*/  IMAD.MOV.U32 R10, RZ, RZ, R15 ;  /* 0x000000ffff0a7224 */ /* 0x000fe400078e000f */
[----:B------:R-:W-:Y:S01]  /*7da0*/  IMAD.MOV.U32 R11, RZ, RZ, R14 ;  /* 0x000000ffff0b7224 */ /* 0x000fe200078e000e */
[----:B------:R-:W-:Y:S02]  /*7db0*/  SEL R8, R8, R17, P4 ;  /* 0x0000001108087207 */ /* 0x000fe40002000000 */
[----:B------:R-:W-:Y:S02]  /*7dc0*/  FSEL R3, R3, R10, P4 ;  /* 0x0000000a03037208 */ /* 0x000fe40002000000 */
[----:B------:R-:W-:Y:S02]  /*7dd0*/  SEL R2, R2, R11, P5 ;  /* 0x0000000b02027207 */ /* 0x000fe40002800000 */
[----:B------:R-:W-:Y:S01]  /*7de0*/  FSEL R17, R9, R15, P5 ;  /* 0x0000000f09117208 */ /* 0x000fe20002800000 */
[----:B----4-:R-:W-:-:S02]  /*7df0*/  DSETP.MAX.AND P4, P5, R24, R34, PT ;  /* 0x000000221800722a */ /* 0x010fc40003d8f000 */
[----:B------:R-:W-:Y:S01]  /*7e00*/  DSETP.MIN.AND P2, P0, R22, R34, PT ;  /* 0x000000221600722a */ /* 0x000fe20003840000 */
[----:B------:R-:W-:Y:S02]  /*7e10*/  IMAD.MOV.U32 R11, RZ, RZ, R22 ;  /* 0x000000ffff0b7224 */ /* 0x000fe400078e0016 */
[----:B------:R-:W-:Y:S02]  /*7e20*/  IMAD.MOV.U32 R20, RZ, RZ, R34 ;  /* 0x000000ffff147224 */ /* 0x000fe400078e0022 */
[----:B------:R-:W-:Y:S02]  /*7e30*/  IMAD.MOV.U32 R9, RZ, RZ, R24 ;  /* 0x000000ffff097224 */ /* 0x000fe400078e0018 */
[----:B------:R-:W-:Y:S02]  /*7e40*/  IMAD.MOV.U32 R22, RZ, RZ, R34 ;  /* 0x000000ffff167224 */ /* 0x000fe400078e0022 */
[----:B------:R-:W-:Y:S02]  /*7e50*/  IMAD.MOV.U32 R29, RZ, RZ, R33 ;  /* 0x000000ffff1d7224 */ /* 0x000fe400078e0021 */
[----:B------:R-:W-:-:S02]  /*7e60*/  IMAD.MOV.U32 R14, RZ, RZ, R23 ;  /* 0x000000ffff0e7224 */ /* 0x000fc400078e0017 */
[----:B------:R-:W-:Y:S01]  /*7e70*/  IMAD.MOV.U32 R21, RZ, RZ, R35 ;  /* 0x000000ffff157224 */ /* 0x000fe200078e0023 */
[----:B------:R-:W-:Y:S02]  /*7e80*/  @P3 LOP3.LUT R17, R15, 0x80000, RZ, 0xfc, !PT ;  /* 0x000800000f113812 */ /* 0x000fe400078efcff */
[----:B------:R-:W-:Y:S02]  /*7e90*/  @P1 LOP3.LUT R3, R10, 0x80000, RZ, 0xfc, !PT ;  /* 0x000800000a031812 */ /* 0x000fe400078efcff */
[----:B------:R-:W-:Y:S02]  /*7ea0*/  SEL R15, R11, R20, P2 ;  /* 0x000000140b0f7207 */ /* 0x000fe40001000000 */
[----:B------:R-:W-:Y:S02]  /*7eb0*/  FSEL R10, R25, R35, P4 ;  /* 0x00000023190a7208 */ /* 0x000fe40002000000 */
[----:B------:R-:W-:Y:S01]  /*7ec0*/  SEL R11, R9, R22, P4 ;  /* 0x00000016090b7207 */ /* 0x000fe20002000000 */
[--C-:B-----5:R-:W-:Y:S01]  /*7ed0*/  DSETP.MIN.AND P4, P1, R28, R12.reuse, PT ;  /* 0x0000000c1c00722a */ /* 0x120fe20003980000 */
[----:B------:R-:W-:Y:S01]  /*7ee0*/  FSEL R14, R14, R21, P2 ;  /* 0x000000150e0e7208 */ /* 0x000fe20001000000 */
[----:B------:R-:W-:Y:S01]  /*7ef0*/  IMAD.MOV.U32 R20, RZ, RZ, R12 ;  /* 0x000000ffff147224 */ /* 0x000fe200078e000c */
[----:B------:R-:W-:Y:S01]  /*7f00*/  @P5 LOP3.LUT R10, R35, 0x80000, RZ, 0xfc, !PT ;  /* 0x00080000230a5812 */ /* 0x000fe200078efcff */
[----:B------:R-:W-:Y:S01]  /*7f10*/  DSETP.MAX.AND P5, P3, R36, R12, PT ;  /* 0x0000000c2400722a */ /* 0x000fe20003baf000 */
[----:B------:R-:W-:Y:S01]  /*7f20*/  @P0 LOP3.LUT R14, R21, 0x80000, RZ, 0xfc, !PT ;  /* 0x00080000150e0812 */ /* 0x000fe200078efcff */
[----:B------:R-:W-:Y:S01]  /*7f30*/  IMAD.MOV.U32 R9, RZ, RZ, R36 ;  /* 0x000000ffff097224 */ /* 0x000fe200078e0024 */
[----:B------:R-:W-:Y:S01]  /*7f40*/  MOV R21, R28 ;  /* 0x0000001c00157202 */ /* 0x000fe20000000f00 */
[----:B------:R-:W-:-:S03]  /*7f50*/  IMAD.MOV.U32 R24, RZ, RZ, R12 ;  /* 0x000000ffff187224 */ /* 0x000fc600078e000c */
[----:B------:R-:W-:Y:S02]  /*7f60*/  SEL R21, R21, R20, P4 ;  /* 0x0000001415157207 */ /* 0x000fe40002000000 */
[----:B------:R-:W-:Y:S02]  /*7f70*/  SEL R20, R9, R24, P5 ;  /* 0x0000001809147207 */ /* 0x000fe40002800000 */
[----:B------:R-:W-:Y:S01]  /*7f80*/  MOV R9, R3 ;  /* 0x0000000300097202 */ /* 0x000fe20000000f00 */
[----:B------:R-:W-:Y:S02]  /*7f90*/  IMAD.MOV.U32 R22, RZ, RZ, R29 ;  /* 0x000000ffff167224 */ /* 0x000fe400078e001d */
[----:B------:R-:W-:-:S03]  /*7fa0*/  IMAD.MOV.U32 R23, RZ, RZ, R37 ;  /* 0x000000ffff177224 */ /* 0x000fc600078e0025 */
[--C-:B------:R-:W-:Y:S01]  /*7fb0*/  DSETP.MIN.AND P2, P0, R8, R38.reuse, PT ;  /* 0x000000260800722a */ /* 0x100fe20003840000 */
[--C-:B------:R-:W-:Y:S02]  /*7fc0*/  IMAD.MOV.U32 R25, RZ, RZ, R13.reuse ;  /* 0x000000ffff197224 */ /* 0x100fe400078e000d */
[----:B------:R-:W-:Y:S02]  /*7fd0*/  IMAD.MOV.U32 R26, RZ, RZ, R13 ;  /* 0x000000ffff1a7224 */ /* 0x000fe400078e000d */
[----:B------:R-:W-:Y:S02]  /*7fe0*/  IMAD.MOV.U32 R3, RZ, RZ, R17 ;  /* 0x000000ffff037224 */ /* 0x000fe400078e0011 */
[----:B------:R-:W-:Y:S01]  /*7ff0*/  IMAD.MOV.U32 R13, RZ, RZ, R9 ;  /* 0x000000ffff0d7224 */ /* 0x000fe200078e0009 */
[----:B------:R-:W-:Y:S01]  /*8000*/  FSEL R9, R22, R25, P4 ;  /* 0x0000001916097208 */ /* 0x000fe20002000000 */
[----:B------:R-:W-:Y:S01]  /*8010*/  IMAD.MOV.U32 R12, RZ, RZ, R8 ;  /* 0x000000ffff0c7224 */ /* 0x000fe200078e0008 */
[----:B------:R-:W-:Y:S01]  /*8020*/  FSEL R23, R23, R26, P5 ;  /* 0x0000001a17177208 */ /* 0x000fe20002800000 */
[----:B------:R-:W-:Y:S01]  /*8030*/  IMAD.MOV.U32 R8, RZ, RZ, R2 ;  /* 0x000000ffff087224 */ /* 0x000fe200078e0002 */
[----:B------:R-:W-:Y:S01]  /*8040*/  DSETP.MAX.AND P4, P5, R2, R38, PT ;  /* 0x000000260200722a */ /* 0x000fe20003d8f000 */
[----:B------:R-:W-:-:S04]  /*8050*/  MOV R2, R39 ;  /* 0x0000002700027202 */ /* 0x000fc80000000f00 */
[----:B------:R-:W-:Y:S02]  /*8060*/  FSEL R22, R13, R2, P2 ;  /* 0x000000020d167208 */ /* 0x000fe40001000000 */
[----:B------:R-:W-:Y:S02]  /*8070*/  @P0 LOP3.LUT R22, R2, 0x80000, RZ, 0xfc, !PT ;  /* 0x0008000002160812 */ /* 0x000fe400078efcff */
[----:B------:R-:W-:Y:S01]  /*8080*/  ISETP.NE.AND P0, PT, R5, RZ, PT ;  /* 0x000000ff0500720c */ /* 0x000fe20003f05270 */
[----:B------:R-:W-:Y:S02]  /*8090*/  IMAD.MOV.U32 R24, RZ, RZ, R3 ;  /* 0x000000ffff187224 */ /* 0x000fe400078e0003 */
[--C-:B------:R-:W-:Y:S01]  /*80a0*/  IMAD.MOV.U32 R3, RZ, RZ, R38.reuse ;  /* 0x000000ffff037224 */ /* 0x100fe200078e0026 */
[----:B------:R-:W-:Y:S01]  /*80b0*/  @P1 LOP3.LUT R9, R25, 0x80000, RZ, 0xfc, !PT ;  /* 0x0008000019091812 */ /* 0x000fe200078efcff */
[----:B------:R-:W-:Y:S01]  /*80c0*/  IMAD.MOV.U32 R25, RZ, RZ, R38 ;  /* 0x000000ffff197224 */ /* 0x000fe200078e0026 */
[----:B------:R-:W-:-:S02]  /*80d0*/  @P3 LOP3.LUT R23, R26, 0x80000, RZ, 0xfc, !PT ;  /* 0x000800001a173812 */ /* 0x000fc400078efcff */
        /* <DEDUP_REMOVED lines=10> */
[----:B------:R-:W-:-:S02]  /*8180*/  IMAD.MOV.U32 R15, RZ, RZ, R23 ;  /* 0x000000ffff0f7224 */ /* 0x000fc400078e0017 */
[----:B------:R-:W-:Y:S02]  /*8190*/  IMAD.MOV.U32 R10, RZ, RZ, R17 ;  /* 0x000000ffff0a7224 */ /* 0x000fe400078e0011 */
[----:B------:R-:W-:Y:S01]  /*81a0*/  IMAD.MOV.U32 R11, RZ, RZ, R22 ;  /* 0x000000ffff0b7224 */ /* 0x000fe200078e0016 */
[----:B------:R-:W-:Y:S06]  /*81b0*/  @P0 BRA `(.L_x_224) ;  /* 0xffffffe4006c0947 */ /* 0x000fec000383ffff */
[----:B------:R-:W-:Y:S05]  /*81c0*/  BSYNC.RECONVERGENT B3 ;  /* 0x0000000000037941 */ /* 0x000fea0003800200 */
.L_x_223:
[----:B------:R-:W-:-:S07]  /*81d0*/  VIADD R16, R16, 0xfffffc00 ;  /* 0xfffffc0010107836 */ /* 0x000fce0000000000 */
.L_x_222:
[----:B------:R-:W-:Y:S05]  /*81e0*/  BSYNC.RECONVERGENT B2 ;  /* 0x0000000000027941 */ /* 0x000fea0003800200 */
.L_x_221:
[----:B------:R-:W-:-:S04]  /*81f0*/  LEA.HI R0, R6, 0x1, RZ, 0x18 ;  /* 0x0000000106007811 */ /* 0x000fc800078fc0ff */
[----:B------:R-:W-:-:S13]  /*8200*/  LOP3.LUT P0, R5, R0, 0x7, RZ, 0xc0, !PT ;  /* 0x0000000700057812 */ /* 0x000fda000780c0ff */
[----:B------:R-:W-:Y:S05]  /*8210*/  @!P0 BRA `(.L_x_220) ;  /* 0x0000001400c88947 */ /* 0x000fea0003800000 */
[----:B------:R-:W-:Y:S01]  /*8220*/  ISETP.GE.U32.AND P1, PT, R5, 0x4, PT ;  /* 0x000000040500780c */ /* 0x000fe20003f26070 */
[----:B------:R-:W-:Y:S01]  /*8230*/  BSSY.RECONVERGENT B2, `(.L_x_225) ;  /* 0x00000d4000027945 */ /* 0x000fe20003800200 */
[----:B------:R-:W-:-:S11]  /*8240*/  LOP3.LUT P0, R0, R0, 0x3, RZ, 0xc0, !PT ;  /* 0x0000000300007812 */ /* 0x000fd6000780c0ff */
[----:B------:R-:W-:Y:S05]  /*8250*/  @!P1 BRA `(.L_x_226) ;  /* 0x0000000c00449947 */ /* 0x000fea0003800000 */
[----:B------:R-:W-:-:S04]  /*8260*/  IMAD.IADD R5, R16, 0x1, R7 ;  /* 0x0000000110057824 */ /* 0x000fc800078e0207 */
[----:B------:R-:W-:-:S05]  /*8270*/  IMAD.WIDE.U32 R38, R5, 0x18, R18 ;  /* 0x0000001805267825 */ /* 0x000fca00078e0012 */
[----:B------:R-:W2:Y:S04]  /*8280*/  LDG.E.64 R36, desc[UR6][R38.64] ;  /* 0x0000000626247981 */ /* 0x000ea8000c1e1b00 */
[----:B------:R-:W3:Y:S04]  /*8290*/  LDG.E.64 R24, desc[UR6][R38.64+0x10] ;  /* 0x0000100626187981 */ /* 0x000ee8000c1e1b00 */
[----:B------:R-:W4:Y:S01]  /*82a0*/  LDG.E.64 R22, desc[UR6][R38.64+0x8] ;  /* 0x0000080626167981 */ /* 0x000f22000c1e1b00 */
[----:B------:R-:W-:-:S04]  /*82b0*/  VIADD R35, R5, 0x100 ;  /* 0x0000010005237836 */ /* 0x000fc80000000000 */
[----:B------:R-:W-:-:S05]  /*82c0*/  IMAD.WIDE.U32 R34, R35, 0x18, R18 ;  /* 0x0000001823227825 */ /* 0x000fca00078e0012 */
[----:B------:R-:W5:Y:S01]  /*82d0*/  LDG.E.64 R20, desc[UR6][R34.64] ;  /* 0x0000000622147981 */ /* 0x000f62000c1e1b00 */
[----:B------:R-:W-:Y:S01]  /*82e0*/  IMAD.MOV.U32 R26, RZ, RZ, R12 ;  /* 0x000000ffff1a7224 */ /* 0x000fe200078e000c */
[----:B------:R-:W-:Y:S01]  /*82f0*/  MOV R17, R3 ;  /* 0x0000000300117202 */ /* 0x000fe20000000f00 */
[----:B------:R-:W-:Y:S02]  /*8300*/  IMAD.MOV.U32 R32, RZ, RZ, R13 ;  /* 0x000000ffff207224 */ /* 0x000fe400078e000d */
[----:B------:R-:W-:Y:S02]  /*8310*/  IMAD.MOV.U32 R31, RZ, RZ, R11 ;  /* 0x000000ffff1f7224 */ /* 0x000fe400078e000b */
[----:B------:R-:W-:Y:S01]  /*8320*/  IMAD.MOV.U32 R30, RZ, RZ, R10 ;  /* 0x000000ffff1e7224 */ /* 0x000fe200078e000a */
[--C-:B--2---:R-:W-:Y:S01]  /*8330*/  DSETP.MAX.AND P6, P4, R12, R36.reuse, PT ;  /* 0x000000240c00722a */ /* 0x104fe20003ccf000 */
[----:B------:R-:W-:Y:S01]  /*8340*/  IMAD.MOV.U32 R27, RZ, RZ, R37 ;  /* 0x000000ffff1b7224 */ /* 0x000fe200078e0025 */
[----:B------:R-:W2:Y:S01]  /*8350*/  LDG.E.64 R12, desc[UR6][R34.64+0x8] ;  /* 0x00000806220c7981 */ /* 0x000ea2000c1e1b00 */
[----:B------:R-:W-:Y:S01]  /*8360*/  DSETP.MIN.AND P2, P5, R2, R36, PT ;  /* 0x000000240200722a */ /* 0x000fe20003d40000 */
[----:B------:R-:W-:Y:S01]  /*8370*/  MOV R33, R37 ;  /* 0x0000002500217202 */ /* 0x000fe20000000f00 */
[----:B---3--:R-:W-:Y:S01]  /*8380*/  DSETP.MIN.AND P1, P3, R10, R24, PT ;  /* 0x000000180a00722a */ /* 0x008fe20003b20000 */
[----:B------:R-:W-:-:S02]  /*8390*/  IMAD.MOV.U32 R3, RZ, RZ, R36 ;  /* 0x000000ffff037224 */ /* 0x000fc400078e0024 */
[----:B------:R-:W-:-:S05]  /*83a0*/  IMAD.MOV.U32 R11, RZ, RZ, R36 ;  /* 0x000000ffff0b7224 */ /* 0x000fca00078e0024 */
[----:B------:R-:W-:Y:S02]  /*83b0*/  SEL R2, R2, R11, P2 ;  /* 0x0000000b02027207 */ /* 0x000fe40001000000 */
[----:B------:R0:W3:Y:S01]  /*83c0*/  LDG.E.64 R10, desc[UR6][R34.64+0x10] ;  /* 0x00001006220a7981 */ /* 0x0000e2000c1e1b00 */
[----:B------:R-:W-:Y:S02]  /*83d0*/  SEL R26, R26, R3, P6 ;  /* 0x000000031a1a7207 */ /* 0x000fe40003000000 */
[----:B------:R-:W-:Y:S02]  /*83e0*/  FSEL R3, R17, R27, P2 ;  /* 0x0000001b11037208 */ /* 0x000fe40001000000 */
[----:B------:R-:W-:Y:S02]  /*83f0*/  @P5 LOP3.LUT R3, R27, 0x80000, RZ, 0xfc, !PT ;  /* 0x000800001b035812 */ /* 0x000fe400078efcff */
[----:B------:R-:W-:Y:S02]  /*8400*/  FSEL R27, R32, R33, P6 ;  /* 0x00000021201b7208 */ /* 0x000fe40003000000 */
[----:B------:R-:W-:Y:S01]  /*8410*/  @P4 LOP3.LUT R27, R33, 0x80000, RZ, 0xfc, !PT ;  /* 0x00080000211b4812 */ /* 0x000fe200078efcff */
[----:B------:R-:W-:Y:S01]  /*8420*/  IMAD.MOV.U32 R33, RZ, RZ, R9 ;  /* 0x000000ffff217224 */ /* 0x000fe200078e0009 */
[----:B----4-:R-:W-:Y:S01]  /*8430*/  DSETP.MIN.AND P6, P4, R8, R22, PT ;  /* 0x000000160800722a */ /* 0x010fe20003cc0000 */
[----:B------:R-:W-:-:S02]  /*8440*/  IMAD.MOV.U32 R32, RZ, RZ, R25 ;  /* 0x000000ffff207224 */ /* 0x000fc400078e0019 */
[----:B------:R-:W-:Y:S02]  /*8450*/  IMAD.MOV.U32 R9, RZ, RZ, R22 ;  /* 0x000000ffff097224 */ /* 0x000fe400078e0016 */
[----:B0-----:R-:W-:Y:S01]  /*8460*/  IMAD.MOV.U32 R34, RZ, RZ, R23 ;  /* 0x000000ffff227224 */ /* 0x001fe200078e0017 */
[----:B------:R-:W-:Y:S01]  /*8470*/  DSETP.MAX.AND P5, P2, R28, R24, PT ;  /* 0x000000181c00722a */ /* 0x000fe20003aaf000 */
[----:B------:R-:W-:Y:S01]  /*8480*/  IMAD.MOV.U32 R17, RZ, RZ, R29 ;  /* 0x000000ffff117224 */ /* 0x000fe200078e001d */
[----:B------:R-:W-:Y:S02]  /*8490*/  FSEL R29, R31, R32, P1 ;  /* 0x000000201f1d7208 */ /* 0x000fe40000800000 */
[----:B------:R-:W-:Y:S01]  /*84a0*/  SEL R8, R8, R9, P6 ;  /* 0x0000000908087207 */ /* 0x000fe20003000000 */
[----:B------:R-:W-:Y:S01]  /*84b0*/  IMAD.MOV.U32 R31, RZ, RZ, R15 ;  /* 0x000000ffff1f7224 */ /* 0x000fe200078e000f */
[----:B------:R-:W-:Y:S02]  /*84c0*/  @P3 LOP3.LUT R29, R32, 0x80000, RZ, 0xfc, !PT ;  /* 0x00080000201d3812 */ /* 0x000fe400078efcff */
[----:B------:R-:W-:Y:S01]  /*84d0*/  FSEL R9, R33, R34, P6 ;  /* 0x0000002221097208 */ /* 0x000fe20003000000 */
[----:B------:R-:W-:Y:S01]  /*84e0*/  DSETP.MAX.AND P6, P3, R14, R22, PT ;  /* 0x000000160e00722a */ /* 0x000fe20003bcf000 */
[----:B------:R-:W-:-:S02]  /*84f0*/  VIADD R15, R5, 0x200 ;  /* 0x00000200050f7836 */ /* 0x000fc40000000000 */
[----:B------:R-:W-:Y:S02]  /*8500*/  IMAD.MOV.U32 R35, RZ, RZ, R24 ;  /* 0x000000ffff237224 */ /* 0x000fe400078e0018 */
[----:B------:R-:W-:Y:S02]  /*8510*/  IMAD.MOV.U32 R32, RZ, RZ, R14 ;  /* 0x000000ffff207224 */ /* 0x000fe400078e000e */
[----:B------:R-:W-:Y:S01]  /*8520*/  IMAD.WIDE.U32 R14, R15, 0x18, R18 ;  /* 0x000000180f0e7825 */ /* 0x000fe200078e0012 */
[----:B------:R-:W-:Y:S02]  /*8530*/  @P4 LOP3.LUT R9, R34, 0x80000, RZ, 0xfc, !PT ;  /* 0x0008000022094812 */ /* 0x000fe400078efcff */
[----:B------:R-:W-:Y:S01]  /*8540*/  SEL R36, R30, R35, P1 ;  /* 0x000000231e247207 */ /* 0x000fe20000800000 */
[----:B------:R-:W-:Y:S01]  /*8550*/  IMAD.MOV.U32 R30, RZ, RZ, R3 ;  /* 0x000000ffff1e7224 */ /* 0x000fe200078e0003 */
[----:B------:R-:W-:Y:S01]  /*8560*/  MOV R33, R22 ;  /* 0x0000001600217202 */ /* 0x000fe20000000f00 */
[----:B-----5:R-:W-:Y:S01]  /*8570*/  DSETP.MIN.AND P1, P4, R2, R20, PT ;  /* 0x000000140200722a */ /* 0x020fe20003c20000 */
[----:B------:R-:W4:Y:S01]  /*8580*/  LDG.E.64 R34, desc[UR6][R14.64] ;  /* 0x000000060e227981 */ /* 0x000f22000c1e1b00 */
[----:B------:R-:W-:Y:S01]  /*8590*/  IMAD.MOV.U32 R3, RZ, RZ, R24 ;  /* 0x000000ffff037224 */ /* 0x000fe200078e0018 */
[----:B------:R-:W-:-:S02]  /*85a0*/  SEL R32, R32, R33, P6 ;  /* 0x0000002120207207 */ /* 0x000fc40003000000 */
[----:B------:R-:W-:Y:S02]  /*85b0*/  FSEL R33, R31, R23, P6 ;  /* 0x000000171f217208 */ /* 0x000fe40003000000 */
        /* <DEDUP_REMOVED lines=8> */
[----:B------:R-:W-:Y:S01]  /*8640*/  MOV R23, R9 ;  /* 0x0000000900177202 */ /* 0x000fe20000000f00 */
[----:B------:R-:W-:-:S02]  /*8650*/  IMAD.MOV.U32 R25, RZ, RZ, R21 ;  /* 0x000000ffff197224 */ /* 0x000fc400078e0015 */
[----:B------:R-:W-:Y:S01]  /*8660*/  IMAD.MOV.U32 R37, RZ, RZ, R29 ;  /* 0x000000ffff257224 */ /* 0x000fe200078e001d */
[----:B------:R-:W-:Y:S02]  /*8670*/  SEL R22, R22, R31, P1 ;  /* 0x0000001f16167207 */ /* 0x000fe40000800000 */
[----:B------:R-:W-:Y:S02]  /*8680*/  FSEL R31, R30, R25, P1 ;  /* 0x000000191e1f7208 */ /* 0x000fe40000800000 */
[----:B------:R-:W-:Y:S01]  /*8690*/  @P4 LOP3.LUT R31, R25, 0x80000, RZ, 0xfc, !PT ;  /* 0x00080000191f4812 */ /* 0x000fe200078efcff */
[----:B------:R-:W-:Y:S02]  /*86a0*/  IMAD.MOV.U32 R2, RZ, RZ, R26 ;  /* 0x000000ffff027224 */ /* 0x000fe400078e001a */
[----:B------:R-:W-:Y:S02]  /*86b0*/  IMAD.MOV.U32 R29, RZ, RZ, R17 ;  /* 0x000000ffff1d7224 */ /* 0x000fe400078e0011 */
[----:B------:R-:W-:-:S02]  /*86c0*/  VIADD R5, R5, 0x300 ;  /* 0x0000030005057836 */ /* 0x000fc40000000000 */
[----:B------:R-:W-:Y:S01]  /*86d0*/  IMAD.MOV.U32 R17, RZ, RZ, R29 ;  /* 0x000000ffff117224 */ /* 0x000fe200078e001d */
[----:B--2---:R-:W-:Y:S01]  /*86e0*/  DSETP.MIN.AND P3, P2, R8, R12, PT ;  /* 0x0000000c0800722a */ /* 0x004fe20003a60000 */
[----:B------:R-:W-:Y:S02]  /*86f0*/  IMAD.MOV.U32 R9, RZ, RZ, R20 ;  /* 0x000000ffff097224 */ /* 0x000fe400078e0014 */
[----:B------:R-:W-:Y:S02]  /*8700*/  IMAD.MOV.U32 R8, RZ, RZ, R21 ;  /* 0x000000ffff087224 */ /* 0x000fe400078e0015 */
[----:B------:R-:W2:Y:S01]  /*8710*/  LDG.E.64 R20, desc[UR6][R14.64+0x8] ;  /* 0x000008060e147981 */ /* 0x000ea2000c1e1b00 */
[----:B---3--:R-:W-:Y:S01]  /*8720*/  DSETP.MIN.AND P1, P4, R36, R10, PT ;  /* 0x0000000a2400722a */ /* 0x008fe20003c20000 */
[----:B------:R-:W-:Y:S01]  /*8730*/  MOV R25, R11 ;  /* 0x0000000b00197202 */ /* 0x000fe20000000f00 */
[----:B------:R-:W-:Y:S01]  /*8740*/  IMAD.MOV.U32 R24, RZ, RZ, R12 ;  /* 0x000000ffff187224 */ /* 0x000fe200078e000c */
[----:B------:R-:W3:Y:S01]  /*8750*/  LDG.E.64 R14, desc[UR6][R14.64+0x10] ;  /* 0x000010060e0e7981 */ /* 0x000ee2000c1e1b00 */
[----:B------:R-:W-:-:S02]  /*8760*/  IMAD.MOV.U32 R26, RZ, RZ, R13 ;  /* 0x000000ffff1a7224 */ /* 0x000fc400078e000d */
[----:B------:R-:W-:Y:S02]  /*8770*/  FSEL R37, R37, R25, P1 ;  /* 0x0000001925257208 */ /* 0x000fe40000800000 */
[----:B------:R-:W-:Y:S01]  /*8780*/  SEL R24, R3, R24, P3 ;  /* 0x0000001803187207 */ /* 0x000fe20001800000 */
[----:B------:R-:W-:-:S05]  /*8790*/  IMAD.MOV.U32 R3, RZ, RZ, R28 ;  /* 0x000000ffff037224 */ /* 0x000fca00078e001c */
[----:B------:R-:W-:Y:S02]  /*87a0*/  @P4 LOP3.LUT R37, R25, 0x80000, RZ, 0xfc, !PT ;  /* 0x0008000019254812 */ /* 0x000fe400078efcff */
[----:B------:R-:W-:Y:S01]  /*87b0*/  FSEL R25, R23, R26, P3 ;  /* 0x0000001a17197208 */ /* 0x000fe20001800000 */
[----:B------:R-:W-:Y:S01]  /*87c0*/  DSETP.MAX.AND P4, P3, R28, R10, PT ;  /* 0x0000000a1c00722a */ /* 0x000fe20003b8f000 */
[----:B------:R-:W-:-:S05]  /*87d0*/  IMAD.WIDE.U32 R28, R5, 0x18, R18 ;  /* 0x00000018051c7825 */ /* 0x000fca00078e0012 */
[----:B------:R-:W5:Y:S01]  /*87e0*/  LDG.E.64 R38, desc[UR6][R28.64] ;  /* 0x000000061c267981 */ /* 0x000f62000c1e1b00 */
[----:B------:R-:W-:-:S03]  /*87f0*/  MOV R23, R31 ;  /* 0x0000001f00177202 */ /* 0x000fc60000000f00 */
[----:B------:R-:W5:Y:S04]  /*8800*/  LDG.E.64 R30, desc[UR6][R28.64+0x8] ;  /* 0x000008061c1e7981 */ /* 0x000f68000c1e1b00 */
[----:B------:R-:W5:Y:S01]  /*8810*/  LDG.E.64 R40, desc[UR6][R28.64+0x10] ;  /* 0x000010061c287981 */ /* 0x000f62000c1e1b00 */
[----:B------:R-:W-:Y:S01]  /*8820*/  SEL R2, R2, R9, P6 ;  /* 0x0000000902027207 */ /* 0x000fe20003000000 */
[----:B------:R-:W-:Y:S01]  /*8830*/  IMAD.MOV.U32 R9, RZ, RZ, R36 ;  /* 0x000000ffff097224 */ /* 0x000fe200078e0024 */
[----:B------:R-:W-:Y:S01]  /*8840*/  @P2 LOP3.LUT R25, R26, 0x80000, RZ, 0xfc, !PT ;  /* 0x000800001a192812 */ /* 0x000fe200078efcff */
[----:B------:R-:W-:Y:S01]  /*8850*/  IMAD.MOV.U32 R26, RZ, RZ, R10 ;  /* 0x000000ffff1a7224 */ /* 0x000fe200078e000a */
[----:B------:R-:W-:Y:S02]  /*8860*/  FSEL R27, R27, R8, P6 ;  /* 0x000000081b1b7208 */ /* 0x000fe40003000000 */
[----:B------:R-:W-:Y:S01]  /*8870*/  @P5 LOP3.LUT R27, R8, 0x80000, RZ, 0xfc, !PT ;  /* 0x00080000081b5812 */ /* 0x000fe200078efcff */
[----:B------:R-:W-:Y:S01]  /*8880*/  DSETP.MAX.AND P6, P5, R32, R12, PT ;  /* 0x0000000c2000722a */ /* 0x000fe20003dcf000 */
[----:B------:R-:W-:Y:S01]  /*8890*/  SEL R36, R9, R26, P1 ;  /* 0x0000001a09247207 */ /* 0x000fe20000800000 */
[----:B------:R-:W-:-:S02]  /*88a0*/  IMAD.MOV.U32 R9, RZ, RZ, R12 ;  /* 0x000000ffff097224 */ /* 0x000fc400078e000c */
[----:B------:R-:W-:Y:S01]  /*88b0*/  IMAD.MOV.U32 R12, RZ, RZ, R10 ;  /* 0x000000ffff0c7224 */ /* 0x000fe200078e000a */
[----:B----4-:R-:W-:Y:S01]  /*88c0*/  DSETP.MIN.AND P1, P2, R22, R34, PT ;  /* 0x000000221600722a */ /* 0x010fe20003a20000 */
[----:B------:R-:W-:-:S03]  /*88d0*/  IMAD.MOV.U32 R8, RZ, RZ, R32 ;  /* 0x000000ffff087224 */ /* 0x000fc600078e0020 */
[----:B------:R-:W-:Y:S01]  /*88e0*/  SEL R12, R3, R12, P4 ;  /* 0x0000000c030c7207 */ /* 0x000fe20002000000 */
[----:B------:R-:W-:Y:S01]  /*88f0*/  IMAD.MOV.U32 R3, RZ, RZ, R27 ;  /* 0x000000ffff037224 */ /* 0x000fe200078e001b */
[----:B------:R-:W-:Y:S01]  /*8900*/  SEL R8, R8, R9, P6 ;  /* 0x0000000908087207 */ /* 0x000fe20003000000 */
[----:B------:R-:W-:Y:S01]  /*8910*/  IMAD.MOV.U32 R10, RZ, RZ, R2 ;  /* 0x000000ffff0a7224 */ /* 0x000fe200078e0002 */
[----:B------:R-:W-:Y:S02]  /*8920*/  FSEL R9, R33, R13, P6 ;  /* 0x0000000d21097208 */ /* 0x000fe40003000000 */
[----:B------:R-:W-:Y:S01]  /*8930*/  FSEL R17, R17, R11, P4 ;  /* 0x0000000b11117208 */ /* 0x000fe20002000000 */
[----:B------:R-:W-:Y:S01]  /*8940*/  DSETP.MAX.AND P6, P4, R2, R34, PT ;  /* 0x000000220200722a */ /* 0x000fe20003ccf000 */
[----:B------:R-:W-:Y:S01]  /*8950*/  @P5 LOP3.LUT R9, R13, 0x80000, RZ, 0xfc, !PT ;  /* 0x000800000d095812 */ /* 0x000fe200078efcff */
[----:B------:R-:W-:Y:S01]  /*8960*/  IMAD.MOV.U32 R5, RZ, RZ, R22 ;  /* 0x000000ffff057224 */ /* 0x000fe200078e0016 */
[----:B------:R-:W-:Y:S01]  /*8970*/  @P3 LOP3.LUT R17, R11, 0x80000, RZ, 0xfc, !PT ;  /* 0x000800000b113812 */ /* 0x000fe200078efcff */
[----:B------:R-:W-:Y:S01]  /*8980*/  IMAD.MOV.U32 R2, RZ, RZ, R24 ;  /* 0x000000ffff027224 */ /* 0x000fe200078e0018 */
[----:B------:R-:W-:Y:S01]  /*8990*/  MOV R22, R35 ;  /* 0x0000002300167202 */ /* 0x000fe20000000f00 */
[----:B------:R-:W-:-:S03]  /*89a0*/  IMAD.MOV.U32 R11, RZ, RZ, R34 ;  /* 0x000000ffff0b7224 */ /* 0x000fc600078e0022 */
[----:B------:R-:W-:Y:S02]  /*89b0*/  FSEL R23, R23, R22, P1 ;  /* 0x0000001617177208 */ /* 0x000fe40000800000 */
[----:B------:R-:W-:Y:S01]  /*89c0*/  @P2 LOP3.LUT R23, R22, 0x80000, RZ, 0xfc, !PT ;  /* 0x0008000016172812 */ /* 0x000fe200078efcff */
[----:B------:R-:W-:Y:S01]  /*89d0*/  IMAD.MOV.U32 R13, RZ, RZ, R17 ;  /* 0x000000ffff0d7224 */ /* 0x000fe200078e0011 */
[----:B------:R-:W-:Y:S01]  /*89e0*/  SEL R10, R10, R11, P6 ;  /* 0x0000000b0a0a7207 */ /* 0x000fe20003000000 */
[----:B------:R-:W-:Y:S01]  /*89f0*/  IMAD.MOV.U32 R11, RZ, RZ, R8 ;  /* 0x000000ffff0b7224 */ /* 0x000fe200078e0008 */
[----:B------:R-:W-:Y:S02]  /*8a00*/  FSEL R3, R3, R35, P6 ;  /* 0x0000002303037208 */ /* 0x000fe40003000000 */
[----:B------:R-:W-:Y:S01]  /*8a10*/  @P4 LOP3.LUT R3, R35, 0x80000, RZ, 0xfc, !PT ;  /* 0x0008000023034812 */ /* 0x000fe200078efcff */
[----:B------:R-:W-:Y:S01]  /*8a20*/  VIADD R16, R16, 0x400 ;  /* 0x0000040010107836 */ /* 0x000fe20000000000 */
[----:B--2---:R-:W-:Y:S01]  /*8a30*/  DSETP.MIN.AND P3, P5, R24, R20, PT ;  /* 0x000000141800722a */ /* 0x004fe20003d60000 */
[----:B------:R-:W-:-:S02]  /*8a40*/  IMAD.MOV.U32 R24, RZ, RZ, R34 ;  /* 0x000000ffff187224 */ /* 0x000fc400078e0022 */
[----:B------:R-:W-:-:S03]  /*8a50*/  IMAD.MOV.U32 R22, RZ, RZ, R21 ;  /* 0x000000ffff167224 */ /* 0x000fc600078e0015 */
[----:B------:R-:W-:Y:S01]  /*8a60*/  SEL R24, R5, R24, P1 ;  /* 0x0000001805187207 */ /* 0x000fe20000800000 */
[----:B------:R-:W-:Y:S01]  /*8a70*/  IMAD.MOV.U32 R5, RZ, RZ, R9 ;  /* 0x000000ffff057224 */ /* 0x000fe200078e0009 */
[----:B------:R-:W-:Y:S01]  /*8a80*/  DSETP.MAX.AND P2, P1, R8, R20, PT ;  /* 0x000000140800722a */ /* 0x000fe2000394f000 */
[--C-:B------:R-:W-:Y:S02]  /*8a90*/  IMAD.MOV.U32 R9, RZ, RZ, R20.reuse ;  /* 0x000000ffff097224 */ /* 0x100fe400078e0014 */
[----:B------:R-:W-:Y:S01]  /*8aa0*/  IMAD.MOV.U32 R8, RZ, RZ, R20 ;  /* 0x000000ffff087224 */ /* 0x000fe200078e0014 */
[----:B------:R-:W-:Y:S02]  /*8ab0*/  FSEL R27, R25, R22, P3 ;  /* 0x00000016191b7208 */ /* 0x000fe40001800000 */
[----:B------:R-:W-:Y:S01]  /*8ac0*/  SEL R2, R2, R9, P3 ;  /* 0x0000000902027207 */ /* 0x000fe20001800000 */
[--C-:B---3--:R-:W-:Y:S01]  /*8ad0*/  DSETP.MIN.AND P3, P4, R36, R14.reuse, PT ;  /* 0x0000000e2400722a */ /* 0x108fe20003c60000 */
[----:B------:R-:W-:Y:S01]  /*8ae0*/  @P5 LOP3.LUT R27, R22, 0x80000, RZ, 0xfc, !PT ;  /* 0x00080000161b5812 */ /* 0x000fe200078efcff */
[----:B------:R-:W-:Y:S01]  /*8af0*/  DSETP.MAX.AND P5, P6, R12, R14, PT ;  /* 0x0000000e0c00722a */ /* 0x000fe20003eaf000 */
[----:B------:R-:W-:Y:S01]  /*8b00*/  FSEL R9, R5, R21, P2 ;  /* 0x0000001505097208 */ /* 0x000fe20001000000 */
[----:B------:R-:W-:Y:S01]  /*8b10*/  IMAD.MOV.U32 R5, RZ, RZ, R12 ;  /* 0x000000ffff057224 */ /* 0x000fe200078e000c */
[----:B------:R-:W-:Y:S01]  /*8b20*/  SEL R8, R11, R8, P2 ;  /* 0x000000080b087207 */ /* 0x000fe20001000000 */
[--C-:B------:R-:W-:Y:S01]  /*8b30*/  IMAD.MOV.U32 R12, RZ, RZ, R14.reuse ;  /* 0x000000ffff0c7224 */ /* 0x100fe200078e000e */
[----:B------:R-:W-:Y:S01]  /*8b40*/  MOV R11, R36 ;  /* 0x00000024000b7202 */ /* 0x000fe20000000f00 */
[----:B------:R-:W-:Y:S01]  /*8b50*/  IMAD.MOV.U32 R22, RZ, RZ, R13 ;  /* 0x000000ffff167224 */ /* 0x000fe200078e000d */
[----:B------:R-:W-:Y:S01]  /*8b60*/  @P1 LOP3.LUT R9, R21, 0x80000, RZ, 0xfc, !PT ;  /* 0x0008000015091812 */ /* 0x000fe200078efcff */
[----:B------:R-:W-:Y:S01]  /*8b70*/  IMAD.MOV.U32 R20, RZ, RZ, R14 ;  /* 0x000000ffff147224 */ /* 0x000fe200078e000e */
[----:B------:R-:W-:Y:S01]  /*8b80*/  SEL R12, R11, R12, P3 ;  /* 0x0000000c0b0c7207 */ /* 0x000fe20001800000 */
[----:B------:R-:W-:-:S02]  /*8b90*/  IMAD.MOV.U32 R13, RZ, RZ, R15 ;  /* 0x000000ffff0d7224 */ /* 0x000fc400078e000f */
[----:B------:R-:W-:Y:S02]  /*8ba0*/  IMAD.MOV.U32 R21, RZ, RZ, R15 ;  /* 0x000000ffff157224 */ /* 0x000fe400078e000f */
[----:B------:R-:W-:Y:S02]  /*8bb0*/  IMAD.MOV.U32 R25, RZ, RZ, R23 ;  /* 0x000000ffff197224 */ /* 0x000fe400078e0017 */
[----:B------:R-:W-:Y:S01]  /*8bc0*/  IMAD.MOV.U32 R11, RZ, RZ, R3 ;  /* 0x000000ffff0b7224 */ /* 0x000fe200078e0003 */
[----:B------:R-:W-:Y:S01]  /*8bd0*/  FSEL R17, R37, R13, P3 ;  /* 0x0000000d25117208 */ /* 0x000fe20001800000 */
[----:B------:R-:W-:Y:S01]  /*8be0*/  IMAD.MOV.U32 R3, RZ, RZ, R10 ;  /* 0x000000ffff037224 */ /* 0x000fe200078e000a */
[----:B------:R-:W-:Y:S01]  /*8bf0*/  FSEL R15, R22, R21, P5 ;  /* 0x00000015160f7208 */ /* 0x000fe20002800000 */
[--C-:B-----5:R-:W-:Y:S01]  /*8c00*/  DSETP.MIN.AND P1, P2, R24, R38.reuse, PT ;  /* 0x000000261800722a */ /* 0x120fe20003a20000 */
[----:B------:R-:W-:Y:S01]  /*8c10*/  SEL R14, R5, R20, P5 ;  /* 0x00000014050e7207 */ /* 0x000fe20002800000 */
[----:B------:R-:W-:Y:S01]  /*8c20*/  DSETP.MAX.AND P3, P5, R10, R38, PT ;  /* 0x000000260a00722a */ /* 0x000fe20003d6f000 */
[----:B------:R-:W-:Y:S01]  /*8c30*/  MOV R5, R24 ;  /* 0x0000001800057202 */ /* 0x000fe20000000f00 */
[----:B------:R-:W-:-:S02]  /*8c40*/  IMAD.MOV.U32 R10, RZ, RZ, R38 ;  /* 0x000000ffff0a7224 */ /* 0x000fc400078e0026 */
[----:B------:R-:W-:Y:S01]  /*8c50*/  IMAD.MOV.U32 R20, RZ, RZ, R38 ;  /* 0x000000ffff147224 */ /* 0x000fe200078e0026 */
[----:B------:R-:W-:Y:S01]  /*8c60*/  @P6 LOP3.LUT R15, R21, 0x80000, RZ, 0xfc, !PT ;  /* 0x00080000150f6812 */ /* 0x000fe200078efcff */
[----:B------:R-:W-:Y:S01]  /*8c70*/  IMAD.MOV.U32 R21, RZ, RZ, R11 ;  /* 0x000000ffff157224 */ /* 0x000fe200078e000b */
[----:B------:R-:W-:Y:S02]  /*8c80*/  SEL R11, R5, R10, P1 ;  /* 0x0000000a050b7207 */ /* 0x000fe40000800000 */
[----:B------:R-:W-:Y:S02]  /*8c90*/  SEL R5, R3, R20, P3 ;  /* 0x0000001403057207 */ /* 0x000fe40001800000 */
[----:B------:R-:W-:Y:S01]  /*8ca0*/  MOV R3, R27 ;  /* 0x0000001b00037202 */ /* 0x000fe20000000f00 */
[----:B------:R-:W-:Y:S01]  /*8cb0*/  IMAD.MOV.U32 R22, RZ, RZ, R39 ;  /* 0x000000ffff167224 */ /* 0x000fe200078e0027 */
[----:B------:R-:W-:Y:S01]  /*8cc0*/  @P4 LOP3.LUT R17, R13, 0x80000, RZ, 0xfc, !PT ;  /* 0x000800000d114812 */ /* 0x000fe200078efcff */
[----:B------:R-:W-:Y:S01]  /*8cd0*/  IMAD.MOV.U32 R13, RZ, RZ, R25 ;  /* 0x000000ffff0d7224 */ /* 0x000fe200078e0019 */
[----:B------:R-:W-:-:S02]  /*8ce0*/  FSEL R10, R21, R39, P3 ;  /* 0x00000027150a7208 */ /* 0x000fc40001800000 */
[--C-:B------:R-:W-:Y:S01]  /*8cf0*/  DSETP.MIN.AND P3, P4, R2, R30.reuse, PT ;  /* 0x0000001e0200722a */ /* 0x100fe20003c60000 */
[----:B------:R-:W-:Y:S01]  /*8d00*/  IMAD.MOV.U32 R23, RZ, RZ, R2 ;  /* 0x000000ffff177224 */ /* 0x000fe200078e0002 */
[----:B------:R-:W-:Y:S01]  /*8d10*/  FSEL R20, R13, R22, P1 ;  /* 0x000000160d147208 */ /* 0x000fe20000800000 */
[----:B------:R-:W-:Y:S02]  /*8d20*/  IMAD.MOV.U32 R13, RZ, RZ, R3 ;  /* 0x000000ffff0d7224 */ /* 0x000fe400078e0003 */
[----:B------:R-:W-:Y:S01]  /*8d30*/  IMAD.MOV.U32 R2, RZ, RZ, R31 ;  /* 0x000000ffff027224 */ /* 0x000fe200078e001f */
[----:B------:R-:W-:Y:S01]  /*8d40*/  @P2 LOP3.LUT R20, R22, 0x80000, RZ, 0xfc, !PT ;  /* 0x0008000016142812 */ /* 0x000fe200078efcff */
[----:B------:R-:W-:Y:S01]  /*8d50*/  IMAD.MOV.U32 R22, RZ, RZ, R9 ;  /* 0x000000ffff167224 */ /* 0x000fe200078e0009 */
[----:B------:R-:W-:Y:S01]  /*8d60*/  DSETP.MAX.AND P2, P1, R8, R30, PT ;  /* 0x0000001e0800722a */ /* 0x000fe2000394f000 */
[----:B------:R-:W-:Y:S01]  /*8d70*/  IMAD.MOV.U32 R21, RZ, RZ, R8 ;  /* 0x000000ffff157224 */ /* 0x000fe200078e0008 */
[----:B------:R-:W-:Y:S01]  /*8d80*/  FSEL R9, R13, R2, P3 ;  /* 0x000000020d097208 */ /* 0x000fe20001800000 */
[----:B------:R-:W-:Y:S01]  /*8d90*/  IMAD.MOV.U32 R8, RZ, RZ, R30 ;  /* 0x000000ffff087224 */ /* 0x000fe200078e001e */
[----:B------:R-:W-:-:S02]  /*8da0*/  MOV R13, R17 ;  /* 0x00000011000d7202 */ /* 0x000fc40000000f00 */
[----:B------:R-:W-:Y:S02]  /*8db0*/  @P4 LOP3.LUT R9, R2, 0x80000, RZ, 0xfc, !PT ;  /* 0x0008000002094812 */ /* 0x000fe400078efcff */
[----:B------:R-:W-:Y:S02]  /*8dc0*/  SEL R8, R23, R8, P3 ;  /* 0x0000000817087207 */ /* 0x000fe40001800000 */
[--C-:B------:R-:W-:Y:S01]  /*8dd0*/  DSETP.MIN.AND P3, P4, R12, R40.reuse, PT ;  /* 0x000000280c00722a */ /* 0x100fe20003c60000 */
[----:B------:R-:W-:Y:S01]  /*8de0*/  @P5 LOP3.LUT R10, R39, 0x80000, RZ, 0xfc, !PT ;  /* 0x00080000270a5812 */ /* 0x000fe200078efcff */
[----:B------:R-:W-:Y:S01]  /*8df0*/  DSETP.MAX.AND P5, P6, R14, R40, PT ;  /* 0x000000280e00722a */ /* 0x000fe20003eaf000 */
        /* <DEDUP_REMOVED lines=8> */
[----:B------:R-:W-:Y:S02]  /*8e80*/  FSEL R24, R13, R12, P3 ;  /* 0x0000000c0d187208 */ /* 0x000fe40001800000 */
[----:B------:R-:W-:Y:S02]  /*8e90*/  @P1 LOP3.LUT R22, R31, 0x80000, RZ, 0xfc, !PT ;  /* 0x000800001f161812 */ /* 0x000fe400078efcff */
[----:B------:R-:W-:Y:S02]  /*8ea0*/  SEL R17, R2, R3, P3 ;  /* 0x0000000302117207 */ /* 0x000fe40001800000 */
        /* <DEDUP_REMOVED lines=9> */
[----:B------:R-:W-:-:S02]  /*8f40*/  IMAD.MOV.U32 R15, RZ, RZ, R22 ;  /* 0x000000ffff0f7224 */ /* 0x000fc400078e0016 */
[----:B------:R-:W-:Y:S02]  /*8f50*/  IMAD.MOV.U32 R10, RZ, RZ, R17 ;  /* 0x000000ffff0a7224 */ /* 0x000fe400078e0011 */
[----:B------:R-:W-:-:S07]  /*8f60*/  IMAD.MOV.U32 R11, RZ, RZ, R24 ;  /* 0x000000ffff0b7224 */ /* 0x000fce00078e0018 */
.L_x_226:
[----:B------:R-:W-:Y:S05]  /*8f70*/  BSYNC.RECONVERGENT B2 ;  /* 0x0000000000027941 */ /* 0x000fea0003800200 */
.L_x_225:
[----:B------:R-:W-:Y:S05]  /*8f80*/  @!P0 BRA `(.L_x_220) ;  /* 0x00000008006c8947 */ /* 0x000fea0003800000 */
[----:B------:R-:W-:Y:S01]  /*8f90*/  ISETP.NE.AND P1, PT, R0, 0x1, PT ;  /* 0x000000010000780c */ /* 0x000fe20003f25270 */
[----:B------:R-:W-:Y:S01]  /*8fa0*/  BSSY.RECONVERGENT B2, `(.L_x_227) ;  /* 0x0000066000027945 */ /* 0x000fe20003800200 */
[----:B------:R-:W-:-:S11]  /*8fb0*/  LOP3.LUT P0, RZ, R6, 0x100, RZ, 0xc0, !PT ;  /* 0x0000010006ff7812 */ /* 0x000fd6000780c0ff */
[----:B------:R-:W-:Y:S05]  /*8fc0*/  @!P1 BRA `(.L_x_228) ;  /* 0x00000004008c9947 */ /* 0x000fea0003800000 */
[----:B------:R-:W-:-:S04]  /*8fd0*/  IMAD.IADD R5, R16, 0x1, R7 ;  /* 0x0000000110057824 */ /* 0x000fc800078e0207 */
[----:B------:R-:W-:-:S05]  /*8fe0*/  IMAD.WIDE.U32 R34, R5, 0x18, R18 ;  /* 0x0000001805227825 */ /* 0x000fca00078e0012 */
        /* <DEDUP_REMOVED lines=17> */
[----:B---3--:R-:W-:Y:S01]  /*9100*/  DSETP.MIN.AND P1, P2, R8, R30, PT ;  /* 0x0000001e0800722a */ /* 0x008fe20003a20000 */
[----:B------:R-:W-:-:S02]  /*9110*/  IMAD.MOV.U32 R12, RZ, RZ, R33 ;  /* 0x000000ffff0c7224 */ /* 0x000fc400078e0021 */
[--C-:B------:R-:W-:Y:S01]  /*9120*/  IMAD.MOV.U32 R33, RZ, RZ, R30.reuse ;  /* 0x000000ffff217224 */ /* 0x100fe200078e001e */
[----:B------:R-:W-:Y:S01]  /*9130*/  FSEL R9, R13, R34, P5 ;  /* 0x000000220d097208 */ /* 0x000fe20002800000 */
[----:B------:R-:W-:Y:S01]  /*9140*/  IMAD.MOV.U32 R13, RZ, RZ, R31 ;  /* 0x000000ffff0d7224 */ /* 0x000fe200078e001f */
[----:B------:R-:W-:Y:S02]  /*9150*/  SEL R2, R2, R3, P3 ;  /* 0x0000000302027207 */ /* 0x000fe40001800000 */
[----:B------:R-:W-:Y:S01]  /*9160*/  SEL R8, R17, R32, P5 ;  /* 0x0000002011087207 */ /* 0x000fe20002800000 */
[----:B------:R-:W-:Y:S01]  /*9170*/  IMAD.MOV.U32 R17, RZ, RZ, R30 ;  /* 0x000000ffff117224 */ /* 0x000fe200078e001e */
[----:B------:R-:W-:Y:S02]  /*9180*/  FSEL R3, R5, R12, P3 ;  /* 0x0000000c05037208 */ /* 0x000fe40001800000 */
[----:B------:R-:W-:Y:S01]  /*9190*/  @P4 LOP3.LUT R3, R12, 0x80000, RZ, 0xfc, !PT ;  /* 0x000800000c034812 */ /* 0x000fe200078efcff */
[----:B------:R-:W-:Y:S01]  /*91a0*/  DSETP.MAX.AND P4, P3, R14, R30, PT ;  /* 0x0000001e0e00722a */ /* 0x000fe20003b8f000 */
[----:B------:R-:W-:Y:S01]  /*91b0*/  MOV R5, R15 ;  /* 0x0000000f00057202 */ /* 0x000fe20000000f00 */
[----:B------:R-:W-:Y:S01]  /*91c0*/  IMAD.MOV.U32 R12, RZ, RZ, R14 ;  /* 0x000000ffff0c7224 */ /* 0x000fe200078e000e */
[----:B------:R-:W-:Y:S01]  /*91d0*/  FSEL R15, R6, R13, P1 ;  /* 0x0000000d060f7208 */ /* 0x000fe20000800000 */
[----:B------:R-:W-:Y:S01]  /*91e0*/  IMAD.MOV.U32 R6, RZ, RZ, R29 ;  /* 0x000000ffff067224 */ /* 0x000fe200078e001d */
[----:B------:R-:W-:Y:S01]  /*91f0*/  SEL R14, R0, R17, P1 ;  /* 0x00000011000e7207 */ /* 0x000fe20000800000 */
[----:B------:R-:W-:Y:S01]  /*9200*/  IMAD.MOV.U32 R0, RZ, RZ, R11 ;  /* 0x000000ffff007224 */ /* 0x000fe200078e000b */
[----:B------:R-:W-:Y:S01]  /*9210*/  @P2 LOP3.LUT R15, R13, 0x80000, RZ, 0xfc, !PT ;  /* 0x000800000d0f2812 */ /* 0x000fe200078efcff */
[--C-:B----4-:R-:W-:Y:S01]  /*9220*/  DSETP.MIN.AND P1, P2, R10, R26.reuse, PT ;  /* 0x0000001a0a00722a */ /* 0x110fe20003a20000 */
[----:B------:R-:W-:Y:S01]  /*9230*/  FSEL R13, R5, R31, P4 ;  /* 0x0000001f050d7208 */ /* 0x000fe20002000000 */
[--C-:B------:R-:W-:Y:S01]  /*9240*/  IMAD.MOV.U32 R5, RZ, RZ, R27.reuse ;  /* 0x000000ffff057224 */ /* 0x100fe200078e001b */
[----:B------:R-:W-:Y:S01]  /*9250*/  @P6 LOP3.LUT R9, R34, 0x80000, RZ, 0xfc, !PT ;  /* 0x0008000022096812 */ /* 0x000fe200078efcff */
[----:B------:R-:W-:Y:S01]  /*9260*/  IMAD.MOV.U32 R17, RZ, RZ, R26 ;  /* 0x000000ffff117224 */ /* 0x000fe200078e001a */
[----:B------:R-:W-:Y:S01]  /*9270*/  DSETP.MAX.AND P5, P6, R28, R26, PT ;  /* 0x0000001a1c00722a */ /* 0x000fe20003eaf000 */
[----:B------:R-:W-:Y:S01]  /*9280*/  @P3 LOP3.LUT R13, R31, 0x80000, RZ, 0xfc, !PT ;  /* 0x000800001f0d3812 */ /* 0x000fe200078efcff */
[----:B------:R-:W-:Y:S01]  /*9290*/  IMAD.MOV.U32 R31, RZ, RZ, R27 ;  /* 0x000000ffff1f7224 */ /* 0x000fe200078e001b */
[----:B------:R-:W-:-:S02]  /*92a0*/  MOV R29, R26 ;  /* 0x0000001a001d7202 */ /* 0x000fc40000000f00 */
[----:B------:R-:W-:Y:S01]  /*92b0*/  FSEL R11, R0, R5, P1 ;  /* 0x00000005000b7208 */ /* 0x000fe20000800000 */
[----:B------:R-:W-:Y:S01]  /*92c0*/  IMAD.MOV.U32 R0, RZ, RZ, R2 ;  /* 0x000000ffff007224 */ /* 0x000fe200078e0002 */
[----:B------:R-:W-:Y:S01]  /*92d0*/  SEL R10, R10, R17, P1 ;  /* 0x000000110a0a7207 */ /* 0x000fe20000800000 */
[----:B------:R-:W-:Y:S01]  /*92e0*/  IMAD.MOV.U32 R17, RZ, RZ, R8 ;  /* 0x000000ffff117224 */ /* 0x000fe200078e0008 */
[----:B------:R-:W-:Y:S01]  /*92f0*/  @P2 LOP3.LUT R11, R5, 0x80000, RZ, 0xfc, !PT ;  /* 0x00080000050b2812 */ /* 0x000fe200078efcff */
[----:B------:R-:W-:Y:S01]  /*9300*/  IMAD.MOV.U32 R5, RZ, RZ, R3 ;  /* 0x000000ffff057224 */ /* 0x000fe200078e0003 */
[--C-:B-----5:R-:W-:Y:S01]  /*9310*/  DSETP.MIN.AND P1, P2, R2, R24.reuse, PT ;  /* 0x000000180200722a */ /* 0x120fe20003a20000 */
[----:B------:R-:W-:Y:S01]  /*9320*/  FSEL R27, R6, R31, P5 ;  /* 0x0000001f061b7208 */ /* 0x000fe20002800000 */
[--C-:B------:R-:W-:Y:S01]  /*9330*/  IMAD.MOV.U32 R3, RZ, RZ, R24.reuse ;  /* 0x000000ffff037224 */ /* 0x100fe200078e0018 */
[----:B------:R-:W-:Y:S01]  /*9340*/  SEL R26, R28, R29, P5 ;  /* 0x0000001d1c1a7207 */ /* 0x000fe20002800000 */
[----:B------:R-:W-:Y:S01]  /*9350*/  DSETP.MAX.AND P3, P5, R8, R24, PT ;  /* 0x000000180800722a */ /* 0x000fe20003d6f000 */
[----:B------:R-:W-:Y:S01]  /*9360*/  IMAD.MOV.U32 R28, RZ, RZ, R9 ;  /* 0x000000ffff1c7224 */ /* 0x000fe200078e0009 */
[----:B------:R-:W-:Y:S01]  /*9370*/  MOV R6, R25 ;  /* 0x0000001900067202 */ /* 0x000fe20000000f00 */
[----:B------:R-:W-:Y:S01]  /*9380*/  IMAD.MOV.U32 R8, RZ, RZ, R24 ;  /* 0x000000ffff087224 */ /* 0x000fe200078e0018 */
[----:B------:R-:W-:Y:S01]  /*9390*/  SEL R2, R0, R3, P1 ;  /* 0x0000000300027207 */ /* 0x000fe20000800000 */
[----:B------:R-:W-:Y:S01]  /*93a0*/  IMAD.MOV.U32 R9, RZ, RZ, R15 ;  /* 0x000000ffff097224 */ /* 0x000fe200078e000f */
[----:B------:R-:W-:-:S02]  /*93b0*/  FSEL R3, R5, R6, P1 ;  /* 0x0000000605037208 */ /* 0x000fc40000800000 */
[----:B------:R-:W-:Y:S02]  /*93c0*/  SEL R12, R12, R33, P4 ;  /* 0x000000210c0c7207 */ /* 0x000fe40002000000 */
[----:B------:R-:W-:Y:S01]  /*93d0*/  SEL R0, R17, R8, P3 ;  /* 0x0000000811007207 */ /* 0x000fe20001800000 */
[----:B------:R-:W-:Y:S01]  /*93e0*/  IMAD.MOV.U32 R8, RZ, RZ, R14 ;  /* 0x000000ffff087224 */ /* 0x000fe200078e000e */
[----:B------:R-:W-:Y:S01]  /*93f0*/  FSEL R5, R28, R25, P3 ;  /* 0x000000191c057208 */ /* 0x000fe20001800000 */
[--C-:B------:R-:W-:Y:S01]  /*9400*/  DSETP.MIN.AND P3, P4, R14, R20.reuse, PT ;  /* 0x000000140e00722a */ /* 0x100fe20003c60000 */
[----:B------:R-:W-:Y:S01]  /*9410*/  @P2 LOP3.LUT R3, R6, 0x80000, RZ, 0xfc, !PT ;  /* 0x0008000006032812 */ /* 0x000fe200078efcff */
[----:B------:R-:W-:Y:S01]  /*9420*/  IMAD.MOV.U32 R15, RZ, RZ, R13 ;  /* 0x000000ffff0f7224 */ /* 0x000fe200078e000d */
[----:B------:R-:W-:Y:S01]  /*9430*/  DSETP.MAX.AND P2, P1, R12, R20, PT ;  /* 0x000000140c00722a */ /* 0x000fe2000394f000 */
[----:B------:R-:W-:Y:S01]  /*9440*/  IMAD.MOV.U32 R6, RZ, RZ, R21 ;  /* 0x000000ffff067224 */ /* 0x000fe200078e0015 */
[----:B------:R-:W-:Y:S01]  /*9450*/  @P6 LOP3.LUT R27, R31, 0x80000, RZ, 0xfc, !PT ;  /* 0x000800001f1b6812 */ /* 0x000fe200078efcff */
[----:B------:R-:W-:Y:S01]  /*9460*/  IMAD.MOV.U32 R13, RZ, RZ, R20 ;  /* 0x000000ffff0d7224 */ /* 0x000fe200078e0014 */
[----:B------:R-:W-:Y:S01]  /*9470*/  @P5 LOP3.LUT R5, R25, 0x80000, RZ, 0xfc, !PT ;  /* 0x0008000019055812 */ /* 0x000fe200078efcff */
[----:B------:R-:W-:Y:S01]  /*9480*/  IMAD.MOV.U32 R14, RZ, RZ, R12 ;  /* 0x000000ffff0e7224 */ /* 0x000fe200078e000c */
[----:B------:R-:W-:Y:S01]  /*9490*/  FSEL R9, R9, R6, P3 ;  /* 0x0000000609097208 */ /* 0x000fe20001800000 */
[----:B------:R-:W-:Y:S01]  /*94a0*/  IMAD.MOV.U32 R12, RZ, RZ, R26 ;  /* 0x000000ffff0c7224 */ /* 0x000fe200078e001a */
[----:B------:R-:W-:Y:S01]  /*94b0*/  SEL R8, R8, R13, P3 ;  /* 0x0000000d08087207 */ /* 0x000fe20001800000 */
[--C-:B------:R-:W-:Y:S01]  /*94c0*/  DSETP.MAX.AND P5, P6, R26, R22.reuse, PT ;  /* 0x000000161a00722a */ /* 0x100fe20003eaf000 */
[----:B------:R-:W-:Y:S01]  /*94d0*/  MOV R17, R20 ;  /* 0x0000001400117202 */ /* 0x000fe20000000f00 */
[----:B------:R-:W-:Y:S01]  /*94e0*/  IMAD.MOV.U32 R13, RZ, RZ, R22 ;  /* 0x000000ffff0d7224 */ /* 0x000fe200078e0016 */
[----:B------:R-:W-:Y:S01]  /*94f0*/  @P4 LOP3.LUT R9, R6, 0x80000, RZ, 0xfc, !PT ;  /* 0x0008000006094812 */ /* 0x000fe200078efcff */
[----:B------:R-:W-:Y:S01]  /*9500*/  DSETP.MIN.AND P3, P4, R10, R22, PT ;  /* 0x000000160a00722a */ /* 0x000fe20003c60000 */
        /* <DEDUP_REMOVED lines=8> */
[----:B------:R-:W-:Y:S01]  /*9590*/  SEL R28, R12, R17, P5 ;  /* 0x000000110c1c7207 */ /* 0x000fe20002800000 */
[----:B------:R-:W-:Y:S01]  /*95a0*/  IMAD.MOV.U32 R12, RZ, RZ, R0 ;  /* 0x000000ffff0c7224 */ /* 0x000fe200078e0000 */
[----:B------:R-:W-:Y:S01]  /*95b0*/  @P4 LOP3.LUT R11, R10, 0x80000, RZ, 0xfc, !PT ;  /* 0x000800000a0b4812 */ /* 0x000fe200078efcff */
[----:B------:R-:W-:Y:S01]  /*95c0*/  IMAD.MOV.U32 R10, RZ, RZ, R6 ;  /* 0x000000ffff0a7224 */ /* 0x000fe200078e0006 */
[----:B------:R-:W-:Y:S02]  /*95d0*/  @P1 LOP3.LUT R15, R21, 0x80000, RZ, 0xfc, !PT ;  /* 0x00080000150f1812 */ /* 0x000fe400078efcff */
[----:B------:R-:W-:-:S02]  /*95e0*/  @P6 LOP3.LUT R29, R23, 0x80000, RZ, 0xfc, !PT ;  /* 0x00080000171d6812 */ /* 0x000fc400078efcff */
[----:B------:R-:W-:-:S07]  /*95f0*/  MOV R13, R5 ;  /* 0x00000005000d7202 */ /* 0x000fce0000000f00 */
.L_x_228:
[----:B------:R-:W-:Y:S05]  /*9600*/  BSYNC.RECONVERGENT B2 ;  /* 0x0000000000027941 */ /* 0x000fea0003800200 */
.L_x_227:
[----:B------:R-:W-:Y:S05]  /*9610*/  @P0 BRA `(.L_x_220) ;  /* 0x0000000000c80947 */ /* 0x000fea0003800000 */
[----:B------:R-:W-:-:S04]  /*9620*/  IMAD.IADD R7, R16, 0x1, R7 ;  /* 0x0000000110077824 */ /* 0x000fc800078e0207 */
[----:B------:R-:W-:-:S05]  /*9630*/  IMAD.WIDE.U32 R18, R7, 0x18, R18 ;  /* 0x0000001807127825 */ /* 0x000fca00078e0012 */
        /* <DEDUP_REMOVED lines=38> */
[----:B------:R-:W-:Y:S01]  /*98a0*/  SEL R28, R28, R11, P2 ;  /* 0x0000000b1c1c7207 */ /* 0x000fe20001000000 */
[----:B------:R-:W-:Y:S01]  /*98b0*/  IMAD.MOV.U32 R8, RZ, RZ, R17 ;  /* 0x000000ffff087224 */ /* 0x000fe200078e0011 */
[----:B------:R-:W-:Y:S01]  /*98c0*/  @P3 LOP3.LUT R15, R14, 0x80000, RZ, 0xfc, !PT ;  /* 0x000800000e0f3812 */ /* 0x000fe200078efcff */
[----:B------:R-:W-:Y:S01]  /*98d0*/  IMAD.MOV.U32 R14, RZ, RZ, R18 ;  /* 0x000000ffff0e7224 */ /* 0x000fe200078e0012 */
[----:B------:R-:W-:Y:S02]  /*98e0*/  FSEL R29, R5, R10, P2 ;  /* 0x0000000a051d7208 */ /* 0x000fe40001000000 */
[----:B------:R-:W-:Y:S02]  /*98f0*/  FSEL R11, R7, R8, P5 ;  /* 0x00000008070b7208 */ /* 0x000fe40002800000 */
[----:B------:R-:W-:Y:S02]  /*9900*/  @P1 LOP3.LUT R29, R10, 0x80000, RZ, 0xfc, !PT ;  /* 0x000800000a1d1812 */ /* 0x000fe400078efcff */
[----:B------:R-:W-:Y:S01]  /*9910*/  @P6 LOP3.LUT R11, R8, 0x80000, RZ, 0xfc, !PT ;  /* 0x00080000080b6812 */ /* 0x000fe200078efcff */
[----:B------:R-:W-:Y:S01]  /*9920*/  IMAD.MOV.U32 R8, RZ, RZ, R0 ;  /* 0x000000ffff087224 */ /* 0x000fe200078e0000 */
[----:B------:R-:W-:-:S07]  /*9930*/  SEL R10, R6, R16, P5 ;  /* 0x00000010060a7207 */ /* 0x000fce0002800000 */
.L_x_220:
[----:B------:R-:W-:Y:S05]  /*9940*/  BSYNC.RECONVERGENT B1 ;  /* 0x0000000000017941 */ /* 0x000fea0003800200 */
.L_x_217:
        /* <DEDUP_REMOVED lines=33> */
[----:B------:R-:W-:-:S02]  /*9b60*/  SEL R8, R27, R8, P6 ;  /* 0x000000081b087207 */ /* 0x000fc40003000000 */
[----:B------:R-:W-:Y:S01]  /*9b70*/  FSEL R11, R2, R23, P6 ;  /* 0x00000017020b7208 */ /* 0x000fe20003000000 */
[----:B0-----:R-:W-:Y:S01]  /*9b80*/  DSETP.MAX.AND P6, P5, R12, R20, PT ;  /* 0x000000140c00722a */ /* 0x001fe20003dcf000 */
[----:B------:R-:W-:Y:S01]  /*9b90*/  MOV R10, R13 ;  /* 0x0000000d000a7202 */ /* 0x000fe20000000f00 */
[----:B------:R-:W-:Y:S01]  /*9ba0*/  IMAD.MOV.U32 R13, RZ, RZ, R16 ;  /* 0x000000ffff0d7224 */ /* 0x000fe200078e0010 */
[----:B------:R-:W-:Y:S01]  /*9bb0*/  @P2 LOP3.LUT R11, R23, 0x80000, RZ, 0xfc, !PT ;  /* 0x00080000170b2812 */ /* 0x000fe200078efcff */
[----:B------:R-:W-:Y:S02]  /*9bc0*/  IMAD.MOV.U32 R16, RZ, RZ, R15 ;  /* 0x000000ffff107224 */ /* 0x000fe400078e000f */
[----:B------:R-:W-:Y:S01]  /*9bd0*/  IMAD.MOV.U32 R2, RZ, RZ, R14 ;  /* 0x000000ffff027224 */ /* 0x000fe200078e000e */
[----:B------:R-:W-:Y:S02]  /*9be0*/  SEL R12, R24, R13, P3 ;  /* 0x0000000d180c7207 */ /* 0x000fe40001800000 */
[----:B------:R-:W-:Y:S01]  /*9bf0*/  FSEL R13, R9, R17, P3 ;  /* 0x00000011090d7208 */ /* 0x000fe20001800000 */
[----:B------:R-:W-:Y:S01]  /*9c00*/  DSETP.MAX.AND P3, P2, R14, R18, PT ;  /* 0x000000120e00722a */ /* 0x000fe20003a6f000 */
[----:B------:R-:W-:Y:S01]  /*9c10*/  IMAD.MOV.U32 R9, RZ, RZ, R20 ;  /* 0x000000ffff097224 */ /* 0x000fe200078e0014 */
[----:B------:R-:W-:Y:S01]  /*9c20*/  FSEL R23, R10, R21, P6 ;  /* 0x000000150a177208 */ /* 0x000fe20003000000 */
[----:B------:R-:W-:Y:S01]  /*9c30*/  IMAD.MOV.U32 R15, RZ, RZ, R18 ;  /* 0x000000ffff0f7224 */ /* 0x000fe200078e0012 */
[----:B------:R-:W-:Y:S01]  /*9c40*/  @P4 LOP3.LUT R13, R17, 0x80000, RZ, 0xfc, !PT ;  /* 0x00080000110d4812 */ /* 0x000fe200078efcff */
[----:B------:R-:W-:Y:S01]  /*9c50*/  IMAD.MOV.U32 R10, RZ, RZ, R12 ;  /* 0x000000ffff0a7224 */ /* 0x000fe200078e000c */
[----:B------:R-:W-:-:S02]  /*9c60*/  SEL R22, R22, R9, P6 ;  /* 0x0000000916167207 */ /* 0x000fc40003000000 */
[----:B------:R-:W-:Y:S01]  /*9c70*/  SEL R14, R2, R15, P3 ;  /* 0x0000000f020e7207 */ /* 0x000fe20001800000 */
[----:B------:R-:W-:Y:S01]  /*9c80*/  IMAD.MOV.U32 R2, RZ, RZ, R29 ;  /* 0x000000ffff027224 */ /* 0x000fe200078e001d */
[----:B------:R-:W-:Y:S01]  /*9c90*/  FSEL R15, R16, R19, P3 ;  /* 0x00000013100f7208 */ /* 0x000fe20001800000 */
[----:B------:R-:W-:Y:S01]  /*9ca0*/  DSETP.MAX.AND P3, P6, R28, R6, PT ;  /* 0x000000061c00722a */ /* 0x000fe20003e6f000 */
[----:B------:R-:W-:Y:S01]  /*9cb0*/  MOV R9, R6 ;  /* 0x0000000600097202 */ /* 0x000fe20000000f00 */
[----:B------:R-:W-:Y:S01]  /*9cc0*/  IMAD.MOV.U32 R12, RZ, RZ, R22 ;  /* 0x000000ffff0c7224 */ /* 0x000fe200078e0016 */
[----:B------:R-:W-:Y:S02]  /*9cd0*/  @P5 LOP3.LUT R23, R21, 0x80000, RZ, 0xfc, !PT ;  /* 0x0008000015175812 */ /* 0x000fe400078efcff */
[----:B------:R-:W-:Y:S02]  /*9ce0*/  @P2 LOP3.LUT R15, R19, 0x80000, RZ, 0xfc, !PT ;  /* 0x00080000130f2812 */ /* 0x000fe400078efcff */
[----:B------:R-:W-:Y:S01]  /*9cf0*/  SEL R28, R28, R9, P3 ;  /* 0x000000091c1c7207 */ /* 0x000fe20001800000 */
[----:B------:R-:W-:Y:S01]  /*9d00*/  IMAD.MOV.U32 R9, RZ, RZ, R11 ;  /* 0x000000ffff097224 */ /* 0x000fe200078e000b */
[----:B------:R-:W-:Y:S01]  /*9d10*/  FSEL R29, R2, R7, P3 ;  /* 0x00000007021d7208 */ /* 0x000fe20001800000 */
[----:B------:R-:W-:-:S02]  /*9d20*/  IMAD.MOV.U32 R11, RZ, RZ, R13 ;  /* 0x000000ffff0b7224 */ /* 0x000fc400078e000d */
[----:B------:R-:W-:Y:S02]  /*9d30*/  IMAD.MOV.U32 R2, RZ, RZ, R5 ;  /* 0x000000ffff027224 */ /* 0x000fe400078e0005 */
[----:B------:R-:W-:Y:S01]  /*9d40*/  @P6 LOP3.LUT R29, R7, 0x80000, RZ, 0xfc, !PT ;  /* 0x00080000071d6812 */ /* 0x000fe200078efcff */
[----:B------:R-:W-:-:S07]  /*9d50*/  IMAD.MOV.U32 R13, RZ, RZ, R23 ;  /* 0x000000ffff0d7224 */ /* 0x000fce00078e0017 */
.L_x_230:
[----:B------:R-:W-:Y:S05]  /*9d60*/  BSYNC.RECONVERGENT B1 ;  /* 0x0000000000017941 */ /* 0x000fea0003800200 */
.L_x_229:
        /* <DEDUP_REMOVED lines=30> */
[----:B------:R-:W-:-:S02]  /*9f50*/  @P5 LOP3.LUT R3, R25, 0x80000, RZ, 0xfc, !PT ;  /* 0x0008000019035812 */ /* 0x000fc400078efcff */
        /* <DEDUP_REMOVED lines=22> */
[----:B------:R-:W-:Y:S01]  /*a0c0*/  IMAD.MOV.U32 R12, RZ, RZ, R22 ;  /* 0x000000ffff0c7224 */ /* 0x000fe200078e0016 */
[----:B------:R-:W-:-:S03]  /*a0d0*/  @P1 LOP3.LUT R15, R19, 0x80000, RZ, 0xfc, !PT ;  /* 0x00080000130f1812 */ /* 0x000fc600078efcff */
[----:B------:R-:W-:Y:S01]  /*a0e0*/  SEL R28, R28, R9, P3 ;  /* 0x000000091c1c7207 */ /* 0x000fe20001800000 */
[----:B------:R-:W-:Y:S01]  /*a0f0*/  IMAD.MOV.U32 R9, RZ, RZ, R11 ;  /* 0x000000ffff097224 */ /* 0x000fe200078e000b */
[----:B------:R-:W-:Y:S01]  /*a100*/  FSEL R29, R2, R7, P3 ;  /* 0x00000007021d7208 */ /* 0x000fe20001800000 */
[----:B------:R-:W-:Y:S01]  /*a110*/  IMAD.MOV.U32 R11, RZ, RZ, R13 ;  /* 0x000000ffff0b7224 */ /* 0x000fe200078e000d */
[----:B------:R-:W-:Y:S01]  /*a120*/  MOV R2, R5 ;  /* 0x0000000500027202 */ /* 0x000fe20000000f00 */
[----:B------:R-:W-:-:S03]  /*a130*/  IMAD.MOV.U32 R13, RZ, RZ, R23 ;  /* 0x000000ffff0d7224 */ /* 0x000fc600078e0017 */
[----:B------:R-:W-:-:S07]  /*a140*/  @P6 LOP3.LUT R29, R7, 0x80000, RZ, 0xfc, !PT ;  /* 0x00080000071d6812 */ /* 0x000fce00078efcff */
.L_x_232:
[----:B------:R-:W-:Y:S05]  /*a150*/  BSYNC.RECONVERGENT B1 ;  /* 0x0000000000017941 */ /* 0x000fea0003800200 */
.L_x_231:
        /* <DEDUP_REMOVED lines=30> */
[----:B------:R-:W-:Y:S01]  /*a340*/  SEL R8, R27, R8, P6 ;  /* 0x000000081b087207 */ /* 0x000fe20003000000 */
[----:B------:R-:W-:Y:S01]  /*a350*/  IMAD.MOV.U32 R22, RZ, RZ, R12 ;  /* 0x000000ffff167224 */ /* 0x000fe200078e000c */
[----:B------:R-:W-:Y:S01]  /*a360*/  FSEL R11, R2, R23, P6 ;  /* 0x00000017020b7208 */ /* 0x000fe20003000000 */
[----:B0-----:R-:W-:Y:S01]  /*a370*/  DSETP.MAX.AND P6, P5, R12, R20, PT ;  /* 0x000000140c00722a */ /* 0x001fe20003dcf000 */
[----:B------:R-:W-:Y:S01]  /*a380*/  @P0 LOP3.LUT R11, R23, 0x80000, RZ, 0xfc, !PT ;  /* 0x00080000170b0812 */ /* 0x000fe200078efcff */
[----:B------:R-:W-:Y:S01]  /*a390*/  IMAD.MOV.U32 R2, RZ, RZ, R14 ;  /* 0x000000ffff027224 */ /* 0x000fe200078e000e */
[----:B------:R-:W-:Y:S01]  /*a3a0*/  MOV R13, R16 ;  /* 0x00000010000d7202 */ /* 0x000fe20000000f00 */
[----:B------:R-:W-:-:S02]  /*a3b0*/  IMAD.MOV.U32 R16, RZ, RZ, R15 ;  /* 0x000000ffff107224 */ /* 0x000fc400078e000f */
[----:B------:R-:W-:Y:S02]  /*a3c0*/  FSEL R23, R10, R21, P6 ;  /* 0x000000150a177208 */ /* 0x000fe40003000000 */
[----:B------:R-:W-:Y:S02]  /*a3d0*/  SEL R12, R24, R13, P3 ;  /* 0x0000000d180c7207 */ /* 0x000fe40001800000 */
[----:B------:R-:W-:Y:S01]  /*a3e0*/  FSEL R13, R9, R17, P3 ;  /* 0x00000011090d7208 */ /* 0x000fe20001800000 */
[----:B------:R-:W-:Y:S01]  /*a3f0*/  DSETP.MAX.AND P3, P0, R14, R18, PT ;  /* 0x000000120e00722a */ /* 0x000fe2000386f000 */
        /* <DEDUP_REMOVED lines=11> */
[----:B------:R-:W-:-:S02]  /*a4b0*/  IMAD.MOV.U32 R12, RZ, RZ, R22 ;  /* 0x000000ffff0c7224 */ /* 0x000fc400078e0016 */
[----:B------:R-:W-:-:S03]  /*a4c0*/  @P0 LOP3.LUT R15, R19, 0x80000, RZ, 0xfc, !PT ;  /* 0x00080000130f0812 */ /* 0x000fc600078efcff */
[----:B------:R-:W-:Y:S02]  /*a4d0*/  SEL R28, R28, R9, P3 ;  /* 0x000000091c1c7207 */ /* 0x000fe40001800000 */
[----:B------:R-:W-:Y:S01]  /*a4e0*/  MOV R9, R11 ;  /* 0x0000000b00097202 */ /* 0x000fe20000000f00 */
[----:B------:R-:W-:Y:S01]  /*a4f0*/  IMAD.MOV.U32 R11, RZ, RZ, R13 ;  /* 0x000000ffff0b7224 */ /* 0x000fe200078e000d */
[----:B------:R-:W-:Y:S01]  /*a500*/  FSEL R29, R2, R7, P3 ;  /* 0x00000007021d7208 */ /* 0x000fe20001800000 */
[----:B------:R-:W-:Y:S02]  /*a510*/  IMAD.MOV.U32 R2, RZ, RZ, R5 ;  /* 0x000000ffff027224 */ /* 0x000fe400078e0005 */
[----:B------:R-:W-:Y:S01]  /*a520*/  IMAD.MOV.U32 R13, RZ, RZ, R23 ;  /* 0x000000ffff0d7224 */ /* 0x000fe200078e0017 */
[----:B------:R-:W-:-:S07]  /*a530*/  @P6 LOP3.LUT R29, R7, 0x80000, RZ, 0xfc, !PT ;  /* 0x00080000071d6812 */ /* 0x000fce00078efcff */
.L_x_234:
[----:B------:R-:W-:Y:S05]  /*a540*/  BSYNC.RECONVERGENT B1 ;  /* 0x0000000000017941 */ /* 0x000fea0003800200 */
.L_x_233:
        /* <DEDUP_REMOVED lines=16> */
[----:B--2---:R-:W-:Y:S01]  /*a650*/  MOV R3, R8 ;  /* 0x0000000800037202 */ /* 0x004fe20000000f00 */
[----:B------:R-:W-:Y:S01]  /*a660*/  DSETP.MIN.AND P5, P6, R8, R16, PT ;  /* 0x000000100800722a */ /* 0x000fe20003ea0000 */
        /* <DEDUP_REMOVED lines=10> */
[----:B0-----:R-:W-:Y:S01]  /*a710*/  DSETP.MAX.AND P4, P2, R12, R6, PT ;  /* 0x000000060c00722a */ /* 0x001fe20003a8f000 */
[----:B------:R-:W-:-:S02]  /*a720*/  IMAD.MOV.U32 R10, RZ, RZ, R13 ;  /* 0x000000ffff0a7224 */ /* 0x000fc400078e000d */
[----:B------:R-:W-:Y:S01]  /*a730*/  IMAD.MOV.U32 R12, RZ, RZ, R16 ;  /* 0x000000ffff0c7224 */ /* 0x000fe200078e0010 */
[----:B------:R-:W-:Y:S01]  /*a740*/  MOV R16, R6 ;  /* 0x0000000600107202 */ /* 0x000fe20000000f00 */
[----:B------:R-:W-:-:S03]  /*a750*/  IMAD.MOV.U32 R13, RZ, RZ, R22 ;  /* 0x000000ffff0d7224 */ /* 0x000fc600078e0016 */
[----:B------:R-:W-:Y:S01]  /*a760*/  SEL R11, R3, R12, P5 ;  /* 0x0000000c030b7207 */ /* 0x000fe20002800000 */
[----:B------:R-:W-:Y:S01]  /*a770*/  IMAD.MOV.U32 R3, RZ, RZ, R7 ;  /* 0x000000ffff037224 */ /* 0x000fe200078e0007 */
[----:B------:R-:W-:Y:S01]  /*a780*/  FSEL R12, R2, R17, P5 ;  /* 0x00000011020c7208 */ /* 0x000fe20002800000 */
[----:B------:R-:W-:Y:S01]  /*a790*/  IMAD.MOV.U32 R2, RZ, RZ, R14 ;  /* 0x000000ffff027224 */ /* 0x000fe200078e000e */
[----:B------:R-:W-:Y:S02]  /*a7a0*/  SEL R7, R24, R13, P0 ;  /* 0x0000000d18077207 */ /* 0x000fe40000000000 */
[----:B------:R-:W-:Y:S02]  /*a7b0*/  SEL R6, R25, R16, P4 ;  /* 0x0000001019067207 */ /* 0x000fe40002000000 */
[----:B------:R-:W-:Y:S01]  /*a7c0*/  @P6 LOP3.LUT R12, R17, 0x80000, RZ, 0xfc, !PT ;  /* 0x00080000110c6812 */ /* 0x000fe200078efcff */
[----:B------:R-:W-:Y:S01]  /*a7d0*/  DSETP.MAX.AND P6, P5, R28, R20, PT ;  /* 0x000000141c00722a */ /* 0x000fe20003dcf000 */
        /* <DEDUP_REMOVED lines=13> */
[----:B------:R-:W-:Y:S01]  /*a8b0*/  MOV R3, R8 ;  /* 0x0000000800037202 */ /* 0x000fe20000000f00 */
[----:B------:R-:W-:Y:S01]  /*a8c0*/  IMAD.MOV.U32 R8, RZ, RZ, R11 ;  /* 0x000000ffff087224 */ /* 0x000fe200078e000b */
[----:B------:R-:W-:Y:S01]  /*a8d0*/  FSEL R29, R10, R21, P6 ;  /* 0x000000150a1d7208 */ /* 0x000fe20003000000 */
[----:B------:R-:W-:Y:S01]  /*a8e0*/  IMAD.MOV.U32 R10, RZ, RZ, R7 ;  /* 0x000000ffff0a7224 */ /* 0x000fe200078e0007 */
[----:B------:R-:W-:Y:S01]  /*a8f0*/  FSEL R15, R17, R19, P0 ;  /* 0x00000013110f7208 */ /* 0x000fe20000000000 */
[----:B------:R-:W-:Y:S01]  /*a900*/  IMAD.MOV.U32 R11, RZ, RZ, R16 ;  /* 0x000000ffff0b7224 */ /* 0x000fe200078e0010 */
[----:B------:R-:W-:Y:S01]  /*a910*/  @P5 LOP3.LUT R29, R21, 0x80000, RZ, 0xfc, !PT ;  /* 0x00080000151d5812 */ /* 0x000fe200078efcff */
[----:B------:R-:W-:Y:S01]  /*a920*/  IMAD.MOV.U32 R12, RZ, RZ, R6 ;  /* 0x000000ffff0c7224 */ /* 0x000fe200078e0006 */
[----:B------:R-:W-:-:S07]  /*a930*/  @P4 LOP3.LUT R15, R19, 0x80000, RZ, 0xfc, !PT ;  /* 0x00080000130f4812 */ /* 0x000fce00078efcff */
.L_x_236:
[----:B------:R-:W-:Y:S05]  /*a940*/  BSYNC.RECONVERGENT B1 ;  /* 0x0000000000017941 */ /* 0x000fea0003800200 */
.L_x_235:
        /* <DEDUP_REMOVED lines=14> */
[----:B------:R-:W-:Y:S01]  /*aa30*/  DSETP.MIN.AND P0, P1, R2, R24, PT ;  /* 0x000000180200722a */ /* 0x000fe20003900000 */
[----:B------:R-:W-:Y:S01]  /*aa40*/  IMAD.MOV.U32 R27, RZ, RZ, R2 ;  /* 0x000000ffff1b7224 */ /* 0x000fe200078e0002 */
[----:B0-----:R-:W-:Y:S01]  /*aa50*/  DSETP.MIN.AND P4, P5, R8, R18, PT ;  /* 0x000000120800722a */ /* 0x001fe20003d80000 */
[----:B------:R-:W-:Y:S01]  /*aa60*/  IMAD.MOV.U32 R26, RZ, RZ, R8 ;  /* 0x000000ffff1a7224 */ /* 0x000fe200078e0008 */
[----:B------:R-:W-:Y:S01]  /*aa70*/  DSETP.MIN.AND P6, P3, R10, R22, PT ;  /* 0x000000160a00722a */ /* 0x000fe20003bc0000 */
[----:B------:R-:W-:Y:S01]  /*aa80*/  IMAD.MOV.U32 R30, RZ, RZ, R3 ;  /* 0x000000ffff1e7224 */ /* 0x000fe200078e0003 */
[----:B------:R-:W-:Y:S01]  /*aa90*/  MOV R5, R9 ;  /* 0x0000000900057202 */ /* 0x000fe20000000f00 */
[----:B-12---:R-:W-:Y:S02]  /*aaa0*/  IMAD.MOV.U32 R2, RZ, RZ, R11 ;  /* 0x000000ffff027224 */ /* 0x006fe400078e000b */
[----:B------:R-:W-:Y:S01]  /*aab0*/  IMAD.MOV.U32 R8, RZ, RZ, R24 ;  /* 0x000000ffff087224 */ /* 0x000fe200078e0018 */
[----:B------:R-:W-:Y:S01]  /*aac0*/  FSEL R24, R30, R25, P0 ;  /* 0x000000191e187208 */ /* 0x000fe20000000000 */
[----:B------:R-:W-:-:S02]  /*aad0*/  IMAD.MOV.U32 R11, RZ, RZ, R18 ;  /* 0x000000ffff0b7224 */ /* 0x000fc400078e0012 */
[----:B------:R-:W-:Y:S01]  /*aae0*/  IMAD.MOV.U32 R3, RZ, RZ, R10 ;  /* 0x000000ffff037224 */ /* 0x000fe200078e000a */
[----:B------:R-:W-:Y:S01]  /*aaf0*/  SEL R9, R27, R8, P0 ;  /* 0x000000081b097207 */ /* 0x000fe20000000000 */
[----:B------:R-:W-:Y:S01]  /*ab00*/  IMAD.MOV.U32 R10, RZ, RZ, R12 ;  /* 0x000000ffff0a7224 */ /* 0x000fe200078e000c */
[----:B------:R-:W-:Y:S01]  /*ab10*/  DSETP.MAX.AND P0, P2, R12, R20, PT ;  /* 0x000000140c00722a */ /* 0x000fe20003a0f000 */
        /* <DEDUP_REMOVED lines=19> */
[----:B------:R-:W-:Y:S01]  /*ac50*/  SEL R15, R10, R3, P0 ;  /* 0x000000030a0f7207 */ /* 0x000fe20000000000 */
[----:B------:R-:W-:Y:S01]  /*ac60*/  IMAD.MOV.U32 R3, RZ, RZ, R6 ;  /* 0x000000ffff037224 */ /* 0x000fe200078e0006 */
[----:B------:R-:W-:Y:S01]  /*ac70*/  ISETP.NE.AND P0, PT, R0, RZ, PT ;  /* 0x000000ff0000720c */ /* 0x000fe20003f05270 */
[----:B------:R-:W-:Y:S01]  /*ac80*/  IMAD.MOV.U32 R10, RZ, RZ, R5 ;  /* 0x000000ffff0a7224 */ /* 0x000fe200078e0005 */
[----:B------:R-:W-:-:S02]  /*ac90*/  @P3 LOP3.LUT R14, R23, 0x80000, RZ, 0xfc, !PT ;  /* 0x00080000170e3812 */ /* 0x000fc400078efcff */
[----:B------:R-:W-:Y:S02]  /*aca0*/  SEL R28, R18, R3, P6 ;  /* 0x00000003121c7207 */ /* 0x000fe40003000000 */
[----:B------:R-:W-:Y:S01]  /*acb0*/  MOV R3, R16 ;  /* 0x0000001000037202 */ /* 0x000fe20000000f00 */
        /* <DEDUP_REMOVED lines=10> */
[----:B------:R-:W-:Y:S01]  /*ad60*/  MOV R14, R0 ;  /* 0x00000000000e7202 */ /* 0x000fe20000000f00 */
        /* <DEDUP_REMOVED lines=11> */
.L_x_238:
[----:B------:R-:W-:Y:S05]  /*ae20*/  BSYNC.RECONVERGENT B1 ;  /* 0x0000000000017941 */ /* 0x000fea0003800200 */
.L_x_237:
        /* <DEDUP_REMOVED lines=8> */
[----:B0-----:R-:W0:Y:S04]  /*aeb0*/  LDS.128 R20, [UR4+0x60] ;  /* 0x00006004ff147984 */ /* 0x001e280008000c00 */
[----:B---3--:R-:W3:Y:S04]  /*aec0*/  LDS.128 R4, [UR4+0x40] ;  /* 0x00004004ff047984 */ /* 0x008ee80008000c00 */
[----:B------:R-:W5:Y:S01]  /*aed0*/  LDS.128 R16, [UR4+0x70] ;  /* 0x00007004ff107984 */ /* 0x000f620008000c00 */
[----:B----4-:R-:W-:Y:S01]  /*aee0*/  DSETP.MIN.AND P0, P1, R2, R24, PT ;  /* 0x000000180200722a */ /* 0x010fe20003900000 */
[----:B------:R-:W-:-:S02]  /*aef0*/  IMAD.MOV.U32 R27, RZ, RZ, R25 ;  /* 0x000000ffff1b7224 */ /* 0x000fc400078e0019 */
[----:B-12---:R-:W-:Y:S02]  /*af00*/  IMAD.MOV.U32 R3, RZ, RZ, R29 ;  /* 0x000000ffff037224 */ /* 0x006fe400078e001d */
[----:B0-----:R-:W-:Y:S01]  /*af10*/  IMAD.MOV.U32 R35, RZ, RZ, R20 ;  /* 0x000000ffff237224 */ /* 0x001fe200078e0014 */
[----:B------:R-:W-:Y:S01]  /*af20*/  FSEL R31, R0, R27, P0 ;  /* 0x0000001b001f7208 */ /* 0x000fe20000000000 */
[----:B------:R-:W-:Y:S01]  /*af30*/  IMAD.MOV.U32 R32, RZ, RZ, R21 ;  /* 0x000000ffff207224 */ /* 0x000fe200078e0015 */
[----:B------:R-:W-:Y:S01]  /*af40*/  SEL R30, R2, R24, P0 ;  /* 0x00000018021e7207 */ /* 0x000fe20000000000 */
[----:B------:R-:W-:Y:S01]  /*af50*/  DSETP.MAX.AND P5, P0, R28, R20, PT ;  /* 0x000000141c00722a */ /* 0x000fe200038af000 */
[----:B------:R-:W-:Y:S01]  /*af60*/  IMAD.MOV.U32 R2, RZ, RZ, R28 ;  /* 0x000000ffff027224 */ /* 0x000fe200078e001c */
[----:B---3--:R-:W-:Y:S01]  /*af70*/  DSETP.MIN.AND P3, P4, R8, R4, PT ;  /* 0x000000040800722a */ /* 0x008fe20003c60000 */
[----:B------:R-:W-:Y:S01]  /*af80*/  MOV R29, R30 ;  /* 0x0000001e001d7202 */ /* 0x000fe20000000f00 */
[----:B------:R-:W-:Y:S01]  /*af90*/  IMAD.MOV.U32 R20, RZ, RZ, R9 ;  /* 0x000000ffff147224 */ /* 0x000fe200078e0009 */
[----:B------:R-:W-:Y:S01]  /*afa0*/  @P1 LOP3.LUT R31, R27, 0x80000, RZ, 0xfc, !PT ;  /* 0x000800001b1f1812 */ /* 0x000fe200078efcff */
[----:B------:R-:W-:Y:S01]  /*afb0*/  IMAD.MOV.U32 R28, RZ, RZ, R8 ;  /* 0x000000ffff1c7224 */ /* 0x000fe200078e0008 */
[----:B------:R-:W0:Y:S01]  /*afc0*/  LDS.128 R24, [UR4+0x50] ;  /* 0x00005004ff187984 */ /* 0x000e220008000c00 */
[----:B------:R-:W-:Y:S01]  /*afd0*/  SEL R2, R2, R35, P5 ;  /* 0x0000002302027207 */ /* 0x000fe20002800000 */
[----:B------:R-:W-:Y:S01]  /*afe0*/  IMAD.MOV.U32 R21, RZ, RZ, R11 ;  /* 0x000000ffff157224 */ /* 0x000fe200078e000b */
[----:B------:R-:W-:Y:S01]  /*aff0*/  FSEL R3, R3, R32, P5 ;  /* 0x0000002003037208 */ /* 0x000fe20002800000 */
[----:B------:R-:W-:Y:S01]  /*b000*/  DSETP.MIN.AND P1, P2, R30, R22, PT ;  /* 0x000000161e00722a */ /* 0x000fe20003a20000 */
        /* <DEDUP_REMOVED lines=8> */
[----:B------:R-:W-:Y:S01]  /*b090*/  IMAD.MOV.U32 R30, RZ, RZ, R12 ;  /* 0x000000ffff1e7224 */ /* 0x000fe200078e000c */
[----:B------:R-:W-:-:S02]  /*b0a0*/  MOV R31, R6 ;  /* 0x00000006001f7202 */ /* 0x000fc40000000f00 */
[----:B------:R-:W-:Y:S01]  /*b0b0*/  SEL R28, R28, R29, P3 ;  /* 0x0000001d1c1c7207 */ /* 0x000fe20001800000 */
[----:B------:R-:W-:Y:S01]  /*b0c0*/  IMAD.MOV.U32 R29, RZ, RZ, R11 ;  /* 0x000000ffff1d7224 */ /* 0x000fe200078e000b */
[----:B------:R-:W-:Y:S01]  /*b0d0*/  FSEL R23, R21, R7, P5 ;  /* 0x0000000715177208 */ /* 0x000fe20002800000 */
[----:B-----5:R-:W-:Y:S01]  /*b0e0*/  IMAD.MOV.U32 R21, RZ, RZ, R17 ;  /* 0x000000ffff157224 */ /* 0x020fe200078e0011 */
[----:B------:R-:W-:Y:S01]  /*b0f0*/  SEL R22, R0, R31, P5 ;  /* 0x0000001f00167207 */ /* 0x000fe20002800000 */
[----:B------:R-:W-:Y:S01]  /*b100*/  IMAD.MOV.U32 R20, RZ, RZ, R28 ;  /* 0x000000ffff147224 */ /* 0x000fe200078e001c */
[----:B------:R-:W-:Y:S01]  /*b110*/  @P6 LOP3.LUT R23, R7, 0x80000, RZ, 0xfc, !PT ;  /* 0x0008000007176812 */ /* 0x000fe200078efcff */
[----:B------:R-:W-:Y:S01]  /*b120*/  IMAD.MOV.U32 R0, RZ, RZ, R19 ;  /* 0x000000ffff007224 */ /* 0x000fe200078e0013 */
[----:B------:R-:W1:Y:S01]  /*b130*/  LDS.128 R4, [UR4+0x80] ;  /* 0x00008004ff047984 */ /* 0x000e620008000c00 */
[----:B------:R-:W-:Y:S01]  /*b140*/  FSEL R9, R33, R10, P1 ;  /* 0x0000000a21097208 */ /* 0x000fe20000800000 */
[----:B------:R-:W-:Y:S01]  /*b150*/  IMAD.MOV.U32 R11, RZ, RZ, R29 ;  /* 0x000000ffff0b7224 */ /* 0x000fe200078e001d */
[----:B------:R-:W-:Y:S01]  /*b160*/  @P0 LOP3.LUT R3, R32, 0x80000, RZ, 0xfc, !PT ;  /* 0x0008000020030812 */ /* 0x000fe200078efcff */
[----:B------:R-:W-:Y:S01]  /*b170*/  DSETP.MIN.AND P5, P0, R28, R16, PT ;  /* 0x000000101c00722a */ /* 0x000fe200038a0000 */
[----:B------:R-:W-:Y:S01]  /*b180*/  @P2 LOP3.LUT R9, R10, 0x80000, RZ, 0xfc, !PT ;  /* 0x000800000a092812 */ /* 0x000fe200078efcff */
[----:B------:R-:W-:Y:S01]  /*b190*/  IMAD.MOV.U32 R28, RZ, RZ, R22 ;  /* 0x000000ffff1c7224 */ /* 0x000fe200078e0016 */
[----:B------:R-:W-:Y:S01]  /*b1a0*/  DSETP.MIN.AND P1, P2, R22, R18, PT ;  /* 0x000000121600722a */ /* 0x000fe20003a20000 */
[----:B------:R-:W-:Y:S01]  /*b1b0*/  IMAD.MOV.U32 R10, RZ, RZ, R16 ;  /* 0x000000ffff0a7224 */ /* 0x000fe200078e0010 */
[----:B------:R-:W-:Y:S01]  /*b1c0*/  MOV R22, R13 ;  /* 0x0000000d00167202 */ /* 0x000fe20000000f00 */
[----:B------:R-:W-:Y:S01]  /*b1d0*/  IMAD.MOV.U32 R29, RZ, RZ, R23 ;  /* 0x000000ffff1d7224 */ /* 0x000fe200078e0017 */
[----:B------:R-:W-:Y:S01]  /*b1e0*/  FSEL R11, R11, R21, P5 ;  /* 0x000000150b0b7208 */ /* 0x000fe20002800000 */
[----:B------:R-:W-:Y:S01]  /*b1f0*/  IMAD.MOV.U32 R23, RZ, RZ, R15 ;  /* 0x000000ffff177224 */ /* 0x000fe200078e000f */
[----:B------:R-:W-:Y:S01]  /*b200*/  SEL R10, R20, R10, P5 ;  /* 0x0000000a140a7207 */ /* 0x000fe20002800000 */
[----:B0-----:R-:W-:Y:S01]  /*b210*/  DSETP.MAX.AND P3, P4, R12, R24, PT ;  /* 0x000000180c00722a */ /* 0x001fe20003c6f000 */
[----:B------:R-:W-:Y:S01]  /*b220*/  IMAD.MOV.U32 R13, RZ, RZ, R18 ;  /* 0x000000ffff0d7224 */ /* 0x000fe200078e0012 */
[----:B------:R-:W-:Y:S01]  /*b230*/  DSETP.MAX.AND P5, P6, R14, R26, PT ;  /* 0x0000001a0e00722a */ /* 0x000fe20003eaf000 */
[----:B------:R-:W0:Y:S01]  /*b240*/  LDS.128 R16, [UR4+0x90] ;  /* 0x00009004ff107984 */ /* 0x000e220008000c00 */
[----:B------:R-:W-:-:S02]  /*b250*/  @P0 LOP3.LUT R11, R21, 0x80000, RZ, 0xfc, !PT ;  /* 0x00080000150b0812 */ /* 0x000fc400078efcff */
[----:B------:R-:W-:Y:S01]  /*b260*/  SEL R20, R28, R13, P1 ;  /* 0x0000000d1c147207 */ /* 0x000fe20000800000 */
[----:B------:R-:W-:Y:S01]  /*b270*/  IMAD.MOV.U32 R13, RZ, RZ, R25 ;  /* 0x000000ffff0d7224 */ /* 0x000fe200078e0019 */
[----:B------:R-:W-:Y:S01]  /*b280*/  FSEL R21, R29, R0, P1 ;  /* 0x000000001d157208 */ /* 0x000fe20000800000 */
[----:B------:R-:W-:Y:S01]  /*b290*/  IMAD.MOV.U32 R28, RZ, RZ, R14 ;  /* 0x000000ffff1c7224 */ /* 0x000fe200078e000e */
[----:B------:R-:W-:Y:S01]  /*b2a0*/  @P2 LOP3.LUT R21, R0, 0x80000, RZ, 0xfc, !PT ;  /* 0x0008000000152812 */ /* 0x000fe200078efcff */
[----:B------:R-:W-:Y:S01]  /*b2b0*/  IMAD.MOV.U32 R0, RZ, RZ, R3 ;  /* 0x000000ffff007224 */ /* 0x000fe200078e0003 */
[----:B------:R-:W-:Y:S02]  /*b2c0*/  FSEL R31, R22, R13, P3 ;  /* 0x0000000d161f7208 */ /* 0x000fe40001800000 */
[----:B------:R-:W-:Y:S02]  /*b2d0*/  @P4 LOP3.LUT R31, R13, 0x80000, RZ, 0xfc, !PT ;  /* 0x000800000d1f4812 */ /* 0x000fe400078efcff */
[----:B------:R-:W2:Y:S01]  /*b2e0*/  LDS.128 R12, [UR4+0xa0] ;  /* 0x0000a004ff0c7984 */ /* 0x000ea20008000c00 */
[----:B------:R-:W-:Y:S01]  /*b2f0*/  SEL R22, R30, R24, P3 ;  /* 0x000000181e167207 */ /* 0x000fe20001800000 */
[----:B------:R-:W-:Y:S01]  /*b300*/  IMAD.MOV.U32 R24, RZ, RZ, R27 ;  /* 0x000000ffff187224 */ /* 0x000fe200078e001b */
[----:B------:R-:W-:-:S04]  /*b310*/  SEL R28, R28, R26, P5 ;  /* 0x0000001a1c1c7207 */ /* 0x000fc80002800000 */
[----:B------:R-:W-:Y:S01]  /*b320*/  FSEL R29, R23, R24, P5 ;  /* 0x00000018171d7208 */ /* 0x000fe20002800000 */
[----:B-1----:R-:W-:Y:S01]  /*b330*/  IMAD.MOV.U32 R26, RZ, RZ, R5 ;  /* 0x000000ffff1a7224 */ /* 0x002fe200078e0005 */
[----:B------:R-:W-:Y:S01]  /*b340*/  @P6 LOP3.LUT R29, R24, 0x80000, RZ, 0xfc, !PT ;  /* 0x00080000181d6812 */ /* 0x000fe200078efcff */
[----:B------:R-:W-:Y:S01]  /*b350*/  IMAD.MOV.U32 R24, RZ, RZ, R22 ;  /* 0x000000ffff187224 */ /* 0x000fe200078e0016 */
[----:B------:R-:W-:Y:S01]  /*b360*/  MOV R23, R31 ;  /* 0x0000001f00177202 */ /* 0x000fe20000000f00 */
[----:B------:R-:W-:-:S03]  /*b370*/  IMAD.MOV.U32 R27, RZ, RZ, R4 ;  /* 0x000000ffff1b7224 */ /* 0x000fc600078e0004 */
[----:B------:R-:W-:Y:S01]  /*b380*/  DSETP.MAX.AND P1, P3, R28, R6, PT ;  /* 0x000000061c00722a */ /* 0x000fe20003b2f000 */
[----:B------:R-:W-:Y:S01]  /*b390*/  IMAD.MOV.U32 R25, RZ, RZ, R23 ;  /* 0x000000ffff197224 */ /* 0x000fe200078e0017 */
[----:B------:R-:W-:Y:S01]  /*b3a0*/  DSETP.MAX.AND P0, P2, R22, R4, PT ;  /* 0x000000041600722a */ /* 0x000fe20003a0f000 */
[----:B------:R-:W-:Y:S01]  /*b3b0*/  IMAD.MOV.U32 R22, RZ, RZ, R28 ;  /* 0x000000ffff167224 */ /* 0x000fe200078e001c */
[----:B------:R-:W-:Y:S01]  /*b3c0*/  MOV R28, R7 ;  /* 0x00000007001c7202 */ /* 0x000fe20000000f00 */
[----:B------:R-:W-:Y:S02]  /*b3d0*/  IMAD.MOV.U32 R5, RZ, RZ, R6 ;  /* 0x000000ffff057224 */ /* 0x000fe400078e0006 */
[----:B------:R-:W-:Y:S01]  /*b3e0*/  IMAD.MOV.U32 R23, RZ, RZ, R29 ;  /* 0x000000ffff177224 */ /* 0x000fe200078e001d */
[----:B------:R-:W-:Y:S01]  /*b3f0*/  SEL R24, R24, R27, P0 ;  /* 0x0000001b18187207 */ /* 0x000fe20000000000 */
[----:B------:R-:W-:Y:S01]  /*b400*/  IMAD.MOV.U32 R27, RZ, RZ, R2 ;  /* 0x000000ffff1b7224 */ /* 0x000fe200078e0002 */
[----:B------:R-:W-:Y:S01]  /*b410*/  SEL R22, R22, R5, P1 ;  /* 0x0000000516167207 */ /* 0x000fe20000800000 */
[----:B0-----:R-:W-:Y:S01]  /*b420*/  DSETP.MIN.AND P5, P4, R8, R18, PT ;  /* 0x000000120800722a */ /* 0x001fe20003ca0000 */
[----:B------:R-:W0:Y:S01]  /*b430*/  LDS.128 R4, [UR4+0xb0] ;  /* 0x0000b004ff047984 */ /* 0x000e220008000c00 */
[----:B------:R-:W-:-:S02]  /*b440*/  FSEL R25, R25, R26, P0 ;  /* 0x0000001a19197208 */ /* 0x000fc40000000000 */
[----:B------:R-:W-:Y:S01]  /*b450*/  FSEL R23, R23, R28, P1 ;  /* 0x0000001c17177208 */ /* 0x000fe20000800000 */
        /* <DEDUP_REMOVED lines=8> */
[----:B------:R-:W-:Y:S01]  /*b4e0*/  IMAD.MOV.U32 R27, RZ, RZ, R8 ;  /* 0x000000ffff1b7224 */ /* 0x000fe200078e0008 */
[----:B--2---:R-:W-:Y:S01]  /*b4f0*/  DSETP.MIN.AND P3, P2, R10, R12, PT ;  /* 0x0000000c0a00722a */ /* 0x004fe20003a60000 */
[----:B------:R-:W-:Y:S01]  /*b500*/  IMAD.MOV.U32 R26, RZ, RZ, R9 ;  /* 0x000000ffff1a7224 */ /* 0x000fe200078e0009 */
[----:B------:R-:W-:Y:S01]  /*b510*/  FSEL R29, R0, R17, P0 ;  /* 0x00000011001d7208 */ /* 0x000fe20000000000 */
[----:B------:R-:W-:Y:S01]  /*b520*/  IMAD.MOV.U32 R19, RZ, RZ, R11 ;  /* 0x000000ffff137224 */ /* 0x000fe200078e000b */
[----:B------:R-:W-:Y:S01]  /*b530*/  DSETP.MIN.AND P0, P6, R20, R14, PT ;  /* 0x0000000e1400722a */ /* 0x000fe20003e00000 */
[----:B------:R-:W1:Y:S01]  /*b540*/  LDS.128 R8, [UR4+0xc0] ;  /* 0x0000c004ff087984 */ /* 0x000e620008000c00 */
        /* <DEDUP_REMOVED lines=12> */
[----:B------:R-:W-:Y:S02]  /*b610*/  SEL R18, R18, R3, P3 ;  /* 0x0000000312127207 */ /* 0x000fe40001800000 */
[----:B------:R-:W-:Y:S02]  /*b620*/  FSEL R27, R0, R21, P0 ;  /* 0x00000015001b7208 */ /* 0x000fe40000000000 */
[----:B------:R-:W-:Y:S01]  /*b630*/  SEL R26, R28, R17, P0 ;  /* 0x000000111c1a7207 */ /* 0x000fe20000000000 */
[----:B------:R-:W-:Y:S01]  /*b640*/  IMAD.MOV.U32 R17, RZ, RZ, R23 ;  /* 0x000000ffff117224 */ /* 0x000fe200078e0017 */
[----:B------:R-:W-:Y:S01]  /*b650*/  @P2 LOP3.LUT R19, R16, 0x80000, RZ, 0xfc, !PT ;  /* 0x0008000010132812 */ /* 0x000fe200078efcff */
[----:B------:R-:W-:Y:S01]  /*b660*/  IMAD.MOV.U32 R16, RZ, RZ, R22 ;  /* 0x000000ffff107224 */ /* 0x000fe200078e0016 */
[----:B0-----:R-:W-:Y:S01]  /*b670*/  DSETP.MAX.AND P0, P2, R24, R4, PT ;  /* 0x000000041800722a */ /* 0x001fe20003a0f000 */
[----:B------:R-:W-:Y:S01]  /*b680*/  IMAD.MOV.U32 R3, RZ, RZ, R4 ;  /* 0x000000ffff037224 */ /* 0x000fe200078e0004 */
[----:B------:R-:W-:Y:S01]  /*b690*/  DSETP.MAX.AND P1, P3, R22, R6, PT ;  /* 0x000000061600722a */ /* 0x000fe20003b2f000 */
[----:B------:R-:W-:Y:S01]  /*b6a0*/  MOV R20, R24 ;  /* 0x0000001800147202 */ /* 0x000fe20000000f00 */
[----:B------:R-:W-:Y:S01]  /*b6b0*/  IMAD.MOV.U32 R22, RZ, RZ, R5 ;  /* 0x000000ffff167224 */ /* 0x000fe200078e0005 */
[----:B------:R-:W-:Y:S01]  /*b6c0*/  @P6 LOP3.LUT R27, R21, 0x80000, RZ, 0xfc, !PT ;  /* 0x00080000151b6812 */ /* 0x000fe200078efcff */
[----:B------:R-:W-:Y:S01]  /*b6d0*/  IMAD.MOV.U32 R5, RZ, RZ, R6 ;  /* 0x000000ffff057224 */ /* 0x000fe200078e0006 */
[----:B------:R-:W-:Y:S01]  /*b6e0*/  SEL R20, R20, R3, P0 ;  /* 0x0000000314147207 */ /* 0x000fe20000000000 */
[----:B------:R-:W-:Y:S01]  /*b6f0*/  IMAD.MOV.U32 R21, RZ, RZ, R25 ;  /* 0x000000ffff157224 */ /* 0x000fe200078e0019 */
[----:B------:R-:W-:Y:S01]  /*b700*/  MOV R3, R29 ;  /* 0x0000001d00037202 */ /* 0x000fe20000000f00 */
[----:B------:R-:W-:Y:S01]  /*b710*/  IMAD.MOV.U32 R24, RZ, RZ, R7 ;  /* 0x000000ffff187224 */ /* 0x000fe200078e0007 */
[----:B------:R-:W-:Y:S01]  /*b720*/  SEL R16, R16, R5, P1 ;  /* 0x0000000510107207 */ /* 0x000fe20000800000 */
[----:B------:R-:W-:Y:S01]  /*b730*/  IMAD.MOV.U32 R23, RZ, RZ, R2 ;  /* 0x000000ffff177224 */ /* 0x000fe200078e0002 */
[----:B------:R-:W0:Y:S01]  /*b740*/  LDS.128 R4, [UR4+0xe0] ;  /* 0x0000e004ff047984 */ /* 0x000e220008000c00 */
[----:B------:R-:W-:Y:S01]  /*b750*/  FSEL R21, R21, R22, P0 ;  /* 0x0000001615157208 */ /* 0x000fe20000000000 */
[----:B------:R-:W-:Y:S01]  /*b760*/  IMAD.MOV.U32 R0, RZ, RZ, R3 ;  /* 0x000000ffff007224 */ /* 0x000fe200078e0003 */
[----:B------:R-:W-:Y:S01]  /*b770*/  FSEL R17, R17, R24, P1 ;  /* 0x0000001811117208 */ /* 0x000fe20000800000 */
[----:B------:R-:W-:Y:S01]  /*b780*/  IMAD.MOV.U32 R25, RZ, RZ, R30 ;  /* 0x000000ffff197224 */ /* 0x000fe200078e001e */
        /* <DEDUP_REMOVED lines=28> */
[----:B------:R-:W-:Y:S01]  /*b950*/  SEL R26, R0, R23, P0 ;  /* 0x00000017001a7207 */ /* 0x000fe20000000000 */
[----:B------:R-:W-:Y:S01]  /*b960*/  IMAD.MOV.U32 R0, RZ, RZ, R16 ;  /* 0x000000ffff007224 */ /* 0x000fe200078e0010 */
[----:B------:R-:W-:Y:S01]  /*b970*/  FSEL R27, R18, R25, P0 ;  /* 0x00000019121b7208 */ /* 0x000fe20000000000 */
[----:B------:R-:W-:Y:S01]  /*b980*/  IMAD.MOV.U32 R18, RZ, RZ, R20 ;  /* 0x000000ffff127224 */ /* 0x000fe200078e0014 */
[----:B------:R-:W-:Y:S01]  /*b990*/  @P2 LOP3.LUT R29, R22, 0x80000, RZ, 0xfc, !PT ;  /* 0x00080000161d2812 */ /* 0x000fe200078efcff */
        /* <DEDUP_REMOVED lines=12> */
[----:B------:R-:W0:Y:S01]  /*ba60*/  LDS.128 R4, [UR4+0x110] ;  /* 0x00011004ff047984 */ /* 0x000e220008000c00 */
[----:B------:R-:W-:Y:S01]  /*ba70*/  SEL R16, R0, R17, P1 ;  /* 0x0000001100107207 */ /* 0x000fe20000800000 */
[----:B------:R-:W-:Y:S01]  /*ba80*/  IMAD.MOV.U32 R19, RZ, RZ, R2 ;  /* 0x000000ffff137224 */ /* 0x000fe200078e0002 */
[----:B------:R-:W-:Y:S01]  /*ba90*/  FSEL R17, R22, R23, P0 ;  /* 0x0000001716117208 */ /* 0x000fe20000000000 */
[----:B-1----:R-:W-:Y:S01]  /*baa0*/  DSETP.MIN.AND P5, P4, R30, R10, PT ;  /* 0x0000000a1e00722a */ /* 0x002fe20003ca0000 */
[----:B------:R-:W-:Y:S01]  /*bab0*/  IMAD.MOV.U32 R0, RZ, RZ, R3 ;  /* 0x000000ffff007224 */ /* 0x000fe200078e0003 */
[----:B------:R-:W-:Y:S01]  /*bac0*/  DSETP.MAX.AND P0, P1, R2, R8, PT ;  /* 0x000000080200722a */ /* 0x000fe2000390f000 */
[----:B------:R-:W-:Y:S01]  /*bad0*/  @P2 LOP3.LUT R17, R23, 0x80000, RZ, 0xfc, !PT ;  /* 0x0008000017112812 */ /* 0x000fe200078efcff */
[----:B------:R-:W-:Y:S01]  /*bae0*/  IMAD.MOV.U32 R2, RZ, RZ, R8 ;  /* 0x000000ffff027224 */ /* 0x000fe200078e0008 */
[----:B------:R-:W-:Y:S01]  /*baf0*/  @P3 LOP3.LUT R21, R20, 0x80000, RZ, 0xfc, !PT ;  /* 0x0008000014153812 */ /* 0x000fe200078efcff */
        /* <DEDUP_REMOVED lines=31> */
[----:B0-----:R-:W-:Y:S01]  /*bcf0*/  MOV R3, R4 ;  /* 0x0000000400037202 */ /* 0x001fe20000000f00 */
[----:B------:R-:W-:Y:S01]  /*bd00*/  DSETP.MAX.AND P0, P2, R18, R4, PT ;  /* 0x000000041200722a */ /* 0x000fe20003a0f000 */
[----:B------:R-:W-:Y:S01]  /*bd10*/  SEL R20, R25, R20, P3 ;  /* 0x0000001419147207 */ /* 0x000fe20001800000 */
        /* <DEDUP_REMOVED lines=20> */
[----:B------:R-:W-:Y:S01]  /*be60*/  MOV R25, R9 ;  /* 0x0000000900197202 */ /* 0x000fe20000000f00 */
[----:B------:R-:W-:Y:S01]  /*be70*/  IMAD.MOV.U32 R3, RZ, RZ, R10 ;  /* 0x000000ffff037224 */ /* 0x000fe200078e000a */
[----:B------:R-:W-:Y:S01]  /*be80*/  @P3 LOP3.LUT R23, R24, 0x80000, RZ, 0xfc, !PT ;  /* 0x0008000018173812 */ /* 0x000fe200078efcff */
[----:B------:R-:W-:Y:S01]  /*be90*/  IMAD.MOV.U32 R19, RZ, RZ, R11 ;  /* 0x000000ffff137224 */ /* 0x000fe200078e000b */
[----:B------:R-:W-:Y:S01]  /*bea0*/  SEL R2, R21, R2, P0 ;  /* 0x0000000215027207 */ /* 0x000fe20000000000 */
[----:B------:R-:W-:Y:S01]  /*beb0*/  IMAD.MOV.U32 R21, RZ, RZ, R27 ;  /* 0x000000ffff157224 */ /* 0x000fe200078e001b */
[----:B------:R-:W1:Y:S01]  /*bec0*/  LDS.128 R8, [UR4+0x150] ;  /* 0x00015004ff087984 */ /* 0x000e620008000c00 */
[----:B------:R-:W-:-:S02]  /*bed0*/  IMAD.MOV.U32 R22, RZ, RZ, R31 ;  /* 0x000000ffff167224 */ /* 0x000fc400078e001f */
        /* <DEDUP_REMOVED lines=10> */
[----:B------:R-:W-:Y:S01]  /*bf80*/  FSEL R25, R26, R19, P3 ;  /* 0x000000131a197208 */ /* 0x000fe20001800000 */
[----:B------:R-:W-:Y:S01]  /*bf90*/  IMAD.MOV.U32 R27, RZ, RZ, R20 ;  /* 0x000000ffff1b7224 */ /* 0x000fe200078e0014 */
        /* <DEDUP_REMOVED lines=9> */
[----:B------:R-:W-:Y:S01]  /*c030*/  IMAD.MOV.U32 R17, RZ, RZ, R23 ;  /* 0x000000ffff117224 */ /* 0x000fe200078e0017 */
[----:B------:R-:W2:Y:S01]  /*c040*/  LDS.128 R12, [UR4+0x160] ;  /* 0x00016004ff0c7984 */ /* 0x000ea20008000c00 */
[----:B------:R-:W-:Y:S01]  /*c050*/  IMAD.MOV.U32 R3, RZ, RZ, R18 ;  /* 0x000000ffff037224 */ /* 0x000fe200078e0012 */
[----:B------:R-:W-:Y:S01]  /*c060*/  SEL R22, R27, R22, P3 ;  /* 0x000000161b167207 */ /* 0x000fe20001800000 */
[----:B0-----:R-:W-:Y:S01]  /*c070*/  DSETP.MAX.AND P0, P2, R18, R4, PT ;  /* 0x000000041200722a */ /* 0x001fe20003a0f000 */
[----:B------:R-:W-:Y:S01]  /*c080*/  MOV R0, R19 ;  /* 0x0000001300007202 */ /* 0x000fe20000000f00 */
[----:B------:R-:W-:Y:S01]  /*c090*/  IMAD.MOV.U32 R18, RZ, RZ, R16 ;  /* 0x000000ffff127224 */ /* 0x000fe200078e0010 */
        /* <DEDUP_REMOVED lines=8> */
[----:B------:R-:W-:Y:S01]  /*c120*/  IMAD.MOV.U32 R24, RZ, RZ, R7 ;  /* 0x000000ffff187224 */ /* 0x000fe200078e0007 */
[----:B------:R-:W-:Y:S01]  /*c130*/  MOV R3, R21 ;  /* 0x0000001500037202 */ /* 0x000fe20000000f00 */
[----:B------:R-:W-:Y:S01]  /*c140*/  IMAD.MOV.U32 R20, RZ, RZ, R2 ;  /* 0x000000ffff147224 */ /* 0x000fe200078e0002 */
[----:B------:R-:W-:Y:S01]  /*c150*/  SEL R18, R18, R5, P1 ;  /* 0x0000000512127207 */ /* 0x000fe20000800000 */
[----:B-1----:R-:W-:Y:S01]  /*c160*/  IMAD.MOV.U32 R21, RZ, RZ, R8 ;  /* 0x000000ffff157224 */ /* 0x002fe200078e0008 */
[----:B------:R-:W-:Y:S01]  /*c170*/  FSEL R19, R19, R24, P1 ;  /* 0x0000001813137208 */ /* 0x000fe20000800000 */
[----:B------:R-:W-:Y:S01]  /*c180*/  IMAD.MOV.U32 R0, RZ, RZ, R3 ;  /* 0x000000ffff007224 */ /* 0x000fe200078e0003 */
[----:B------:R-:W-:Y:S01]  /*c190*/  DSETP.MAX.AND P0, P1, R2, R8, PT ;  /* 0x000000080200722a */ /* 0x000fe2000390f000 */
[----:B------:R-:W0:Y:S01]  /*c1a0*/  LDS.128 R4, [UR4+0x170] ;  /* 0x00017004ff047984 */ /* 0x000e220008000c00 */
[----:B------:R-:W-:Y:S01]  /*c1b0*/  @P2 LOP3.LUT R17, R23, 0x80000, RZ, 0xfc, !PT ;  /* 0x0008000017112812 */ /* 0x000fe200078efcff */
[----:B------:R-:W-:Y:S01]  /*c1c0*/  IMAD.MOV.U32 R23, RZ, RZ, R25 ;  /* 0x000000ffff177224 */ /* 0x000fe200078e0019 */
[----:B------:R-:W-:Y:S01]  /*c1d0*/  DSETP.MIN.AND P5, P4, R28, R10, PT ;  /* 0x0000000a1c00722a */ /* 0x000fe20003ca0000 */
[----:B------:R-:W1:Y:S01]  /*c1e0*/  LDS.64 R2, [UR4+0x180] ;  /* 0x00018004ff027984 */ /* 0x000e620008000a00 */
[----:B------:R-:W-:Y:S01]  /*c1f0*/  SEL R8, R20, R21, P0 ;  /* 0x0000001514087207 */ /* 0x000fe20000000000 */
        /* <DEDUP_REMOVED lines=10> */
[----:B------:R-:W-:Y:S01]  /*c2a0*/  DSETP.MIN.AND P0, P6, R30, R14, PT ;  /* 0x0000000e1e00722a */ /* 0x000fe20003e00000 */
        /* <DEDUP_REMOVED lines=8> */
[----:B------:R-:W-:Y:S01]  /*c330*/  SEL R10, R0, R9, P0 ;  /* 0x00000009000a7207 */ /* 0x000fe20000000000 */
[----:B------:R-:W-:Y:S01]  /*c340*/  IMAD.MOV.U32 R0, RZ, RZ, R16 ;  /* 0x000000ffff007224 */ /* 0x000fe200078e0010 */
[----:B------:R-:W-:Y:S01]  /*c350*/  MOV R9, R23 ;  /* 0x0000001700097202 */ /* 0x000fe20000000f00 */
[----:B------:R-:W-:Y:S01]  /*c360*/  IMAD.MOV.U32 R14, RZ, RZ, R19 ;  /* 0x000000ffff0e7224 */ /* 0x000fe200078e0013 */
[----:B------:R-:W-:-:S02]  /*c370*/  FSEL R24, R24, R13, P3 ;  /* 0x0000000d18187208 */ /* 0x000fc40001800000 */
[----:B------:R-:W-:Y:S02]  /*c380*/  FSEL R22, R22, R15, P0 ;  /* 0x0000000f16167208 */ /* 0x000fe40000000000 */
[----:B------:R-:W-:Y:S02]  /*c390*/  @P2 LOP3.LUT R24, R13, 0x80000, RZ, 0xfc, !PT ;  /* 0x000800000d182812 */ /* 0x000fe400078efcff */
        /* <DEDUP_REMOVED lines=9> */
[----:B------:R-:W-:Y:S02]  /*c430*/  FSEL R29, R15, R3, P4 ;  /* 0x000000030f1d7208 */ /* 0x000fe40002000000 */
        /* <DEDUP_REMOVED lines=14> */
[----:B------:R-:W-:-:S02]  /*c520*/  @P1 LOP3.LUT R13, R5, 0x80000, RZ, 0xfc, !PT ;  /* 0x00080000050d1812 */ /* 0x000fc400078efcff */
[----:B------:R-:W-:-:S07]  /*c530*/  @P3 LOP3.LUT R15, R7, 0x80000, RZ, 0xfc, !PT ;  /* 0x00080000070f3812 */ /* 0x000fce00078efcff */
.L_x_216:
[----:B------:R-:W-:Y:S05]  /*c540*/  BSYNC.RECONVERGENT B0 ;  /* 0x0000000000007941 */ /* 0x000fea0003800200 */
.L_x_190:
[----:B------:R-:W4:Y:S02]  /*c550*/  S2R R0, SR_TID.X ;  /* 0x0000000000007919 */ /* 0x000f240000002100 */
[----:B----4-:R-:W-:-:S13]  /*c560*/  ISETP.NE.AND P0, PT, R0, RZ, PT ;  /* 0x000000ff0000720c */ /* 0x010fda0003f05270 */
[----:B------:R-:W-:Y:S05]  /*c570*/  @P0 EXIT ;  /* 0x000000000000094d */ /* 0x000fea0003800000 */
[----:B0-----:R-:W0:Y:S01]  /*c580*/  S2R R7, SR_CTAID.X ;  /* 0x0000000000077919 */ /* 0x001e220000002500 */
[----:B-123--:R-:W0:Y:S02]  /*c590*/  LDC.64 R4, c[0x0][0x388] ;  /* 0x0000e200ff047b82 */ /* 0x00ee240000000a00 */
[----:B0-----:R-:W-:-:S05]  /*c5a0*/  IMAD.WIDE.U32 R4, R7, 0x30, R4 ;  /* 0x0000003007047825 */ /* 0x001fca00078e0004 */
[----:B------:R-:W-:Y:S04]  /*c5b0*/  STG.E.64 desc[UR6][R4.64], R2 ;  /* 0x0000000204007986 */ /* 0x000fe8000c101b06 */
[----:B------:R-:W-:Y:S04]  /*c5c0*/  STG.E.64 desc[UR6][R4.64+0x8], R8 ;  /* 0x0000080804007986 */ /* 0x000fe8000c101b06 */
[----:B------:R-:W-:Y:S04]  /*c5d0*/  STG.E.64 desc[UR6][R4.64+0x10], R10 ;  /* 0x0000100a04007986 */ /* 0x000fe8000c101b06 */
[----:B------:R-:W-:Y:S04]  /*c5e0*/  STG.E.64 desc[UR6][R4.64+0x18], R12 ;  /* 0x0000180c04007986 */ /* 0x000fe8000c101b06 */
[----:B------:R-:W-:Y:S04]  /*c5f0*/  STG.E.64 desc[UR6][R4.64+0x20], R14 ;  /* 0x0000200e04007986 */ /* 0x000fe8000c101b06 */
[----:B------:R-:W-:Y:S01]  /*c600*/  STG.E.64 desc[UR6][R4.64+0x28], R28 ;  /* 0x0000281c04007986 */ /* 0x000fe2000c101b06 */
[----:B------:R-:W-:Y:S05]  /*c610*/  EXIT ;  /* 0x000000000000794d */ /* 0x000fea0003800000 */
.L_x_239:
        /* <DEDUP_REMOVED lines=14> */
.L_x_1542:


//--------------------- .text._ZN3cub18CUB_300001_SM_10006detail6reduce28DeviceReduceSingleTileKernelINS2_10policy_hubI11WrapperAABBj9MergeAABBE10Policy1000EN6thrust24THRUST_300001_SM_1000_NS10device_ptrI11WrapperVec3EEPS5_jS6_S5_S5_11PointToAABBEEvT0_T1_T2_T3_T4_T6_ --------------------------
	.section	.text._ZN3cub18CUB_300001_SM_10006detail6reduce28DeviceReduceSingleTileKernelINS2_10policy_hubI11WrapperAABBj9MergeAABBE10Policy1000EN6thrust24THRUST_300001_SM_1000_NS10device_ptrI11WrapperVec3EEPS5_jS6_S5_S5_11PointToAABBEEvT0_T1_T2_T3_T4_T6_,"ax",@progbits
	.align	128
        .global         _ZN3cub18CUB_300001_SM_10006detail6reduce28DeviceReduceSingleTileKernelINS2_10policy_hubI11WrapperAABBj9MergeAABBE10Policy1000EN6thrust24THRUST_300001_SM_1000_NS10device_ptrI11WrapperVec3EEPS5_jS6_S5_S5_11PointToAABBEEvT0_T1_T2_T3_T4_T6_
        .type           _ZN3cub18CUB_300001_SM_10006detail6reduce28DeviceReduceSingleTileKernelINS2_10policy_hubI11WrapperAABBj9MergeAABBE10Policy1000EN6thrust24THRUST_300001_SM_1000_NS10device_ptrI11WrapperVec3EEPS5_jS6_S5_S5_11PointToAABBEEvT0_T1_T2_T3_T4_T6_,@function
        .size           _ZN3cub18CUB_300001_SM_10006detail6reduce28DeviceReduceSingleTileKernelINS2_10policy_hubI11WrapperAABBj9MergeAABBE10Policy1000EN6thrust24THRUST_300001_SM_1000_NS10device_ptrI11WrapperVec3EEPS5_jS6_S5_S5_11PointToAABBEEvT0_T1_T2_T3_T4_T6_,(.L_x_1543 - _ZN3cub18CUB_300001_SM_10006detail6reduce28DeviceReduceSingleTileKernelINS2_10policy_hubI11WrapperAABBj9MergeAABBE10Policy1000EN6thrust24THRUST_300001_SM_1000_NS10device_ptrI11WrapperVec3EEPS5_jS6_S5_S5_11PointToAABBEEvT0_T1_T2_T3_T4_T6_)
        .other          _ZN3cub18CUB_300001_SM_10006detail6reduce28DeviceReduceSingleTileKernelINS2_10policy_hubI11WrapperAABBj9MergeAABBE10Policy1000EN6thrust24THRUST_300001_SM_1000_NS10device_ptrI11WrapperVec3EEPS5_jS6_S5_S5_11PointToAABBEEvT0_T1_T2_T3_T4_T6_,@"STO_CUDA_ENTRY STV_DEFAULT"
_ZN3cub18CUB_300001_SM_10006detail6reduce28DeviceReduceSingleTileKernelINS2_10policy_hubI11WrapperAABBj9MergeAABBE10Policy1000EN6thrust24THRUST_300001_SM_1000_NS10device_ptrI11WrapperVec3EEPS5_jS6_S5_S5_11PointToAABBEEvT0_T1_T2_T3_T4_T6_:
.text._ZN3cub18CUB_300001_SM_10006detail6reduce28DeviceReduceSingleTileKernelINS2_10policy_hubI11WrapperAABBj9MergeAABBE10Policy1000EN6thrust24THRUST_300001_SM_1000_NS10device_ptrI11WrapperVec3EEPS5_jS6_S5_S5_11PointToAABBEEvT0_T1_T2_T3_T4_T6_:
        /* <DEDUP_REMOVED lines=23> */
.L_x_240:
[----:B------:R-:W-:Y:S01]  /*0170*/  ISETP.GT.U32.AND P0, PT, R0, 0xff, PT ;  /* 0x000000ff0000780c */ /* 0x000fe20003f04070 */
[----:B------:R-:W-:-:S12]  /*0180*/  BSSY.RECONVERGENT B0, `(.L_x_241) ;  /* 0x0000bd1000007945 */ /* 0x000fd80003800200 */
        /* <DEDUP_REMOVED lines=15> */
.L_x_244:
[----:B------:R-:W-:Y:S05]  /*0280*/  BSYNC.RECONVERGENT B1 ;  /* 0x0000000000017941 */ /* 0x000fea0003800200 */
.L_x_243:
        /* <DEDUP_REMOVED lines=35> */
.L_x_249:
        /* <DEDUP_REMOVED lines=17> */
[----:B------:R-:W-:-:S03]  /*05d0*/  IMAD.MOV.U32 R43, RZ, RZ, R57 ;  /* 0x000000ffff2b7224 */ /* 0x000fc600078e0039 */
[----:B------:R-:W5:Y:S04]  /*05e0*/  LDG.E.64 R14, desc[UR18][R4.64+0x1800] ;  /* 0x00180012040e7981 */ /* 0x000f68000c1e1b00 */
[----:B------:R-:W5:Y:S01]  /*05f0*/  LDG.E.64 R6, desc[UR18][R4.64+0x1808] ;  /* 0x0018081204067981 */ /* 0x000f62000c1e1b00 */
[----:B------:R-:W-:Y:S01]  /*0600*/  MOV R63, R34 ;  /* 0x00000022003f7202 */ /* 0x000fe20000000f00 */
[C---:B--2---:R-:W-:Y:S01]  /*0610*/  DSETP.MIN.AND P1, P2, R58.reuse, R56, PT ;  /* 0x000000383a00722a */ /* 0x044fe20003a20000 */
[----:B------:R-:W-:Y:S01]  /*0620*/  MOV R42, R59 ;  /* 0x0000003b002a7202 */ /* 0x000fe20000000f00 */
[----:B------:R-:W-:Y:S01]  /*0630*/  DSETP.MAX.AND P3, P4, R58, R20, PT ;  /* 0x000000143a00722a */ /* 0x000fe20003c6f000 */
[----:B------:R-:W-:-:S03]  /*0640*/  IMAD.MOV.U32 R57, RZ, RZ, R21 ;  /* 0x000000ffff397224 */ /* 0x000fc600078e0015 */
[----:B------:R-:W-:Y:S01]  /*0650*/  FSEL R47, R42, R43, P1 ;  /* 0x0000002b2a2f7208 */ /* 0x000fe20000800000 */
[----:B------:R-:W-:-:S05]  /*0660*/  IMAD.MOV.U32 R42, RZ, RZ, R58 ;  /* 0x000000ffff2a7224 */ /* 0x000fca00078e003a */
[----:B------:R-:W-:Y:S01]  /*0670*/  SEL R46, R42, R56, P1 ;  /* 0x000000382a2e7207 */ /* 0x000fe20000800000 */
[----:B------:R-:W-:Y:S01]  /*0680*/  IMAD.MOV.U32 R56, RZ, RZ, R59 ;  /* 0x000000ffff387224 */ /* 0x000fe200078e003b */
[----:B------:R-:W-:Y:S02]  /*0690*/  @P2 LOP3.LUT R47, R43, 0x80000, RZ, 0xfc, !PT ;  /* 0x000800002b2f2812 */ /* 0x000fe400078efcff */
[----:B------:R-:W-:Y:S01]  /*06a0*/  SEL R20, R58, R20, P3 ;  /* 0x000000143a147207 */ /* 0x000fe20001800000 */
[----:B------:R-:W2:Y:S01]  /*06b0*/  LDG.E.64 R42, desc[UR18][R4.64+0x1810] ;  /* 0x00181012042a7981 */ /* 0x000ea2000c1e1b00 */
[----:B------:R-:W-:Y:S01]  /*06c0*/  FSEL R61, R56, R57, P3 ;  /* 0x00000039383d7208 */ /* 0x000fe20001800000 */
[----:B------:R-:W-:Y:S01]  /*06d0*/  IMAD.MOV.U32 R56, RZ, RZ, R46 ;  /* 0x000000ffff387224 */ /* 0x000fe200078e002e */
[----:B------:R-:W-:Y:S01]  /*06e0*/  @P4 LOP3.LUT R61, R57, 0x80000, RZ, 0xfc, !PT ;  /* 0x00080000393d4812 */ /* 0x000fe200078efcff */
[----:B---3--:R-:W-:Y:S01]  /*06f0*/  DSETP.MIN.AND P1, P3, R46, R44, PT ;  /* 0x0000002c2e00722a */ /* 0x008fe20003b20000 */
[----:B------:R-:W-:-:S02]  /*0700*/  IMAD.MOV.U32 R57, RZ, RZ, R47 ;  /* 0x000000ffff397224 */ /* 0x000fc400078e002f */
[----:B------:R-:W-:Y:S01]  /*0710*/  IMAD.MOV.U32 R58, RZ, RZ, R20 ;  /* 0x000000ffff3a7224 */ /* 0x000fe200078e0014 */
[----:B------:R-:W3:Y:S01]  /*0720*/  LDG.E.64 R46, desc[UR18][R4.64+0x3000] ;  /* 0x00300012042e7981 */ /* 0x000ee2000c1e1b00 */
[----:B------:R-:W-:Y:S02]  /*0730*/  IMAD.MOV.U32 R21, RZ, RZ, R61 ;  /* 0x000000ffff157224 */ /* 0x000fe400078e003d */
[----:B------:R-:W-:Y:S02]  /*0740*/  IMAD.MOV.U32 R60, RZ, RZ, R45 ;  /* 0x000000ffff3c7224 */ /* 0x000fe400078e002d */
[----:B------:R-:W-:Y:S02]  /*0750*/  IMAD.MOV.U32 R59, RZ, RZ, R21 ;  /* 0x000000ffff3b7224 */ /* 0x000fe400078e0015 */
[----:B------:R-:W-:Y:S01]  /*0760*/  DSETP.MAX.AND P2, P4, R20, R44, PT ;  /* 0x0000002c1400722a */ /* 0x000fe20003c4f000 */
[--C-:B------:R-:W-:Y:S02]  /*0770*/  IMAD.MOV.U32 R61, RZ, RZ, R44.reuse ;  /* 0x000000ffff3d7224 */ /* 0x100fe400078e002c */
[----:B------:R-:W-:-:S02]  /*0780*/  IMAD.MOV.U32 R21, RZ, RZ, R44 ;  /* 0x000000ffff157224 */ /* 0x000fc400078e002c */
[----:B------:R-:W-:Y:S01]  /*0790*/  IMAD.MOV.U32 R62, RZ, RZ, R45 ;  /* 0x000000ffff3e7224 */ /* 0x000fe200078e002d */
[----:B------:R-:W-:Y:S02]  /*07a0*/  SEL R44, R58, R61, P2 ;  /* 0x0000003d3a2c7207 */ /* 0x000fe40001000000 */
[----:B------:R-:W-:Y:S02]  /*07b0*/  SEL R20, R56, R21, P1 ;  /* 0x0000001538147207 */ /* 0x000fe40000800000 */
[----:B------:R-:W-:Y:S02]  /*07c0*/  FSEL R21, R57, R60, P1 ;  /* 0x0000003c39157208 */ /* 0x000fe40000800000 */
[----:B------:R-:W-:Y:S01]  /*07d0*/  FSEL R45, R59, R62, P2 ;  /* 0x0000003e3b2d7208 */ /* 0x000fe20001000000 */
[C---:B----4-:R-:W-:Y:S01]  /*07e0*/  DSETP.MIN.AND P1, P2, R48.reuse, R24, PT ;  /* 0x000000183000722a */ /* 0x050fe20003a20000 */
[----:B------:R-:W-:Y:S01]  /*07f0*/  @P3 LOP3.LUT R21, R60, 0x80000, RZ, 0xfc, !PT ;  /* 0x000800003c153812 */ /* 0x000fe200078efcff */
[----:B------:R-:W-:Y:S01]  /*0800*/  DSETP.MAX.AND P3, P5, R48, R22, PT ;  /* 0x000000163000722a */ /* 0x000fe20003d6f000 */
[----:B------:R-:W-:-:S02]  /*0810*/  IMAD.MOV.U32 R56, RZ, RZ, R25 ;  /* 0x000000ffff387224 */ /* 0x000fc400078e0019 */
[----:B------:R-:W-:Y:S02]  /*0820*/  IMAD.MOV.U32 R57, RZ, RZ, R49 ;  /* 0x000000ffff397224 */ /* 0x000fe400078e0031 */
[----:B------:R-:W-:Y:S01]  /*0830*/  IMAD.MOV.U32 R25, RZ, RZ, R23 ;  /* 0x000000ffff197224 */ /* 0x000fe200078e0017 */
[----:B------:R-:W-:Y:S01]  /*0840*/  MOV R58, R24 ;  /* 0x00000018003a7202 */ /* 0x000fe20000000f00 */
[----:B------:R-:W-:Y:S01]  /*0850*/  IMAD.MOV.U32 R59, RZ, RZ, R48 ;  /* 0x000000ffff3b7224 */ /* 0x000fe200078e0030 */
[----:B------:R-:W-:Y:S01]  /*0860*/  FSEL R57, R57, R56, P1 ;  /* 0x0000003839397208 */ /* 0x000fe20000800000 */
[----:B------:R-:W-:Y:S01]  /*0870*/  IMAD.MOV.U32 R61, RZ, RZ, R22 ;  /* 0x000000ffff3d7224 */ /* 0x000fe200078e0016 */
[----:B------:R-:W-:Y:S01]  /*0880*/  FSEL R49, R49, R25, P3 ;  /* 0x0000001931317208 */ /* 0x000fe20001800000 */
[----:B------:R-:W4:Y:S01]  /*0890*/  LDG.E.64 R22, desc[UR18][R4.64+0x3008] ;  /* 0x0030081204167981 */ /* 0x000f22000c1e1b00 */
[----:B------:R-:W-:Y:S01]  /*08a0*/  @P2 LOP3.LUT R57, R56, 0x80000, RZ, 0xfc, !PT ;  /* 0x0008000038392812 */ /* 0x000fe200078efcff */
[----:B------:R-:W-:Y:S01]  /*08b0*/  IMAD.MOV.U32 R60, RZ, RZ, R48 ;  /* 0x000000ffff3c7224 */ /* 0x000fe200078e0030 */
[----:B------:R-:W-:-:S02]  /*08c0*/  @P5 LOP3.LUT R49, R25, 0x80000, RZ, 0xfc, !PT ;  /* 0x0008000019315812 */ /* 0x000fc400078efcff */
[----:B------:R-:W-:Y:S01]  /*08d0*/  SEL R24, R59, R58, P1 ;  /* 0x0000003a3b187207 */ /* 0x000fe20000800000 */
[----:B------:R-:W-:Y:S01]  /*08e0*/  IMAD.MOV.U32 R25, RZ, RZ, R57 ;  /* 0x000000ffff197224 */ /* 0x000fe200078e0039 */
[----:B------:R-:W-:Y:S01]  /*08f0*/  @P4 LOP3.LUT R45, R62, 0x80000, RZ, 0xfc, !PT ;  /* 0x000800003e2d4812 */ /* 0x000fe200078efcff */
[----:B-----5:R-:W-:Y:S01]  /*0900*/  DSETP.MIN.AND P4, P1, R38, R26, PT ;  /* 0x0000001a2600722a */ /* 0x020fe20003980000 */
[----:B------:R-:W-:Y:S01]  /*0910*/  SEL R48, R60, R61, P3 ;  /* 0x0000003d3c307207 */ /* 0x000fe20001800000 */
[----:B------:R-:W-:Y:S02]  /*0920*/  IMAD.MOV.U32 R61, RZ, RZ, R24 ;  /* 0x000000ffff3d7224 */ /* 0x000fe400078e0018 */
[----:B------:R-:W-:Y:S01]  /*0930*/  DSETP.MIN.AND P3, P2, R24, R40, PT ;  /* 0x000000281800722a */ /* 0x000fe20003a60000 */
[----:B------:R-:W-:Y:S02]  /*0940*/  IMAD.MOV.U32 R59, RZ, RZ, R26 ;  /* 0x000000ffff3b7224 */ /* 0x000fe400078e001a */
[----:B------:R-:W-:-:S02]  /*0950*/  IMAD.MOV.U32 R24, RZ, RZ, R38 ;  /* 0x000000ffff187224 */ /* 0x000fc400078e0026 */
[----:B------:R-:W-:Y:S02]  /*0960*/  IMAD.MOV.U32 R58, RZ, RZ, R27 ;  /* 0x000000ffff3a7224 */ /* 0x000fe400078e001b */
[----:B------:R-:W-:Y:S01]  /*0970*/  IMAD.MOV.U32 R57, RZ, RZ, R25 ;  /* 0x000000ffff397224 */ /* 0x000fe200078e0019 */
[----:B------:R-:W-:Y:S01]  /*0980*/  SEL R26, R24, R59, P4 ;  /* 0x0000003b181a7207 */ /* 0x000fe20002000000 */
[----:B------:R-:W-:Y:S01]  /*0990*/  IMAD.MOV.U32 R27, RZ, RZ, R39 ;  /* 0x000000ffff1b7224 */ /* 0x000fe200078e0027 */
[----:B------:R-:W5:Y:S04]  /*09a0*/  LDG.E.64 R24, desc[UR18][R4.64+0x3010] ;  /* 0x0030101204187981 */ /* 0x000f68000c1e1b00 */
[----:B------:R-:W-:Y:S01]  /*09b0*/  FSEL R27, R27, R58, P4 ;  /* 0x0000003a1b1b7208 */ /* 0x000fe20002000000 */
[----:B------:R-:W-:Y:S01]  /*09c0*/  DSETP.MAX.AND P4, P5, R38, R34, PT ;  /* 0x000000222600722a */ /* 0x000fe20003d8f000 */
[----:B------:R-:W-:Y:S01]  /*09d0*/  @P1 LOP3.LUT R27, R58, 0x80000, RZ, 0xfc, !PT ;  /* 0x000800003a1b1812 */ /* 0x000fe200078efcff */
[----:B------:R-:W-:Y:S01]  /*09e0*/  IMAD.MOV.U32 R34, RZ, RZ, R40 ;  /* 0x000000ffff227224 */ /* 0x000fe200078e0028 */
[----:B------:R-:W-:Y:S01]  /*09f0*/  DSETP.MAX.AND P1, P6, R48, R40, PT ;  /* 0x000000283000722a */ /* 0x000fe20003e2f000 */
[----:B------:R-:W-:-:S02]  /*0a00*/  IMAD.MOV.U32 R56, RZ, RZ, R35 ;  /* 0x000000ffff387224 */ /* 0x000fc400078e0023 */
[----:B------:R-:W-:Y:S01]  /*0a10*/  IMAD.MOV.U32 R59, RZ, RZ, R48 ;  /* 0x000000ffff3b7224 */ /* 0x000fe200078e0030 */
[----:B------:R-:W-:Y:S01]  /*0a20*/  SEL R34, R61, R34, P3 ;  /* 0x000000223d227207 */ /* 0x000fe20001800000 */
[----:B------:R-:W-:Y:S01]  /*0a30*/  IMAD.MOV.U32 R48, RZ, RZ, R38 ;  /* 0x000000ffff307224 */ /* 0x000fe200078e0026 */
[----:B------:R-:W-:Y:S01]  /*0a40*/  FSEL R61, R39, R56, P4 ;  /* 0x00000038273d7208 */ /* 0x000fe20002000000 */
[----:B------:R-:W-:Y:S01]  /*0a50*/  IMAD.MOV.U32 R60, RZ, RZ, R49 ;  /* 0x000000ffff3c7224 */ /* 0x000fe200078e0031 */
[----:B------:R-:W5:Y:S01]  /*0a60*/  LDG.E.64 R38, desc[UR18][R4.64+0x4800] ;  /* 0x0048001204267981 */ /* 0x000f62000c1e1b00 */
[--C-:B------:R-:W-:Y:S02]  /*0a70*/  IMAD.MOV.U32 R49, RZ, RZ, R41.reuse ;  /* 0x000000ffff317224 */ /* 0x100fe400078e0029 */
[----:B------:R-:W-:Y:S01]  /*0a80*/  @P5 LOP3.LUT R61, R56, 0x80000, RZ, 0xfc, !PT ;  /* 0x00080000383d5812 */ /* 0x000fe200078efcff */
[----:B------:R-:W-:Y:S02]  /*0a90*/  IMAD.MOV.U32 R58, RZ, RZ, R41 ;  /* 0x000000ffff3a7224 */ /* 0x000fe400078e0029 */
[----:B------:R-:W-:Y:S01]  /*0aa0*/  IMAD.MOV.U32 R62, RZ, RZ, R40 ;  /* 0x000000ffff3e7224 */ /* 0x000fe200078e0028 */
[----:B------:R-:W-:-:S02]  /*0ab0*/  FSEL R41, R60, R49, P1 ;  /* 0x000000313c297208 */ /* 0x000fc40000800000 */
[----:B------:R-:W-:Y:S01]  /*0ac0*/  @P6 LOP3.LUT R41, R49, 0x80000, RZ, 0xfc, !PT ;  /* 0x0008000031296812 */ /* 0x000fe200078efcff */
[----:B------:R-:W-:Y:S01]  /*0ad0*/  IMAD.MOV.U32 R49, RZ, RZ, R61 ;  /* 0x000000ffff317224 */ /* 0x000fe200078e003d */
[----:B------:R-:W-:Y:S02]  /*0ae0*/  SEL R48, R48, R63, P4 ;  /* 0x0000003f30307207 */ /* 0x000fe40002000000 */
[----:B------:R-:W-:Y:S02]  /*0af0*/  FSEL R35, R57, R58, P3 ;  /* 0x0000003a39237208 */ /* 0x000fe40001800000 */
[----:B------:R-:W-:Y:S01]  /*0b00*/  SEL R40, R59, R62, P1 ;  /* 0x0000003e3b287207 */ /* 0x000fe20000800000 */
[----:B------:R-:W-:Y:S01]  /*0b10*/  IMAD.MOV.U32 R59, RZ, RZ, R27 ;  /* 0x000000ffff3b7224 */ /* 0x000fe200078e001b */
[----:B------:R-:W-:Y:S01]  /*0b20*/  @P2 LOP3.LUT R35, R58, 0x80000, RZ, 0xfc, !PT ;  /* 0x000800003a232812 */ /* 0x000fe200078efcff */
[----:B------:R-:W-:Y:S01]  /*0b30*/  DSETP.MIN.AND P1, P2, R26, R36, PT ;  /* 0x000000241a00722a */ /* 0x000fe20003a20000 */
[----:B------:R-:W-:-:S02]  /*0b40*/  IMAD.MOV.U32 R58, RZ, RZ, R26 ;  /* 0x000000ffff3a7224 */ /* 0x000fc400078e001a */
[----:B------:R-:W5:Y:S01]  /*0b50*/  LDG.E.64 R26, desc[UR18][R4.64+0x4808] ;  /* 0x00480812041a7981 */ /* 0x000f62000c1e1b00 */
[----:B------:R-:W-:Y:S01]  /*0b60*/  DSETP.MAX.AND P3, P4, R48, R36, PT ;  /* 0x000000243000722a */ /* 0x000fe20003c6f000 */
[----:B------:R-:W-:Y:S01]  /*0b70*/  IMAD.MOV.U32 R57, RZ, RZ, R48 ;  /* 0x000000ffff397224 */ /* 0x000fe200078e0030 */
[----:B------:R-:W-:Y:S01]  /*0b80*/  MOV R48, R36 ;  /* 0x0000002400307202 */ /* 0x000fe20000000f00 */
[----:B------:R-:W-:Y:S02]  /*0b90*/  IMAD.MOV.U32 R61, RZ, RZ, R36 ;  /* 0x000000ffff3d7224 */ /* 0x000fe400078e0024 */
[--C-:B------:R-:W-:Y:S01]  /*0ba0*/  IMAD.MOV.U32 R60, RZ, RZ, R37.reuse ;  /* 0x000000ffff3c7224 */ /* 0x100fe200078e0025 */
[----:B------:R-:W-:Y:S01]  /*0bb0*/  SEL R48, R57, R48, P3 ;  /* 0x0000003039307207 */ /* 0x000fe20001800000 */
[----:B------:R-:W-:Y:S01]  /*0bc0*/  IMAD.MOV.U32 R56, RZ, RZ, R37 ;  /* 0x000000ffff387224 */ /* 0x000fe200078e0025 */
[----:B------:R-:W-:Y:S02]  /*0bd0*/  SEL R36, R58, R61, P1 ;  /* 0x0000003d3a247207 */ /* 0x000fe40000800000 */
[----:B------:R-:W-:-:S02]  /*0be0*/  FSEL R49, R49, R60, P3 ;  /* 0x0000003c31317208 */ /* 0x000fc40001800000 */
[----:B------:R-:W-:Y:S02]  /*0bf0*/  IADD3 R58, P3, PT, R4, 0xc000, RZ ;  /* 0x0000c000043a7810 */ /* 0x000fe40007f7e0ff */
[----:B------:R-:W-:-:S03]  /*0c00*/  FSEL R37, R59, R56, P1 ;  /* 0x000000383b257208 */ /* 0x000fc60000800000 */
[----:B------:R-:W-:Y:S02]  /*0c10*/  IMAD.X R59, RZ, RZ, R5, P3 ;  /* 0x000000ffff3b7224 */ /* 0x000fe400018e0605 */
[----:B------:R-:W5:Y:S01]  /*0c20*/  LDG.E.64 R4, desc[UR18][R4.64+0x4810] ;  /* 0x0048101204047981 */ /* 0x000f62000c1e1b00 */
[----:B------:R-:W-:Y:S01]  /*0c30*/  @P2 LOP3.LUT R37, R56, 0x80000, RZ, 0xfc, !PT ;  /* 0x0008000038252812 */ /* 0x000fe200078efcff */
[----:B------:R-:W-:Y:S01]  /*0c40*/  IMAD.MOV.U32 R56, RZ, RZ, R21 ;  /* 0x000000ffff387224 */ /* 0x000fe200078e0015 */
[----:B------:R-:W-:Y:S01]  /*0c50*/  @P4 LOP3.LUT R49, R60, 0x80000, RZ, 0xfc, !PT ;  /* 0x000800003c314812 */ /* 0x000fe200078efcff */
[--C-:B------:R-:W-:Y:S02]  /*0c60*/  DSETP.MIN.AND P4, P1, R20, R2.reuse, PT ;  /* 0x000000021400722a */ /* 0x100fe40003980000 */
[----:B------:R-:W-:Y:S01]  /*0c70*/  DSETP.MAX.AND P5, P2, R44, R2, PT ;  /* 0x000000022c00722a */ /* 0x000fe20003aaf000 */
[----:B------:R-:W-:Y:S02]  /*0c80*/  IMAD.MOV.U32 R21, RZ, RZ, R45 ;  /* 0x000000ffff157224 */ /* 0x000fe400078e002d */
[----:B------:R-:W-:-:S02]  /*0c90*/  IMAD.MOV.U32 R57, RZ, RZ, R20 ;  /* 0x000000ffff397224 */ /* 0x000fc400078e0014 */
[----:B------:R-:W-:Y:S02]  /*0ca0*/  IMAD.MOV.U32 R60, RZ, RZ, R2 ;  /* 0x000000ffff3c7224 */ /* 0x000fe400078e0002 */
[--C-:B------:R-:W-:Y:S02]  /*0cb0*/  IMAD.MOV.U32 R45, RZ, RZ, R3.reuse ;  /* 0x000000ffff2d7224 */ /* 0x100fe400078e0003 */
[----:B------:R-:W-:Y:S02]  /*0cc0*/  IMAD.MOV.U32 R20, RZ, RZ, R44 ;  /* 0x000000ffff147224 */ /* 0x000fe400078e002c */
[----:B------:R-:W-:Y:S01]  /*0cd0*/  IMAD.MOV.U32 R61, RZ, RZ, R2 ;  /* 0x000000ffff3d7224 */ /* 0x000fe200078e0002 */
[----:B------:R-:W-:Y:S01]  /*0ce0*/  SEL R2, R57, R60, P4 ;  /* 0x0000003c39027207 */ /* 0x000fe20002000000 */
[----:B------:R-:W-:Y:S01]  /*0cf0*/  IMAD.MOV.U32 R44, RZ, RZ, R3 ;  /* 0x000000ffff2c7224 */ /* 0x000fe200078e0003 */
[----:B------:R-:W-:Y:S01]  /*0d00*/  FSEL R3, R56, R45, P4 ;  /* 0x0000002d38037208 */ /* 0x000fe20002000000 */
[----:B------:R-:W-:Y:S01]  /*0d10*/  DSETP.MIN.AND P3, P4, R34, R18, PT ;  /* 0x000000122200722a */ /* 0x000fe20003c60000 */
[----:B------:R-:W-:-:S02]  /*0d20*/  SEL R20, R20, R61, P5 ;  /* 0x0000003d14147207 */ /* 0x000fc40002800000 */
[----:B------:R-:W-:Y:S02]  /*0d30*/  FSEL R21, R21, R44, P5 ;  /* 0x0000002c15157208 */ /* 0x000fe40002800000 */
[----:B------:R-:W-:Y:S01]  /*0d40*/  @P1 LOP3.LUT R3, R45, 0x80000, RZ, 0xfc, !PT ;  /* 0x000800002d031812 */ /* 0x000fe200078efcff */
[----:B------:R-:W-:Y:S01]  /*0d50*/  DSETP.MAX.AND P5, P1, R40, R18, PT ;  /* 0x000000122800722a */ /* 0x000fe200039af000 */
[----:B------:R-:W-:Y:S01]  /*0d60*/  @P2 LOP3.LUT R21, R44, 0x80000, RZ, 0xfc, !PT ;  /* 0x000800002c152812 */ /* 0x000fe200078efcff */
[----:B------:R-:W-:Y:S01]  /*0d70*/  IMAD.MOV.U32 R57, RZ, RZ, R34 ;  /* 0x000000ffff397224 */ /* 0x000fe200078e0022 */
[----:B------:R-:W-:Y:S01]  /*0d80*/  MOV R44, R41 ;  /* 0x00000029002c7202 */ /* 0x000fe20000000f00 */
[----:B------:R-:W-:Y:S02]  /*0d90*/  IMAD.MOV.U32 R56, RZ, RZ, R35 ;  /* 0x000000ffff387224 */ /* 0x000fe400078e0023 */
[----:B------:R-:W-:Y:S02]  /*0da0*/  IMAD.MOV.U32 R41, RZ, RZ, R19 ;  /* 0x000000ffff297224 */ /* 0x000fe400078e0013 */
[----:B------:R-:W-:-:S02]  /*0db0*/  IMAD.MOV.U32 R45, RZ, RZ, R40 ;  /* 0x000000ffff2d7224 */ /* 0x000fc400078e0028 */
[--C-:B------:R-:W-:Y:S02]  /*0dc0*/  IMAD.MOV.U32 R34, RZ, RZ, R18.reuse ;  /* 0x000000ffff227224 */ /* 0x100fe400078e0012 */
[----:B------:R-:W-:Y:S01]  /*0dd0*/  IMAD.MOV.U32 R40, RZ, RZ, R18 ;  /* 0x000000ffff287224 */ /* 0x000fe200078e0012 */
[----:B------:R-:W-:Y:S02]  /*0de0*/  FSEL R35, R56, R41, P3 ;  /* 0x0000002938237208 */ /* 0x000fe40001800000 */
[----:B------:R-:W-:Y:S02]  /*0df0*/  SEL R18, R57, R34, P3 ;  /* 0x0000002239127207 */ /* 0x000fe40001800000 */
[----:B------:R-:W-:Y:S01]  /*0e00*/  @P4 LOP3.LUT R35, R41, 0x80000, RZ, 0xfc, !PT ;  /* 0x0008000029234812 */ /* 0x000fe200078efcff */
[--C-:B------:R-:W-:Y:S01]  /*0e10*/  DSETP.MIN.AND P2, P3, R36, R30.reuse, PT ;  /* 0x0000001e2400722a */ /* 0x100fe20003b40000 */
        /* <DEDUP_REMOVED lines=8> */
[----:B------:R-:W-:Y:S01]  /*0ea0*/  IMAD.MOV.U32 R48, RZ, RZ, R31 ;  /* 0x000000ffff307224 */ /* 0x000fe200078e001f */
[----:B------:R-:W-:Y:S01]  /*0eb0*/  FSEL R31, R37, R44, P2 ;  /* 0x0000002c251f7208 */ /* 0x000fe20001000000 */
[----:B------:R-:W-:Y:S01]  /*0ec0*/  IMAD.MOV.U32 R45, RZ, RZ, R30 ;  /* 0x000000ffff2d7224 */ /* 0x000fe200078e001e */
        /* <DEDUP_REMOVED lines=20> */
[----:B------:R-:W-:Y:S01]  /*1010*/  IMAD.MOV.U32 R35, RZ, RZ, R41 ;  /* 0x000000ffff237224 */ /* 0x000fe200078e0029 */
[----:B------:R-:W-:Y:S01]  /*1020*/  @P5 LOP3.LUT R3, R44, 0x80000, RZ, 0xfc, !PT ;  /* 0x000800002c035812 */ /* 0x000fe200078efcff */
[----:B------:R-:W-:Y:S01]  /*1030*/  IMAD.MOV.U32 R32, RZ, RZ, R18 ;  /* 0x000000ffff207224 */ /* 0x000fe200078e0012 */
[----:B------:R-:W-:Y:S01]  /*1040*/  FSEL R21, R40, R45, P1 ;  /* 0x0000002d28157208 */ /* 0x000fe20000800000 */
[----:B------:R-:W-:Y:S01]  /*1050*/  IMAD.MOV.U32 R18, RZ, RZ, R34 ;  /* 0x000000ffff127224 */ /* 0x000fe200078e0022 */
[----:B------:R-:W-:Y:S01]  /*1060*/  @P2 LOP3.LUT R21, R45, 0x80000, RZ, 0xfc, !PT ;  /* 0x000800002d152812 */ /* 0x000fe200078efcff */
[----:B------:R-:W-:Y:S01]  /*1070*/  DSETP.MAX.AND P5, P1, R34, R12, PT ;  /* 0x0000000c2200722a */ /* 0x000fe200039af000 */
[----:B------:R-:W-:Y:S02]  /*1080*/  IMAD.MOV.U32 R33, RZ, RZ, R19 ;  /* 0x000000ffff217224 */ /* 0x000fe400078e0013 */
[----:B------:R-:W-:Y:S02]  /*1090*/  IMAD.MOV.U32 R40, RZ, RZ, R35 ;  /* 0x000000ffff287224 */ /* 0x000fe400078e0023 */
[----:B------:R-:W-:-:S02]  /*10a0*/  IMAD.MOV.U32 R34, RZ, RZ, R13 ;  /* 0x000000ffff227224 */ /* 0x000fc400078e000d */
[--C-:B------:R-:W-:Y:S02]  /*10b0*/  IMAD.MOV.U32 R35, RZ, RZ, R12.reuse ;  /* 0x000000ffff237224 */ /* 0x100fe400078e000c */
[----:B------:R-:W-:Y:S02]  /*10c0*/  IMAD.MOV.U32 R41, RZ, RZ, R12 ;  /* 0x000000ffff297224 */ /* 0x000fe400078e000c */
[----:B------:R-:W-:Y:S01]  /*10d0*/  IMAD.MOV.U32 R45, RZ, RZ, R13 ;  /* 0x000000ffff2d7224 */ /* 0x000fe200078e000d */
[----:B------:R-:W-:Y:S02]  /*10e0*/  FSEL R19, R33, R34, P3 ;  /* 0x0000002221137208 */ /* 0x000fe40001800000 */
[----:B------:R-:W-:Y:S01]  /*10f0*/  SEL R12, R32, R35, P3 ;  /* 0x00000023200c7207 */ /* 0x000fe20001800000 */
[----:B------:R-:W-:Y:S01]  /*1100*/  DSETP.MIN.AND P2, P3, R30, R16, PT ;  /* 0x000000101e00722a */ /* 0x000fe20003b40000 */
[----:B------:R-:W-:Y:S02]  /*1110*/  SEL R18, R18, R41, P5 ;  /* 0x0000002912127207 */ /* 0x000fe40002800000 */
[----:B------:R-:W-:-:S02]  /*1120*/  @P4 LOP3.LUT R19, R34, 0x80000, RZ, 0xfc, !PT ;  /* 0x0008000022134812 */ /* 0x000fc400078efcff */
[----:B------:R-:W-:Y:S01]  /*1130*/  FSEL R33, R40, R45, P5 ;  /* 0x0000002d28217208 */ /* 0x000fe20002800000 */
[----:B------:R-:W-:Y:S01]  /*1140*/  DSETP.MAX.AND P4, P5, R36, R16, PT ;  /* 0x000000102400722a */ /* 0x000fe20003d8f000 */
[----:B------:R-:W-:Y:S01]  /*1150*/  IMAD.MOV.U32 R34, RZ, RZ, R36 ;  /* 0x000000ffff227224 */ /* 0x000fe200078e0024 */
[----:B------:R-:W-:Y:S01]  /*1160*/  MOV R13, R30 ;  /* 0x0000001e000d7202 */ /* 0x000fe20000000f00 */
[--C-:B------:R-:W-:Y:S02]  /*1170*/  IMAD.MOV.U32 R32, RZ, RZ, R17.reuse ;  /* 0x000000ffff207224 */ /* 0x100fe400078e0011 */
[----:B------:R-:W-:Y:S02]  /*1180*/  IMAD.MOV.U32 R36, RZ, RZ, R17 ;  /* 0x000000ffff247224 */ /* 0x000fe400078e0011 */
[--C-:B------:R-:W-:Y:S01]  /*1190*/  IMAD.MOV.U32 R30, RZ, RZ, R16.reuse ;  /* 0x000000ffff1e7224 */ /* 0x100fe200078e0010 */
[----:B------:R-:W-:Y:S01]  /*11a0*/  FSEL R17, R31, R32, P2 ;  /* 0x000000201f117208 */ /* 0x000fe20001000000 */
[----:B------:R-:W-:Y:S01]  /*11b0*/  IMAD.MOV.U32 R35, RZ, RZ, R16 ;  /* 0x000000ffff237224 */ /* 0x000fe200078e0010 */
[----:B------:R-:W-:-:S02]  /*11c0*/  FSEL R31, R37, R36, P4 ;  /* 0x00000024251f7208 */ /* 0x000fc40002000000 */
[----:B------:R-:W-:Y:S02]  /*11d0*/  @P1 LOP3.LUT R33, R45, 0x80000, RZ, 0xfc, !PT ;  /* 0x000800002d211812 */ /* 0x000fe400078efcff */
[----:B------:R-:W-:Y:S01]  /*11e0*/  SEL R16, R13, R30, P2 ;  /* 0x0000001e0d107207 */ /* 0x000fe20001000000 */
[----:B------:R-:W-:Y:S01]  /*11f0*/  IMAD.MOV.U32 R13, RZ, RZ, R20 ;  /* 0x000000ffff0d7224 */ /* 0x000fe200078e0014 */
[----:B------:R-:W-:Y:S01]  /*1200*/  @P3 LOP3.LUT R17, R32, 0x80000, RZ, 0xfc, !PT ;  /* 0x0008000020113812 */ /* 0x000fe200078efcff */
[--C-:B------:R-:W-:Y:S01]  /*1210*/  DSETP.MIN.AND P1, P2, R20, R28.reuse, PT ;  /* 0x0000001c1400722a */ /* 0x100fe20003a20000 */
[----:B------:R-:W-:Y:S01]  /*1220*/  @P5 LOP3.LUT R31, R36, 0x80000, RZ, 0xfc, !PT ;  /* 0x00080000241f5812 */ /* 0x000fe200078efcff */
[----:B------:R-:W-:Y:S01]  /*1230*/  DSETP.MAX.AND P3, P5, R2, R28, PT ;  /* 0x0000001c0200722a */ /* 0x000fe20003d6f000 */
[----:B------:R-:W-:Y:S01]  /*1240*/  IMAD.MOV.U32 R20, RZ, RZ, R28 ;  /* 0x000000ffff147224 */ /* 0x000fe200078e001c */
[----:B------:R-:W-:Y:S01]  /*1250*/  SEL R30, R34, R35, P4 ;  /* 0x00000023221e7207 */ /* 0x000fe20002000000 */
[----:B------:R-:W-:-:S02]  /*1260*/  IMAD.MOV.U32 R32, RZ, RZ, R21 ;  /* 0x000000ffff207224 */ /* 0x000fc400078e0015 */
[----:B------:R-:W-:Y:S01]  /*1270*/  IMAD.MOV.U32 R21, RZ, RZ, R2 ;  /* 0x000000ffff157224 */ /* 0x000fe200078e0002 */
[----:B------:R-:W-:Y:S01]  /*1280*/  SEL R20, R13, R20, P1 ;  /* 0x000000140d147207 */ /* 0x000fe20000800000 */
[----:B------:R-:W-:Y:S01]  /*1290*/  IMAD.MOV.U32 R34, RZ, RZ, R3 ;  /* 0x000000ffff227224 */ /* 0x000fe200078e0003 */
[----:B------:R-:W-:Y:S01]  /*12a0*/  MOV R13, R19 ;  /* 0x00000013000d7202 */ /* 0x000fe20000000f00 */
[----:B------:R-:W-:Y:S02]  /*12b0*/  IMAD.MOV.U32 R2, RZ, RZ, R28 ;  /* 0x000000ffff027224 */ /* 0x000fe400078e001c */
[--C-:B------:R-:W-:Y:S02]  /*12c0*/  IMAD.MOV.U32 R37, RZ, RZ, R29.reuse ;  /* 0x000000ffff257224 */ /* 0x100fe400078e001d */
[----:B------:R-:W-:Y:S02]  /*12d0*/  IMAD.MOV.U32 R35, RZ, RZ, R29 ;  /* 0x000000ffff237224 */ /* 0x000fe400078e001d */
[----:B------:R-:W-:Y:S01]  /*12e0*/  IMAD.MOV.U32 R19, RZ, RZ, R33 ;  /* 0x000000ffff137224 */ /* 0x000fe200078e0021 */
[----:B------:R-:W-:-:S02]  /*12f0*/  SEL R2, R21, R2, P3 ;  /* 0x0000000215027207 */ /* 0x000fc40001800000 */
[----:B------:R-:W-:Y:S01]  /*1300*/  FSEL R3, R34, R37, P3 ;  /* 0x0000002522037208 */ /* 0x000fe20001800000 */
[--C-:B------:R-:W-:Y:S01]  /*1310*/  DSETP.MIN.AND P3, P4, R12, R8.reuse, PT ;  /* 0x000000080c00722a */ /* 0x100fe20003c60000 */
        /* <DEDUP_REMOVED lines=8> */
[--C-:B------:R-:W-:Y:S01]  /*13a0*/  IMAD.MOV.U32 R19, RZ, RZ, R8.reuse ;  /* 0x000000ffff137224 */ /* 0x100fe200078e0008 */
[----:B------:R-:W-:Y:S01]  /*13b0*/  FSEL R13, R29, R18, P3 ;  /* 0x000000121d0d7208 */ /* 0x000fe20001800000 */
[----:B------:R-:W-:Y:S02]  /*13c0*/  IMAD.MOV.U32 R33, RZ, RZ, R8 ;  /* 0x000000ffff217224 */ /* 0x000fe400078e0008 */
[----:B------:R-:W-:Y:S01]  /*13d0*/  IMAD.MOV.U32 R29, RZ, RZ, R9 ;  /* 0x000000ffff1d7224 */ /* 0x000fe200078e0009 */
[----:B------:R-:W-:Y:S02]  /*13e0*/  SEL R8, R28, R19, P3 ;  /* 0x000000131c087207 */ /* 0x000fe40001800000 */
[----:B------:R-:W-:Y:S01]  /*13f0*/  @P2 LOP3.LUT R21, R35, 0x80000, RZ, 0xfc, !PT ;  /* 0x0008000023152812 */ /* 0x000fe200078efcff */
[----:B------:R-:W-:Y:S01]  /*1400*/  DSETP.MIN.AND P2, P3, R16, R10, PT ;  /* 0x0000000a1000722a */ /* 0x000fe20003b40000 */
[----:B------:R-:W-:Y:S02]  /*1410*/  SEL R12, R12, R33, P5 ;  /* 0x000000210c0c7207 */ /* 0x000fe40002800000 */
[----:B------:R-:W-:-:S02]  /*1420*/  @P4 LOP3.LUT R13, R18, 0x80000, RZ, 0xfc, !PT ;  /* 0x00080000120d4812 */ /* 0x000fc400078efcff */
[----:B------:R-:W-:Y:S01]  /*1430*/  FSEL R19, R32, R29, P5 ;  /* 0x0000001d20137208 */ /* 0x000fe20002800000 */
[----:B------:R-:W-:Y:S01]  /*1440*/  DSETP.MAX.AND P4, P5, R30, R10, PT ;  /* 0x0000000a1e00722a */ /* 0x000fe20003d8f000 */
[----:B------:R-:W-:Y:S02]  /*1450*/  IMAD.MOV.U32 R9, RZ, RZ, R16 ;  /* 0x000000ffff097224 */ /* 0x000fe400078e0010 */
[----:B------:R-:W-:Y:S02]  /*1460*/  IMAD.MOV.U32 R28, RZ, RZ, R30 ;  /* 0x000000ffff1c7224 */ /* 0x000fe400078e001e */
[----:B------:R-:W-:Y:S02]  /*1470*/  IMAD.MOV.U32 R16, RZ, RZ, R10 ;  /* 0x000000ffff107224 */ /* 0x000fe400078e000a */
[--C-:B------:R-:W-:Y:S02]  /*1480*/  IMAD.MOV.U32 R18, RZ, RZ, R11.reuse ;  /* 0x000000ffff127224 */ /* 0x100fe400078e000b */
[----:B------:R-:W-:Y:S01]  /*1490*/  IMAD.MOV.U32 R30, RZ, RZ, R11 ;  /* 0x000000ffff1e7224 */ /* 0x000fe200078e000b */
[----:B------:R-:W-:-:S02]  /*14a0*/  @P1 LOP3.LUT R19, R29, 0x80000, RZ, 0xfc, !PT ;  /* 0x000800001d131812 */ /* 0x000fc400078efcff */
[----:B------:R-:W-:Y:S02]  /*14b0*/  FSEL R17, R17, R18, P2 ;  /* 0x0000001211117208 */ /* 0x000fe40001000000 */
[----:B------:R-:W-:Y:S02]  /*14c0*/  FSEL R11, R31, R30, P4 ;  /* 0x0000001e1f0b7208 */ /* 0x000fe40002000000 */
[----:B------:R-:W-:Y:S01]  /*14d0*/  SEL R16, R9, R16, P2 ;  /* 0x0000001009107207 */ /* 0x000fe20001000000 */
[----:B------:R-:W-:Y:S01]  /*14e0*/  IMAD.MOV.U32 R9, RZ, RZ, R20 ;  /* 0x000000ffff097224 */ /* 0x000fe200078e0014 */
[----:B------:R-:W-:Y:S01]  /*14f0*/  MOV R29, R10 ;  /* 0x0000000a001d7202 */ /* 0x000fe20000000f00 */
[--C-:B------:R-:W-:Y:S01]  /*1500*/  DSETP.MIN.AND P1, P2, R20, R14.reuse, PT ;  /* 0x0000000e1400722a */ /* 0x100fe20003a20000 */
[----:B------:R-:W-:Y:S01]  /*1510*/  @P3 LOP3.LUT R17, R18, 0x80000, RZ, 0xfc, !PT ;  /* 0x0008000012113812 */ /* 0x000fe200078efcff */
[----:B------:R-:W-:Y:S01]  /*1520*/  IMAD.MOV.U32 R20, RZ, RZ, R2 ;  /* 0x000000ffff147224 */ /* 0x000fe200078e0002 */
[----:B------:R-:W-:Y:S01]  /*1530*/  @P5 LOP3.LUT R11, R30, 0x80000, RZ, 0xfc, !PT ;  /* 0x000800001e0b5812 */ /* 0x000fe200078efcff */
[----:B------:R-:W-:Y:S01]  /*1540*/  DSETP.MAX.AND P3, P5, R2, R14, PT ;  /* 0x0000000e0200722a */ /* 0x000fe20003d6f000 */
[----:B------:R-:W-:Y:S01]  /*1550*/  IMAD.MOV.U32 R2, RZ, RZ, R14 ;  /* 0x000000ffff027224 */ /* 0x000fe200078e000e */
[----:B------:R-:W-:Y:S01]  /*1560*/  SEL R10, R28, R29, P4 ;  /* 0x0000001d1c0a7207 */ /* 0x000fe20002000000 */
[----:B------:R-:W-:-:S02]  /*1570*/  IMAD.MOV.U32 R28, RZ, RZ, R3 ;  /* 0x000000ffff1c7224 */ /* 0x000fc400078e0003 */
[----:B------:R-:W-:Y:S01]  /*1580*/  IMAD.MOV.U32 R3, RZ, RZ, R14 ;  /* 0x000000ffff037224 */ /* 0x000fe200078e000e */
[----:B------:R-:W-:Y:S01]  /*1590*/  SEL R14, R9, R2, P1 ;  /* 0x00000002090e7207 */ /* 0x000fe20000800000 */
[----:B------:R-:W-:Y:S02]  /*15a0*/  IMAD.MOV.U32 R29, RZ, RZ, R15 ;  /* 0x000000ffff1d7224 */ /* 0x000fe400078e000f */
[----:B------:R-:W-:Y:S01]  /*15b0*/  IMAD.MOV.U32 R9, RZ, RZ, R13 ;  /* 0x000000ffff097224 */ /* 0x000fe200078e000d */
[----:B------:R-:W-:Y:S01]  /*15c0*/  SEL R2, R20, R3, P3 ;  /* 0x0000000314027207 */ /* 0x000fe20001800000 */
[----:B------:R-:W-:Y:S01]  /*15d0*/  IMAD.MOV.U32 R18, RZ, RZ, R21 ;  /* 0x000000ffff127224 */ /* 0x000fe200078e0015 */
[----:B------:R-:W-:Y:S01]  /*15e0*/  FSEL R3, R28, R29, P3 ;  /* 0x0000001d1c037208 */ /* 0x000fe20001800000 */
[----:B------:R-:W-:Y:S02]  /*15f0*/  IMAD.MOV.U32 R21, RZ, RZ, R15 ;  /* 0x000000ffff157224 */ /* 0x000fe400078e000f */
[----:B------:R-:W-:Y:S01]  /*1600*/  DSETP.MIN.AND P3, P4, R8, R6, PT ;  /* 0x000000060800722a */ /* 0x000fe20003c60000 */
[----:B------:R-:W-:Y:S01]  /*1610*/  IMAD.MOV.U32 R13, RZ, RZ, R19 ;  /* 0x000000ffff0d7224 */ /* 0x000fe200078e0013 */
[----:B------:R-:W-:-:S02]  /*1620*/  @P5 LOP3.LUT R3, R29, 0x80000, RZ, 0xfc, !PT ;  /* 0x000800001d035812 */ /* 0x000fc400078efcff */
[----:B------:R-:W-:Y:S01]  /*1630*/  FSEL R15, R18, R21, P1 ;  /* 0x00000015120f7208 */ /* 0x000fe20000800000 */
[----:B------:R-:W-:Y:S01]  /*1640*/  IMAD.MOV.U32 R20, RZ, RZ, R8 ;  /* 0x000000ffff147224 */ /* 0x000fe200078e0008 */
[----:B------:R-:W-:Y:S01]  /*1650*/  @P2 LOP3.LUT R15, R21, 0x80000, RZ, 0xfc, !PT ;  /* 0x00080000150f2812 */ /* 0x000fe200078efcff */
[----:B------:R-:W-:Y:S01]  /*1660*/  IMAD.MOV.U32 R21, RZ, RZ, R13 ;  /* 0x000000ffff157224 */ /* 0x000fe200078e000d */
[----:B------:R-:W-:Y:S01]  /*1670*/  DSETP.MAX.AND P5, P1, R12, R6, PT ;  /* 0x000000060c00722a */ /* 0x000fe200039af000 */
[----:B------:R-:W-:Y:S01]  /*1680*/  IMAD.MOV.U32 R18, RZ, RZ, R9 ;  /* 0x000000ffff127224 */ /* 0x000fe200078e0009 */
[----:B------:R-:W-:Y:S01]  /*1690*/  MOV R8, R12 ;  /* 0x0000000c00087202 */ /* 0x000fe20000000f00 */
[--C-:B------:R-:W-:Y:S02]  /*16a0*/  IMAD.MOV.U32 R13, RZ, RZ, R6.reuse ;  /* 0x000000ffff0d7224 */ /* 0x100fe400078e0006 */
[----:B------:R-:W-:Y:S02]  /*16b0*/  IMAD.MOV.U32 R19, RZ, RZ, R7 ;  /* 0x000000ffff137224 */ /* 0x000fe400078e0007 */
[----:B------:R-:W-:-:S02]  /*16c0*/  IMAD.MOV.U32 R29, RZ, RZ, R6 ;  /* 0x000000ffff1d7224 */ /* 0x000fc400078e0006 */
[----:B------:R-:W-:Y:S01]  /*16d0*/  IMAD.MOV.U32 R12, RZ, RZ, R7 ;  /* 0x000000ffff0c7224 */ /* 0x000fe200078e0007 */
[----:B------:R-:W-:Y:S02]  /*16e0*/  FSEL R9, R18, R19, P3 ;  /* 0x0000001312097208 */ /* 0x000fe40001800000 */
[----:B------:R-:W-:Y:S01]  /*16f0*/  SEL R6, R20, R13, P3 ;  /* 0x0000000d14067207 */ /* 0x000fe20001800000 */
[--C-:B--2---:R-:W-:Y:S01]  /*1700*/  DSETP.MIN.AND P2, P3, R16, R42.reuse, PT ;  /* 0x0000002a1000722a */ /* 0x104fe20003b40000 */
[----:B------:R-:W-:Y:S02]  /*1710*/  SEL R8, R8, R29, P5 ;  /* 0x0000001d08087207 */ /* 0x000fe40002800000 */
[----:B------:R-:W-:Y:S02]  /*1720*/  @P4 LOP3.LUT R9, R19, 0x80000, RZ, 0xfc, !PT ;  /* 0x0008000013094812 */ /* 0x000fe400078efcff */
[----:B------:R-:W-:Y:S01]  /*1730*/  FSEL R13, R21, R12, P5 ;  /* 0x0000000c150d7208 */ /* 0x000fe20002800000 */
[----:B------:R-:W-:Y:S01]  /*1740*/  DSETP.MAX.AND P4, P5, R10, R42, PT ;  /* 0x0000002a0a00722a */ /* 0x000fe20003d8f000 */
[----:B------:R-:W-:-:S02]  /*1750*/  IMAD.MOV.U32 R7, RZ, RZ, R16 ;  /* 0x000000ffff077224 */ /* 0x000fc400078e0010 */
[----:B------:R-:W-:Y:S02]  /*1760*/  IMAD.MOV.U32 R16, RZ, RZ, R43 ;  /* 0x000000ffff107224 */ /* 0x000fe400078e002b */
[----:B------:R-:W-:Y:S02]  /*1770*/  IMAD.MOV.U32 R18, RZ, RZ, R10 ;  /* 0x000000ffff127224 */ /* 0x000fe400078e000a */
[----:B------:R-:W-:Y:S02]  /*1780*/  IMAD.MOV.U32 R19, RZ, RZ, R11 ;  /* 0x000000ffff137224 */ /* 0x000fe400078e000b */
[----:B------:R-:W-:Y:S01]  /*1790*/  IMAD.MOV.U32 R10, RZ, RZ, R42 ;  /* 0x000000ffff0a7224 */ /* 0x000fe200078e002a */
[----:B------:R-:W-:Y:S02]  /*17a0*/  FSEL R11, R17, R16, P2 ;  /* 0x00000010110b7208 */ /* 0x000fe40001000000 */
[----:B------:R-:W-:Y:S02]  /*17b0*/  FSEL R17, R19, R43, P4 ;  /* 0x0000002b13117208 */ /* 0x000fe40002000000 */
[----:B------:R-:W-:-:S02]  /*17c0*/  @P1 LOP3.LUT R13, R12, 0x80000, RZ, 0xfc, !PT ;  /* 0x000800000c0d1812 */ /* 0x000fc400078efcff */
[----:B------:R-:W-:Y:S01]  /*17d0*/  SEL R10, R7, R10, P2 ;  /* 0x0000000a070a7207 */ /* 0x000fe20001000000 */
[----:B------:R-:W-:Y:S01]  /*17e0*/  IMAD.MOV.U32 R7, RZ, RZ, R14 ;  /* 0x000000ffff077224 */ /* 0x000fe200078e000e */
[----:B------:R-:W-:Y:S01]  /*17f0*/  @P3 LOP3.LUT R11, R16, 0x80000, RZ, 0xfc, !PT ;  /* 0x00080000100b3812 */ /* 0x000fe200078efcff */
[--C-:B---3--:R-:W-:Y:S01]  /*1800*/  DSETP.MIN.AND P1, P2, R14, R46.reuse, PT ;  /* 0x0000002e0e00722a */ /* 0x108fe20003a20000 */
[----:B------:R-:W-:Y:S01]  /*1810*/  @P5 LOP3.LUT R17, R43, 0x80000, RZ, 0xfc, !PT ;  /* 0x000800002b115812 */ /* 0x000fe200078efcff */
[----:B------:R-:W-:Y:S01]  /*1820*/  DSETP.MAX.AND P3, P5, R2, R46, PT ;  /* 0x0000002e0200722a */ /* 0x000fe20003d6f000 */
[----:B------:R-:W-:Y:S02]  /*1830*/  IMAD.MOV.U32 R14, RZ, RZ, R46 ;  /* 0x000000ffff0e7224 */ /* 0x000fe400078e002e */
        /* <DEDUP_REMOVED lines=9> */
[----:B------:R-:W-:Y:S02]  /*18d0*/  SEL R12, R18, R21, P4 ;  /* 0x00000015120c7207 */ /* 0x000fe40002000000 */
[----:B------:R-:W-:Y:S02]  /*18e0*/  SEL R2, R15, R2, P3 ;  /* 0x000000020f027207 */ /* 0x000fe40001800000 */
[----:B------:R-:W-:Y:S01]  /*18f0*/  FSEL R19, R19, R47, P3 ;  /* 0x0000002f13137208 */ /* 0x000fe20001800000 */
[--C-:B----4-:R-:W-:Y:S01]  /*1900*/  DSETP.MIN.AND P3, P4, R6, R22.reuse, PT ;  /* 0x000000160600722a */ /* 0x110fe20003c60000 */
[----:B------:R-:W-:Y:S01]  /*1910*/  FSEL R15, R16, R3, P1 ;  /* 0x00000003100f7208 */ /* 0x000fe20000800000 */
[----:B------:R-:W-:Y:S01]  /*1920*/  IMAD.MOV.U32 R13, RZ, RZ, R8 ;  /* 0x000000ffff0d7224 */ /* 0x000fe200078e0008 */
[----:B------:R-:W-:Y:S01]  /*1930*/  @P5 LOP3.LUT R19, R47, 0x80000, RZ, 0xfc, !PT ;  /* 0x000800002f135812 */ /* 0x000fe200078efcff */
[----:B------:R-:W-:Y:S01]  /*1940*/  DSETP.MAX.AND P5, P1, R8, R22, PT ;  /* 0x000000160800722a */ /* 0x000fe200039af000 */
[----:B------:R-:W-:Y:S01]  /*1950*/  IMAD.MOV.U32 R8, RZ, RZ, R22 ;  /* 0x000000ffff087224 */ /* 0x000fe200078e0016 */
[----:B------:R-:W-:Y:S01]  /*1960*/  @P2 LOP3.LUT R15, R3, 0x80000, RZ, 0xfc, !PT ;  /* 0x00080000030f2812 */ /* 0x000fe200078efcff */
[----:B------:R-:W-:-:S02]  /*1970*/  IMAD.MOV.U32 R16, RZ, RZ, R7 ;  /* 0x000000ffff107224 */ /* 0x000fc400078e0007 */
[----:B------:R-:W-:Y:S01]  /*1980*/  IMAD.MOV.U32 R3, RZ, RZ, R23 ;  /* 0x000000ffff037224 */ /* 0x000fe200078e0017 */
[----:B------:R-:W-:Y:S01]  /*1990*/  SEL R8, R13, R8, P5 ;  /* 0x000000080d087207 */ /* 0x000fe20002800000 */
[----:B------:R-:W-:Y:S01]  /*19a0*/  IMAD.MOV.U32 R18, RZ, RZ, R6 ;  /* 0x000000ffff127224 */ /* 0x000fe200078e0006 */
[----:B------:R-:W-:Y:S01]  /*19b0*/  MOV R13, R17 ;  /* 0x00000011000d7202 */ /* 0x000fe20000000f00 */
[----:B------:R-:W-:Y:S02]  /*19c0*/  IMAD.MOV.U32 R20, RZ, RZ, R9 ;  /* 0x000000ffff147224 */ /* 0x000fe400078e0009 */
[----:B------:R-:W-:Y:S01]  /*19d0*/  IMAD.MOV.U32 R7, RZ, RZ, R22 ;  /* 0x000000ffff077224 */ /* 0x000fe200078e0016 */
[----:B------:R-:W-:Y:S02]  /*19e0*/  FSEL R9, R16, R3, P3 ;  /* 0x0000000310097208 */ /* 0x000fe40001800000 */
[----:B------:R-:W-:Y:S02]  /*19f0*/  @P4 LOP3.LUT R9, R3, 0x80000, RZ, 0xfc, !PT ;  /* 0x0008000003094812 */ /* 0x000fe400078efcff */
[----:B------:R-:W-:Y:S01]  /*1a00*/  SEL R6, R18, R7, P3 ;  /* 0x0000000712067207 */ /* 0x000fe20001800000 */
[--C-:B-----5:R-:W-:Y:S01]  /*1a10*/  DSETP.MIN.AND P2, P3, R10, R24.reuse, PT ;  /* 0x000000180a00722a */ /* 0x120fe20003b40000 */
[----:B------:R-:W-:Y:S01]  /*1a20*/  FSEL R17, R20, R23, P5 ;  /* 0x0000001714117208 */ /* 0x000fe20002800000 */
[----:B------:R-:W-:Y:S01]  /*1a30*/  DSETP.MAX.AND P4, P5, R12, R24, PT ;  /* 0x000000180c00722a */ /* 0x000fe20003d8f000 */
[----:B------:R-:W-:-:S02]  /*1a40*/  IMAD.MOV.U32 R3, RZ, RZ, R10 ;  /* 0x000000ffff037224 */ /* 0x000fc400078e000a */
[----:B------:R-:W-:Y:S02]  /*1a50*/  IMAD.MOV.U32 R10, RZ, RZ, R24 ;  /* 0x000000ffff0a7224 */ /* 0x000fe400078e0018 */
[----:B------:R-:W-:Y:S02]  /*1a60*/  IMAD.MOV.U32 R7, RZ, RZ, R12 ;  /* 0x000000ffff077224 */ /* 0x000fe400078e000c */
[----:B------:R-:W-:Y:S01]  /*1a70*/  IMAD.MOV.U32 R16, RZ, RZ, R25 ;  /* 0x000000ffff107224 */ /* 0x000fe200078e0019 */
[----:B------:R-:W-:Y:S01]  /*1a80*/  SEL R10, R3, R10, P2 ;  /* 0x0000000a030a7207 */ /* 0x000fe20001000000 */
[----:B------:R-:W-:Y:S02]  /*1a90*/  IMAD.MOV.U32 R12, RZ, RZ, R24 ;  /* 0x000000ffff0c7224 */ /* 0x000fe400078e0018 */
[----:B------:R-:W-:Y:S01]  /*1aa0*/  IMAD.MOV.U32 R3, RZ, RZ, R19 ;  /* 0x000000ffff037224 */ /* 0x000fe200078e0013 */
[----:B------:R-:W-:Y:S02]  /*1ab0*/  FSEL R11, R11, R16, P2 ;  /* 0x000000100b0b7208 */ /* 0x000fe40001000000 */
[----:B------:R-:W-:-:S02]  /*1ac0*/  FSEL R13, R13, R25, P4 ;  /* 0x000000190d0d7208 */ /* 0x000fc40002000000 */
[----:B------:R-:W-:Y:S01]  /*1ad0*/  SEL R12, R7, R12, P4 ;  /* 0x0000000c070c7207 */ /* 0x000fe20002000000 */
[----:B------:R-:W-:Y:S01]  /*1ae0*/  IMAD.MOV.U32 R7, RZ, RZ, R2 ;  /* 0x000000ffff077224 */ /* 0x000fe200078e0002 */
[----:B------:R-:W-:Y:S02]  /*1af0*/  @P3 LOP3.LUT R11, R16, 0x80000, RZ, 0xfc, !PT ;  /* 0x00080000100b3812 */ /* 0x000fe400078efcff */
[----:B------:R-:W-:Y:S01]  /*1b00*/  @P5 LOP3.LUT R13, R25, 0x80000, RZ, 0xfc, !PT ;  /* 0x00080000190d5812 */ /* 0x000fe200078efcff */
[--C-:B------:R-:W-:Y:S01]  /*1b10*/  DSETP.MAX.AND P3, P5, R2, R38.reuse, PT ;  /* 0x000000260200722a */ /* 0x100fe20003d6f000 */
[----:B------:R-:W-:Y:S01]  /*1b20*/  @P1 LOP3.LUT R17, R23, 0x80000, RZ, 0xfc, !PT ;  /* 0x0008000017111812 */ /* 0x000fe200078efcff */
[----:B------:R-:W-:Y:S01]  /*1b30*/  IMAD.MOV.U32 R2, RZ, RZ, R38 ;  /* 0x000000ffff027224 */ /* 0x000fe200078e0026 */
[----:B------:R-:W-:Y:S01]  /*1b40*/  DSETP.MIN.AND P1, P2, R14, R38, PT ;  /* 0x000000260e00722a */ /* 0x000fe20003a20000 */
[----:B------:R-:W-:Y:S02]  /*1b50*/  IMAD.MOV.U32 R56, RZ, RZ, R14 ;  /* 0x000000ffff387224 */ /* 0x000fe400078e000e */
[----:B------:R-:W-:Y:S01]  /*1b60*/  IMAD.MOV.U32 R14, RZ, RZ, R3 ;  /* 0x000000ffff0e7224 */ /* 0x000fe200078e0003 */
[----:B------:R-:W-:-:S02]  /*1b70*/  SEL R20, R7, R2, P3 ;  /* 0x0000000207147207 */ /* 0x000fc40001800000 */
[----:B------:R-:W-:Y:S01]  /*1b80*/  MOV R7, R9 ;  /* 0x0000000900077202 */ /* 0x000fe20000000f00 */
[----:B------:R-:W-:Y:S02]  /*1b90*/  IMAD.MOV.U32 R57, RZ, RZ, R38 ;  /* 0x000000ffff397224 */ /* 0x000fe400078e0026 */
[----:B------:R-:W-:Y:S02]  /*1ba0*/  IMAD.MOV.U32 R16, RZ, RZ, R15 ;  /* 0x000000ffff107224 */ /* 0x000fe400078e000f */
[----:B------:R-:W-:Y:S01]  /*1bb0*/  IMAD.MOV.U32 R3, RZ, RZ, R39 ;  /* 0x000000ffff037224 */ /* 0x000fe200078e0027 */
[----:B------:R-:W-:Y:S01]  /*1bc0*/  FSEL R21, R14, R39, P3 ;  /* 0x000000270e157208 */ /* 0x000fe20001800000 */
[----:B------:R-:W-:Y:S01]  /*1bd0*/  IMAD.MOV.U32 R9, RZ, RZ, R17 ;  /* 0x000000ffff097224 */ /* 0x000fe200078e0011 */
[----:B------:R-:W-:Y:S01]  /*1be0*/  DSETP.MIN.AND P3, P4, R6, R26, PT ;  /* 0x0000001a0600722a */ /* 0x000fe20003c60000 */
[----:B------:R-:W-:Y:S02]  /*1bf0*/  SEL R56, R56, R57, P1 ;  /* 0x0000003938387207 */ /* 0x000fe40000800000 */
[----:B------:R-:W-:-:S02]  /*1c00*/  FSEL R57, R16, R3, P1 ;  /* 0x0000000310397208 */ /* 0x000fc40000800000 */
[----:B------:R-:W-:Y:S01]  /*1c10*/  @P2 LOP3.LUT R57, R3, 0x80000, RZ, 0xfc, !PT ;  /* 0x0008000003392812 */ /* 0x000fe200078efcff */
[----:B------:R-:W-:Y:S01]  /*1c20*/  DSETP.MAX.AND P2, P1, R8, R26, PT ;  /* 0x0000001a0800722a */ /* 0x000fe2000394f000 */
[----:B------:R-:W-:Y:S02]  /*1c30*/  IMAD.MOV.U32 R14, RZ, RZ, R7 ;  /* 0x000000ffff0e7224 */ /* 0x000fe400078e0007 */
[----:B------:R-:W-:Y:S02]  /*1c40*/  IMAD.MOV.U32 R7, RZ, RZ, R27 ;  /* 0x000000ffff077224 */ /* 0x000fe400078e001b */
[----:B------:R-:W-:Y:S01]  /*1c50*/  IMAD.MOV.U32 R15, RZ, RZ, R9 ;  /* 0x000000ffff0f7224 */ /* 0x000fe200078e0009 */
[----:B------:R-:W-:Y:S01]  /*1c60*/  @P5 LOP3.LUT R21, R39, 0x80000, RZ, 0xfc, !PT ;  /* 0x0008000027155812 */ /* 0x000fe200078efcff */
[----:B------:R-:W-:Y:S01]  /*1c70*/  IMAD.MOV.U32 R2, RZ, RZ, R6 ;  /* 0x000000ffff027224 */ /* 0x000fe200078e0006 */
[----:B------:R-:W-:Y:S01]  /*1c80*/  FSEL R25, R14, R7, P3 ;  /* 0x000000070e197208 */ /* 0x000fe20001800000 */
[----:B------:R-:W-:Y:S01]  /*1c90*/  IMAD.MOV.U32 R6, RZ, RZ, R8 ;  /* 0x000000ffff067224 */ /* 0x000fe200078e0008 */
[----:B------:R-:W-:Y:S01]  /*1ca0*/  @P4 LOP3.LUT R25, R7, 0x80000, RZ, 0xfc, !PT ;  /* 0x0008000007194812 */ /* 0x000fe200078efcff */
[--C-:B------:R-:W-:Y:S01]  /*1cb0*/  IMAD.MOV.U32 R3, RZ, RZ, R26.reuse ;  /* 0x000000ffff037224 */ /* 0x100fe200078e001a */
[----:B------:R-:W-:Y:S01]  /*1cc0*/  DSETP.MAX.AND P4, P5, R12, R4, PT ;  /* 0x000000040c00722a */ /* 0x000fe20003d8f000 */
[----:B------:R-:W-:-:S02]  /*1cd0*/  IMAD.MOV.U32 R9, RZ, RZ, R26 ;  /* 0x000000ffff097224 */ /* 0x000fc400078e001a */
[----:B------:R-:W-:Y:S01]  /*1ce0*/  VIADD R50, R50, 0x8 ;  /* 0x0000000832327836 */ /* 0x000fe20000000000 */
[----:B------:R-:W-:Y:S02]  /*1cf0*/  FSEL R23, R15, R27, P2 ;  /* 0x0000001b0f177208 */ /* 0x000fe40001000000 */
[----:B------:R-:W-:Y:S02]  /*1d00*/  @P1 LOP3.LUT R23, R27, 0x80000, RZ, 0xfc, !PT ;  /* 0x000800001b171812 */ /* 0x000fe400078efcff */
[----:B------:R-:W-:Y:S02]  /*1d10*/  SEL R24, R2, R3, P3 ;  /* 0x0000000302187207 */ /* 0x000fe40001800000 */
[----:B------:R-:W-:Y:S01]  /*1d20*/  SEL R22, R6, R9, P2 ;  /* 0x0000000906167207 */ /* 0x000fe20001000000 */
[----:B------:R-:W-:Y:S01]  /*1d30*/  DSETP.MIN.AND P2, P3, R10, R4, PT ;  /* 0x000000040a00722a */ /* 0x000fe20003b40000 */
[----:B------:R-:W-:Y:S01]  /*1d40*/  ISETP.NE.AND P1, PT, R50, RZ, PT ;  /* 0x000000ff3200720c */ /* 0x000fe20003f25270 */
[----:B------:R-:W-:Y:S01]  /*1d50*/  IMAD.MOV.U32 R3, RZ, RZ, R11 ;  /* 0x000000ffff037224 */ /* 0x000fe200078e000b */
[-C--:B------:R-:W-:Y:S01]  /*1d60*/  FSEL R13, R13, R5.reuse, P4 ;  /* 0x000000050d0d7208 */ /* 0x080fe20002000000 */
[----:B------:R-:W-:Y:S01]  /*1d70*/  IMAD.MOV.U32 R34, RZ, RZ, R12 ;  /* 0x000000ffff227224 */ /* 0x000fe200078e000c */
[----:B------:R-:W-:Y:S01]  /*1d80*/  MOV R6, R5 ;  /* 0x0000000500067202 */ /* 0x000fe20000000f00 */
[----:B------:R-:W-:Y:S01]  /*1d90*/  IMAD.MOV.U32 R35, RZ, RZ, R4 ;  /* 0x000000ffff237224 */ /* 0x000fe200078e0004 */
[----:B------:R-:W-:Y:S01]  /*1da0*/  @P5 LOP3.LUT R13, R5, 0x80000, RZ, 0xfc, !PT ;  /* 0x00080000050d5812 */ /* 0x000fe200078efcff */
[----:B------:R-:W-:-:S02]  /*1db0*/  IMAD.MOV.U32 R2, RZ, RZ, R10 ;  /* 0x000000ffff027224 */ /* 0x000fc400078e000a */
[----:B------:R-:W-:Y:S01]  /*1dc0*/  IMAD.MOV.U32 R7, RZ, RZ, R4 ;  /* 0x000000ffff077224 */ /* 0x000fe200078e0004 */
[----:B------:R-:W-:Y:S01]  /*1dd0*/  FSEL R27, R3, R6, P2 ;  /* 0x00000006031b7208 */ /* 0x000fe20001000000 */
[----:B------:R-:W-:Y:S01]  /*1de0*/  VIADD R55, R55, 0x800 ;  /* 0x0000080037377836 */ /* 0x000fe20000000000 */
[----:B------:R-:W-:Y:S01]  /*1df0*/  SEL R34, R34, R35, P4 ;  /* 0x0000002322227207 */ /* 0x000fe20002000000 */
[----:B------:R-:W-:Y:S01]  /*1e00*/  IMAD.MOV.U32 R35, RZ, RZ, R13 ;  /* 0x000000ffff237224 */ /* 0x000fe200078e000d */
[----:B------:R-:W-:Y:S02]  /*1e10*/  SEL R26, R2, R7, P2 ;  /* 0x00000007021a7207 */ /* 0x000fe40001000000 */
[----:B------:R-:W-:Y:S01]  /*1e20*/  @P3 LOP3.LUT R27, R6, 0x80000, RZ, 0xfc, !PT ;  /* 0x00080000061b3812 */ /* 0x000fe200078efcff */
[----:B------:R-:W-:Y:S06]  /*1e30*/  @P1 BRA `(.L_x_249) ;  /* 0xffffffe400a01947 */ /* 0x000fec000383ffff */
.L_x_248:
[----:B------:R-:W-:Y:S05]  /*1e40*/  BSYNC.RECONVERGENT B2 ;  /* 0x0000000000027941 */ /* 0x000fea0003800200 */
.L_x_247:
        /* <DEDUP_REMOVED lines=26> */
[----:B------:R-:W-:Y:S01]  /*1ff0*/  FSEL R43, R36, R41, P1 ;  /* 0x00000029242b7208 */ /* 0x000fe20000800000 */
[----:B---3--:R-:W-:Y:S01]  /*2000*/  IMAD.MOV.U32 R40, RZ, RZ, R31 ;  /* 0x000000ffff287224 */ /* 0x008fe200078e001f */
[----:B------:R-:W-:Y:S01]  /*2010*/  SEL R36, R56, R37, P1 ;  /* 0x0000002538247207 */ /* 0x000fe20000800000 */
[----:B------:R-:W-:Y:S01]  /*2020*/  IMAD.MOV.U32 R37, RZ, RZ, R21 ;  /* 0x000000ffff257224 */ /* 0x000fe200078e0015 */
[----:B------:R-:W-:Y:S01]  /*2030*/  SEL R20, R20, R32, P3 ;  /* 0x0000002014147207 */ /* 0x000fe20001800000 */
[----:B----4-:R-:W-:Y:S01]  /*2040*/  DSETP.MAX.AND P5, P6, R22, R28, PT ;  /* 0x0000001c1600722a */ /* 0x010fe20003eaf000 */
[----:B------:R-:W-:Y:S01]  /*2050*/  MOV R33, R30 ;  /* 0x0000001e00217202 */ /* 0x000fe20000000f00 */
[----:B------:R-:W-:Y:S01]  /*2060*/  IMAD.MOV.U32 R32, RZ, RZ, R36 ;  /* 0x000000ffff207224 */ /* 0x000fe200078e0024 */
[----:B------:R-:W-:Y:S01]  /*2070*/  @P2 LOP3.LUT R43, R41, 0x80000, RZ, 0xfc, !PT ;  /* 0x00080000292b2812 */ /* 0x000fe200078efcff */
[----:B------:R-:W-:Y:S01]  /*2080*/  IMAD.MOV.U32 R41, RZ, RZ, R30 ;  /* 0x000000ffff297224 */ /* 0x000fe200078e001e */
[----:B------:R-:W-:-:S02]  /*2090*/  FSEL R39, R37, R38, P3 ;  /* 0x0000002625277208 */ /* 0x000fc40001800000 */
[----:B------:R-:W-:Y:S01]  /*20a0*/  @P4 LOP3.LUT R39, R38, 0x80000, RZ, 0xfc, !PT ;  /* 0x0008000026274812 */ /* 0x000fe200078efcff */
[----:B------:R-:W-:Y:S02]  /*20b0*/  IMAD.MOV.U32 R37, RZ, RZ, R43 ;  /* 0x000000ffff257224 */ /* 0x000fe400078e002b */
[----:B------:R-:W-:Y:S02]  /*20c0*/  IMAD.MOV.U32 R38, RZ, RZ, R20 ;  /* 0x000000ffff267224 */ /* 0x000fe400078e0014 */
[----:B------:R-:W-:Y:S02]  /*20d0*/  IMAD.MOV.U32 R21, RZ, RZ, R39 ;  /* 0x000000ffff157224 */ /* 0x000fe400078e0027 */
[--C-:B------:R-:W-:Y:S01]  /*20e0*/  DSETP.MIN.AND P3, P4, R36, R30.reuse, PT ;  /* 0x0000001e2400722a */ /* 0x100fe20003c60000 */
[----:B------:R-:W-:Y:S02]  /*20f0*/  IMAD.MOV.U32 R36, RZ, RZ, R31 ;  /* 0x000000ffff247224 */ /* 0x000fe400078e001f */
[----:B------:R-:W-:Y:S01]  /*2100*/  IMAD.MOV.U32 R39, RZ, RZ, R21 ;  /* 0x000000ffff277224 */ /* 0x000fe200078e0015 */
[----:B------:R-:W-:-:S02]  /*2110*/  DSETP.MAX.AND P1, P2, R20, R30, PT ;  /* 0x0000001e1400722a */ /* 0x000fc40003a2f000 */
[----:B------:R-:W-:Y:S01]  /*2120*/  FSEL R21, R37, R36, P3 ;  /* 0x0000002425157208 */ /* 0x000fe20001800000 */
[----:B------:R-:W-:Y:S01]  /*2130*/  IMAD.MOV.U32 R37, RZ, RZ, R23 ;  /* 0x000000ffff257224 */ /* 0x000fe200078e0017 */
[----:B------:R-:W-:Y:S01]  /*2140*/  SEL R20, R32, R33, P3 ;  /* 0x0000002120147207 */ /* 0x000fe20001800000 */
[----:B------:R-:W-:Y:S01]  /*2150*/  IMAD.MOV.U32 R32, RZ, RZ, R25 ;  /* 0x000000ffff207224 */ /* 0x000fe200078e0019 */
[----:B------:R-:W-:Y:S01]  /*2160*/  SEL R30, R38, R41, P1 ;  /* 0x00000029261e7207 */ /* 0x000fe20000800000 */
[----:B------:R-:W-:Y:S01]  /*2170*/  IMAD.MOV.U32 R23, RZ, RZ, R28 ;  /* 0x000000ffff177224 */ /* 0x000fe200078e001c */
[----:B------:R-:W-:Y:S01]  /*2180*/  FSEL R31, R39, R40, P1 ;  /* 0x00000028271f7208 */ /* 0x000fe20000800000 */
[----:B-----5:R-:W-:Y:S01]  /*2190*/  IMAD.MOV.U32 R57, RZ, RZ, R6 ;  /* 0x000000ffff397224 */ /* 0x020fe200078e0006 */
[----:B------:R-:W-:Y:S01]  /*21a0*/  @P4 LOP3.LUT R21, R36, 0x80000, RZ, 0xfc, !PT ;  /* 0x0008000024154812 */ /* 0x000fe200078efcff */
[----:B------:R-:W-:Y:S01]  /*21b0*/  DSETP.MIN.AND P3, P4, R24, R28, PT ;  /* 0x0000001c1800722a */ /* 0x000fe20003c60000 */
[----:B------:R-:W-:-:S02]  /*21c0*/  IMAD.MOV.U32 R36, RZ, RZ, R22 ;  /* 0x000000ffff247224 */ /* 0x000fc400078e0016 */
[--C-:B------:R-:W-:Y:S01]  /*21d0*/  IMAD.MOV.U32 R25, RZ, RZ, R29.reuse ;  /* 0x000000ffff197224 */ /* 0x100fe200078e001d */
[----:B------:R-:W-:Y:S02]  /*21e0*/  @P2 LOP3.LUT R31, R40, 0x80000, RZ, 0xfc, !PT ;  /* 0x00080000281f2812 */ /* 0x000fe400078efcff */
[----:B------:R-:W-:Y:S02]  /*21f0*/  SEL R22, R24, R23, P3 ;  /* 0x0000001718167207 */ /* 0x000fe40001800000 */
[----:B------:R-:W-:Y:S01]  /*2200*/  FSEL R33, R32, R25, P3 ;  /* 0x0000001920217208 */ /* 0x000fe20001800000 */
[----:B------:R-:W-:Y:S01]  /*2210*/  IMAD.MOV.U32 R32, RZ, RZ, R29 ;  /* 0x000000ffff207224 */ /* 0x000fe200078e001d */
[----:B------:R-:W-:Y:S01]  /*2220*/  SEL R24, R36, R28, P5 ;  /* 0x0000001c24187207 */ /* 0x000fe20002800000 */
[----:B------:R-:W-:Y:S01]  /*2230*/  IMAD.MOV.U32 R28, RZ, RZ, R27 ;  /* 0x000000ffff1c7224 */ /* 0x000fe200078e001b */
[--C-:B------:R-:W-:Y:S01]  /*2240*/  DSETP.MAX.AND P3, P2, R34, R16.reuse, PT ;  /* 0x000000102200722a */ /* 0x100fe20003a6f000 */
[----:B------:R-:W-:Y:S01]  /*2250*/  IMAD.MOV.U32 R36, RZ, RZ, R19 ;  /* 0x000000ffff247224 */ /* 0x000fe200078e0013 */
[----:B------:R-:W-:Y:S01]  /*2260*/  @P4 LOP3.LUT R33, R25, 0x80000, RZ, 0xfc, !PT ;  /* 0x0008000019214812 */ /* 0x000fe200078efcff */
[----:B------:R-:W-:Y:S01]  /*2270*/  IMAD.MOV.U32 R25, RZ, RZ, R26 ;  /* 0x000000ffff197224 */ /* 0x000fe200078e001a */
[----:B------:R-:W-:Y:S01]  /*2280*/  FSEL R37, R37, R32, P5 ;  /* 0x0000002025257208 */ /* 0x000fe20002800000 */
[----:B------:R-:W-:Y:S01]  /*2290*/  DSETP.MIN.AND P5, P4, R26, R16, PT ;  /* 0x000000101a00722a */ /* 0x000fe20003ca0000 */
[----:B------:R-:W-:Y:S01]  /*22a0*/  @P6 LOP3.LUT R37, R32, 0x80000, RZ, 0xfc, !PT ;  /* 0x0008000020256812 */ /* 0x000fe200078efcff */
[----:B------:R-:W-:Y:S01]  /*22b0*/  IMAD.MOV.U32 R23, RZ, RZ, R33 ;  /* 0x000000ffff177224 */ /* 0x000fe200078e0021 */
[----:B------:R-:W-:Y:S01]  /*22c0*/  MOV R27, R18 ;  /* 0x00000012001b7202 */ /* 0x000fe20000000f00 */
[----:B------:R-:W-:-:S02]  /*22d0*/  IMAD.MOV.U32 R26, RZ, RZ, R22 ;  /* 0x000000ffff1a7224 */ /* 0x000fc400078e0016 */
[----:B------:R-:W-:Y:S02]  /*22e0*/  IMAD.MOV.U32 R32, RZ, RZ, R35 ;  /* 0x000000ffff207224 */ /* 0x000fe400078e0023 */
[----:B------:R-:W-:-:S03]  /*22f0*/  DSETP.MIN.AND P6, P1, R22, R18, PT ;  /* 0x000000121600722a */ /* 0x000fc600039c0000 */
[----:B------:R-:W-:Y:S02]  /*2300*/  FSEL R33, R32, R17, P3 ;  /* 0x0000001120217208 */ /* 0x000fe40001800000 */
[----:B------:R-:W-:Y:S02]  /*2310*/  @P2 LOP3.LUT R33, R17, 0x80000, RZ, 0xfc, !PT ;  /* 0x0008000011212812 */ /* 0x000fe400078efcff */
[----:B------:R-:W-:Y:S01]  /*2320*/  SEL R22, R26, R27, P6 ;  /* 0x0000001b1a167207 */ /* 0x000fe20003000000 */
[----:B------:R-:W-:Y:S01]  /*2330*/  IMAD.MOV.U32 R26, RZ, RZ, R16 ;  /* 0x000000ffff1a7224 */ /* 0x000fe200078e0010 */
[----:B------:R-:W-:Y:S01]  /*2340*/  FSEL R23, R23, R36, P6 ;  /* 0x0000002417177208 */ /* 0x000fe20003000000 */
        /* <DEDUP_REMOVED lines=12> */
[----:B------:R-:W-:Y:S01]  /*2410*/  IMAD.MOV.U32 R24, RZ, RZ, R19 ;  /* 0x000000ffff187224 */ /* 0x000fe200078e0013 */
[----:B------:R-:W-:Y:S01]  /*2420*/  SEL R18, R28, R25, P5 ;  /* 0x000000191c127207 */ /* 0x000fe20002800000 */
[----:B------:R-:W-:Y:S02]  /*2430*/  IMAD.MOV.U32 R25, RZ, RZ, R16 ;  /* 0x000000ffff197224 */ /* 0x000fe400078e0010 */
[--C-:B------:R-:W-:Y:S01]  /*2440*/  DSETP.MIN.AND P1, P2, R26, R14.reuse, PT ;  /* 0x0000000e1a00722a */ /* 0x100fe20003a20000 */
        /* <DEDUP_REMOVED lines=8> */
[----:B------:R-:W-:Y:S01]  /*24d0*/  DSETP.MAX.AND P3, P4, R16, R14, PT ;  /* 0x0000000e1000722a */ /* 0x000fe20003c6f000 */
[----:B------:R-:W-:-:S02]  /*24e0*/  IMAD.MOV.U32 R35, RZ, RZ, R4 ;  /* 0x000000ffff237224 */ /* 0x000fc400078e0004 */
[--C-:B------:R-:W-:Y:S01]  /*24f0*/  IMAD.MOV.U32 R17, RZ, RZ, R14.reuse ;  /* 0x000000ffff117224 */ /* 0x100fe200078e000e */
[----:B------:R-:W-:Y:S01]  /*2500*/  FSEL R15, R27, R26, P1 ;  /* 0x0000001a1b0f7208 */ /* 0x000fe20000800000 */
[----:B------:R-:W-:Y:S01]  /*2510*/  IMAD.MOV.U32 R16, RZ, RZ, R14 ;  /* 0x000000ffff107224 */ /* 0x000fe200078e000e */
[----:B------:R-:W-:Y:S01]  /*2520*/  @P2 LOP3.LUT R15, R26, 0x80000, RZ, 0xfc, !PT ;  /* 0x000800001a0f2812 */ /* 0x000fe200078efcff */
[----:B------:R-:W-:Y:S01]  /*2530*/  IMAD.MOV.U32 R26, RZ, RZ, R31 ;  /* 0x000000ffff1a7224 */ /* 0x000fe200078e001f */
[----:B------:R-:W-:Y:S01]  /*2540*/  SEL R14, R24, R17, P1 ;  /* 0x00000011180e7207 */ /* 0x000fe20000800000 */
[--C-:B------:R-:W-:Y:S01]  /*2550*/  DSETP.MIN.AND P1, P2, R20, R12.reuse, PT ;  /* 0x0000000c1400722a */ /* 0x100fe20003a20000 */
[----:B------:R-:W-:Y:S01]  /*2560*/  FSEL R27, R28, R29, P3 ;  /* 0x0000001d1c1b7208 */ /* 0x000fe20001800000 */
[----:B------:R-:W-:Y:S01]  /*2570*/  IMAD.MOV.U32 R28, RZ, RZ, R12 ;  /* 0x000000ffff1c7224 */ /* 0x000fe200078e000c */
[----:B------:R-:W-:Y:S01]  /*2580*/  SEL R16, R25, R16, P3 ;  /* 0x0000001019107207 */ /* 0x000fe20001800000 */
[----:B------:R-:W-:Y:S01]  /*2590*/  DSETP.MAX.AND P3, P5, R30, R12, PT ;  /* 0x0000000c1e00722a */ /* 0x000fe20003d6f000 */
[----:B------:R-:W-:Y:S01]  /*25a0*/  @P4 LOP3.LUT R27, R29, 0x80000, RZ, 0xfc, !PT ;  /* 0x000800001d1b4812 */ /* 0x000fe200078efcff */
[----:B------:R-:W-:-:S02]  /*25b0*/  IMAD.MOV.U32 R25, RZ, RZ, R30 ;  /* 0x000000ffff197224 */ /* 0x000fc400078e001e */
[----:B------:R-:W-:Y:S02]  /*25c0*/  IMAD.MOV.U32 R29, RZ, RZ, R13 ;  /* 0x000000ffff1d7224 */ /* 0x000fe400078e000d */
[----:B------:R-:W-:Y:S02]  /*25d0*/  IMAD.MOV.U32 R24, RZ, RZ, R21 ;  /* 0x000000ffff187224 */ /* 0x000fe400078e0015 */
[----:B------:R-:W-:Y:S02]  /*25e0*/  IMAD.MOV.U32 R17, RZ, RZ, R20 ;  /* 0x000000ffff117224 */ /* 0x000fe400078e0014 */
[----:B------:R-:W-:Y:S02]  /*25f0*/  IMAD.MOV.U32 R21, RZ, RZ, R13 ;  /* 0x000000ffff157224 */ /* 0x000fe400078e000d */
[----:B------:R-:W-:Y:S01]  /*2600*/  IMAD.MOV.U32 R20, RZ, RZ, R12 ;  /* 0x000000ffff147224 */ /* 0x000fe200078e000c */
[----:B------:R-:W-:Y:S02]  /*2610*/  SEL R12, R25, R28, P3 ;  /* 0x0000001c190c7207 */ /* 0x000fe40001800000 */
[----:B------:R-:W-:Y:S01]  /*2620*/  FSEL R25, R26, R29, P3 ;  /* 0x0000001d1a197208 */ /* 0x000fe20001800000 */
[--C-:B------:R-:W-:Y:S01]  /*2630*/  DSETP.MIN.AND P3, P4, R22, R8.reuse, PT ;  /* 0x000000081600722a */ /* 0x100fe20003c60000 */
[----:B------:R-:W-:Y:S01]  /*2640*/  FSEL R13, R24, R21, P1 ;  /* 0x00000015180d7208 */ /* 0x000fe20000800000 */
[----:B------:R-:W-:Y:S01]  /*2650*/  IMAD.MOV.U32 R24, RZ, RZ, R23 ;  /* 0x000000ffff187224 */ /* 0x000fe200078e0017 */
[----:B------:R-:W-:Y:S01]  /*2660*/  SEL R20, R17, R20, P1 ;  /* 0x0000001411147207 */ /* 0x000fe20000800000 */
[----:B------:R-:W-:Y:S01]  /*2670*/  IMAD.MOV.U32 R26, RZ, RZ, R8 ;  /* 0x000000ffff1a7224 */ /* 0x000fe200078e0008 */
[----:B------:R-:W-:Y:S01]  /*2680*/  @P2 LOP3.LUT R13, R21, 0x80000, RZ, 0xfc, !PT ;  /* 0x00080000150d2812 */ /* 0x000fe200078efcff */
[----:B------:R-:W-:Y:S01]  /*2690*/  IMAD.MOV.U32 R21, RZ, RZ, R18 ;  /* 0x000000ffff157224 */ /* 0x000fe200078e0012 */
[----:B------:R-:W-:Y:S01]  /*26a0*/  DSETP.MAX.AND P2, P1, R18, R8, PT ;  /* 0x000000081200722a */ /* 0x000fe2000394f000 */
        /* <DEDUP_REMOVED lines=12> */
[--C-:B------:R-:W-:Y:S01]  /*2770*/  DSETP.MIN.AND P3, P4, R14, R10.reuse, PT ;  /* 0x0000000a0e00722a */ /* 0x100fe20003c60000 */
[----:B------:R-:W-:Y:S01]  /*2780*/  FSEL R19, R22, R29, P2 ;  /* 0x0000001d16137208 */ /* 0x000fe20001000000 */
[----:B------:R-:W-:Y:S01]  /*2790*/  DSETP.MAX.AND P5, P6, R16, R10, PT ;  /* 0x0000000a1000722a */ /* 0x000fe20003eaf000 */
[----:B------:R-:W-:Y:S01]  /*27a0*/  IMAD.MOV.U32 R14, RZ, RZ, R10 ;  /* 0x000000ffff0e7224 */ /* 0x000fe200078e000a */
[----:B------:R-:W-:Y:S01]  /*27b0*/  MOV R24, R11 ;  /* 0x0000000b00187202 */ /* 0x000fe20000000f00 */
[----:B------:R-:W-:Y:S01]  /*27c0*/  IMAD.MOV.U32 R21, RZ, RZ, R16 ;  /* 0x000000ffff157224 */ /* 0x000fe200078e0010 */
[----:B------:R-:W-:Y:S01]  /*27d0*/  @P1 LOP3.LUT R19, R29, 0x80000, RZ, 0xfc, !PT ;  /* 0x000800001d131812 */ /* 0x000fe200078efcff */
[----:B------:R-:W-:Y:S01]  /*27e0*/  IMAD.MOV.U32 R22, RZ, RZ, R10 ;  /* 0x000000ffff167224 */ /* 0x000fe200078e000a */
[----:B------:R-:W-:Y:S01]  /*27f0*/  SEL R10, R9, R14, P3 ;  /* 0x0000000e090a7207 */ /* 0x000fe20001800000 */
[----:B------:R-:W-:-:S02]  /*2800*/  IMAD.MOV.U32 R16, RZ, RZ, R11 ;  /* 0x000000ffff107224 */ /* 0x000fc400078e000b */
        /* <DEDUP_REMOVED lines=8> */
[--C-:B------:R-:W-:Y:S01]  /*2890*/  DSETP.MIN.AND P1, P2, R20, R6.reuse, PT ;  /* 0x000000061400722a */ /* 0x100fe20003a20000 */
[----:B------:R-:W-:Y:S01]  /*28a0*/  IMAD.MOV.U32 R17, RZ, RZ, R13 ;  /* 0x000000ffff117224 */ /* 0x000fe200078e000d */
[----:B------:R-:W-:Y:S01]  /*28b0*/  DSETP.MAX.AND P3, P5, R12, R6, PT ;  /* 0x000000060c00722a */ /* 0x000fe20003d6f000 */
[----:B------:R-:W-:Y:S01]  /*28c0*/  IMAD.MOV.U32 R20, RZ, RZ, R7 ;  /* 0x000000ffff147224 */ /* 0x000fe200078e0007 */
[----:B------:R-:W-:Y:S01]  /*28d0*/  @P6 LOP3.LUT R15, R24, 0x80000, RZ, 0xfc, !PT ;  /* 0x00080000180f6812 */ /* 0x000fe200078efcff */
[----:B------:R-:W-:Y:S01]  /*28e0*/  IMAD.MOV.U32 R12, RZ, RZ, R6 ;  /* 0x000000ffff0c7224 */ /* 0x000fe200078e0006 */
[----:B------:R-:W-:Y:S01]  /*28f0*/  SEL R56, R56, R57, P1 ;  /* 0x0000003938387207 */ /* 0x000fe20000800000 */
[----:B------:R-:W-:Y:S01]  /*2900*/  IMAD.MOV.U32 R16, RZ, RZ, R21 ;  /* 0x000000ffff107224 */ /* 0x000fe200078e0015 */
[----:B------:R-:W-:Y:S01]  /*2910*/  FSEL R21, R17, R20, P3 ;  /* 0x0000001411157208 */ /* 0x000fe20001800000 */
[----:B------:R-:W-:Y:S01]  /*2920*/  IMAD.MOV.U32 R13, RZ, RZ, R7 ;  /* 0x000000ffff0d7224 */ /* 0x000fe200078e0007 */
[----:B------:R-:W-:Y:S01]  /*2930*/  SEL R12, R9, R12, P3 ;  /* 0x0000000c090c7207 */ /* 0x000fe20001800000 */
[----:B------:R-:W-:-:S02]  /*2940*/  IMAD.MOV.U32 R9, RZ, RZ, R23 ;  /* 0x000000ffff097224 */ /* 0x000fc400078e0017 */
[----:B------:R-:W-:Y:S01]  /*2950*/  IMAD.MOV.U32 R6, RZ, RZ, R8 ;  /* 0x000000ffff067224 */ /* 0x000fe200078e0008 */
[----:B------:R-:W-:Y:S01]  /*2960*/  FSEL R57, R16, R13, P1 ;  /* 0x0000000d10397208 */ /* 0x000fe20000800000 */
[----:B------:R-:W-:Y:S01]  /*2970*/  IMAD.MOV.U32 R7, RZ, RZ, R9 ;  /* 0x000000ffff077224 */ /* 0x000fe200078e0009 */
[----:B------:R-:W-:Y:S01]  /*2980*/  @P2 LOP3.LUT R57, R13, 0x80000, RZ, 0xfc, !PT ;  /* 0x000800000d392812 */ /* 0x000fe200078efcff */
[--C-:B------:R-:W-:Y:S01]  /*2990*/  DSETP.MIN.AND P3, P4, R8, R2.reuse, PT ;  /* 0x000000020800722a */ /* 0x100fe20003c60000 */
[----:B------:R-:W-:Y:S01]  /*29a0*/  @P5 LOP3.LUT R21, R20, 0x80000, RZ, 0xfc, !PT ;  /* 0x0008000014155812 */ /* 0x000fe200078efcff */
[----:B------:R-:W-:Y:S01]  /*29b0*/  IMAD.MOV.U32 R8, RZ, RZ, R3 ;  /* 0x000000ffff087224 */ /* 0x000fe200078e0003 */
[----:B------:R-:W-:Y:S01]  /*29c0*/  DSETP.MAX.AND P2, P1, R18, R2, PT ;  /* 0x000000021200722a */ /* 0x000fe2000394f000 */
[----:B------:R-:W-:Y:S01]  /*29d0*/  IMAD.MOV.U32 R9, RZ, RZ, R2 ;  /* 0x000000ffff097224 */ /* 0x000fe200078e0002 */
[--C-:B------:R-:W-:Y:S01]  /*29e0*/  DSETP.MAX.AND P5, P6, R14, R4.reuse, PT ;  /* 0x000000040e00722a */ /* 0x100fe20003eaf000 */
[----:B------:R-:W-:Y:S01]  /*29f0*/  IMAD.MOV.U32 R16, RZ, RZ, R19 ;  /* 0x000000ffff107224 */ /* 0x000fe200078e0013 */
[----:B------:R-:W-:Y:S01]  /*2a00*/  FSEL R25, R7, R8, P3 ;  /* 0x0000000807197208 */ /* 0x000fe20001800000 */
[----:B------:R-:W-:Y:S01]  /*2a10*/  IMAD.MOV.U32 R34, RZ, RZ, R14 ;  /* 0x000000ffff227224 */ /* 0x000fe200078e000e */
[----:B------:R-:W-:Y:S01]  /*2a20*/  SEL R24, R6, R9, P3 ;  /* 0x0000000906187207 */ /* 0x000fe20001800000 */
[----:B------:R-:W-:Y:S01]  /*2a30*/  IMAD.MOV.U32 R6, RZ, RZ, R5 ;  /* 0x000000ffff067224 */ /* 0x000fe200078e0005 */
[----:B------:R-:W-:Y:S01]  /*2a40*/  MOV R13, R18 ;  /* 0x00000012000d7202 */ /* 0x000fe20000000f00 */
        /* <DEDUP_REMOVED lines=8> */
[----:B------:R-:W-:Y:S01]  /*2ad0*/  IMAD.MOV.U32 R20, RZ, RZ, R12 ;  /* 0x000000ffff147224 */ /* 0x000fe200078e000c */
[----:B------:R-:W-:-:S02]  /*2ae0*/  @P6 LOP3.LUT R15, R5, 0x80000, RZ, 0xfc, !PT ;  /* 0x00080000050f6812 */ /* 0x000fc400078efcff */
[----:B------:R-:W-:Y:S02]  /*2af0*/  FSEL R27, R11, R6, P3 ;  /* 0x000000060b1b7208 */ /* 0x000fe40001800000 */
[----:B------:R-:W-:Y:S01]  /*2b00*/  SEL R34, R34, R35, P5 ;  /* 0x0000002322227207 */ /* 0x000fe20002800000 */
[----:B------:R-:W-:Y:S01]  /*2b10*/  IMAD.MOV.U32 R35, RZ, RZ, R15 ;  /* 0x000000ffff237224 */ /* 0x000fe200078e000f */
[----:B------:R-:W-:Y:S02]  /*2b20*/  SEL R22, R13, R18, P2 ;  /* 0x000000120d167207 */ /* 0x000fe40001000000 */
[----:B------:R-:W-:Y:S02]  /*2b30*/  SEL R26, R2, R3, P3 ;  /* 0x00000003021a7207 */ /* 0x000fe40001800000 */
[----:B------:R-:W-:-:S07]  /*2b40*/  @P4 LOP3.LUT R27, R6, 0x80000, RZ, 0xfc, !PT ;  /* 0x00080000061b4812 */ /* 0x000fce00078efcff */
.L_x_251:
[----:B------:R-:W-:Y:S05]  /*2b50*/  BSYNC.RECONVERGENT B2 ;  /* 0x0000000000027941 */ /* 0x000fea0003800200 */
.L_x_250:
        /* <DEDUP_REMOVED lines=16> */
[----:B------:R-:W-:Y:S01]  /*2c60*/  MOV R19, R15 ;  /* 0x0000000f00137202 */ /* 0x000fe20000000f00 */
[----:B------:R-:W-:Y:S01]  /*2c70*/  IMAD.MOV.U32 R17, RZ, RZ, R14 ;  /* 0x000000ffff117224 */ /* 0x000fe200078e000e */
[----:B------:R-:W-:Y:S01]  /*2c80*/  DSETP.MAX.AND P3, P4, R20, R14, PT ;  /* 0x0000000e1400722a */ /* 0x000fe20003c6f000 */
[----:B------:R-:W-:-:S02]  /*2c90*/  IMAD.MOV.U32 R18, RZ, RZ, R15 ;  /* 0x000000ffff127224 */ /* 0x000fc400078e000f */
[----:B------:R-:W-:Y:S01]  /*2ca0*/  FSEL R29, R16, R19, P1 ;  /* 0x00000013101d7208 */ /* 0x000fe20000800000 */
[----:B---3--:R-:W-:Y:S01]  /*2cb0*/  IMAD.MOV.U32 R15, RZ, RZ, R10 ;  /* 0x000000ffff0f7224 */ /* 0x008fe200078e000a */
[----:B------:R-:W-:Y:S01]  /*2cc0*/  SEL R16, R56, R17, P1 ;  /* 0x0000001138107207 */ /* 0x000fe20000800000 */
[----:B------:R-:W-:Y:S01]  /*2cd0*/  IMAD.MOV.U32 R17, RZ, RZ, R21 ;  /* 0x000000ffff117224 */ /* 0x000fe200078e0015 */
[----:B0-----:R-:W-:Y:S01]  /*2ce0*/  SEL R12, R20, R14, P3 ;  /* 0x0000000e140c7207 */ /* 0x001fe20001800000 */
[----:B----4-:R-:W-:Y:S02]  /*2cf0*/  DSETP.MAX.AND P5, P6, R22, R8, PT ;  /* 0x000000081600722a */ /* 0x010fe40003eaf000 */
[----:B------:R-:W-:Y:S01]  /*2d00*/  IMAD.MOV.U32 R56, RZ, RZ, R16 ;  /* 0x000000ffff387224 */ /* 0x000fe200078e0010 */
[----:B------:R-:W-:Y:S01]  /*2d10*/  @P2 LOP3.LUT R29, R19, 0x80000, RZ, 0xfc, !PT ;  /* 0x00080000131d2812 */ /* 0x000fe200078efcff */
[----:B------:R-:W-:Y:S01]  /*2d20*/  IMAD.MOV.U32 R20, RZ, RZ, R12 ;  /* 0x000000ffff147224 */ /* 0x000fe200078e000c */
[----:B------:R-:W-:Y:S01]  /*2d30*/  FSEL R13, R17, R18, P3 ;  /* 0x00000012110d7208 */ /* 0x000fe20001800000 */
[----:B-----5:R-:W-:Y:S01]  /*2d40*/  IMAD.MOV.U32 R19, RZ, RZ, R7 ;  /* 0x000000ffff137224 */ /* 0x020fe200078e0007 */
[----:B------:R-:W-:Y:S01]  /*2d50*/  @P4 LOP3.LUT R13, R18, 0x80000, RZ, 0xfc, !PT ;  /* 0x00080000120d4812 */ /* 0x000fe200078efcff */
[----:B------:R-:W-:-:S04]  /*2d60*/  IMAD.MOV.U32 R17, RZ, RZ, R29 ;  /* 0x000000ffff117224 */ /* 0x000fc800078e001d */
[----:B------:R-:W-:Y:S01]  /*2d70*/  IMAD.MOV.U32 R21, RZ, RZ, R13 ;  /* 0x000000ffff157224 */ /* 0x000fe200078e000d */
[--C-:B------:R-:W-:Y:S02]  /*2d80*/  DSETP.MAX.AND P1, P2, R12, R10.reuse, PT ;  /* 0x0000000a0c00722a */ /* 0x100fe40003a2f000 */
[----:B------:R-:W-:Y:S01]  /*2d90*/  DSETP.MIN.AND P3, P4, R16, R10, PT ;  /* 0x0000000a1000722a */ /* 0x000fe20003c60000 */
[----:B------:R-:W-:Y:S02]  /*2da0*/  IMAD.MOV.U32 R12, RZ, RZ, R11 ;  /* 0x000000ffff0c7224 */ /* 0x000fe400078e000b */
[----:B------:R-:W-:Y:S01]  /*2db0*/  IMAD.MOV.U32 R13, RZ, RZ, R10 ;  /* 0x000000ffff0d7224 */ /* 0x000fe200078e000a */
[----:B------:R-:W-:Y:S01]  /*2dc0*/  FSEL R21, R21, R11, P1 ;  /* 0x0000000b15157208 */ /* 0x000fe20000800000 */
[----:B------:R-:W-:Y:S01]  /*2dd0*/  IMAD.MOV.U32 R10, RZ, RZ, R25 ;  /* 0x000000ffff0a7224 */ /* 0x000fe200078e0019 */
[----:B------:R-:W-:Y:S02]  /*2de0*/  FSEL R57, R17, R12, P3 ;  /* 0x0000000c11397208 */ /* 0x000fe40001800000 */
[----:B------:R-:W-:Y:S01]  /*2df0*/  SEL R56, R56, R13, P3 ;  /* 0x0000000d38387207 */ /* 0x000fe20001800000 */
[----:B------:R-:W-:Y:S01]  /*2e00*/  IMAD.MOV.U32 R13, RZ, RZ, R9 ;  /* 0x000000ffff0d7224 */ /* 0x000fe200078e0009 */
[----:B------:R-:W-:-:S02]  /*2e10*/  SEL R20, R20, R15, P1 ;  /* 0x0000000f14147207 */ /* 0x000fc40000800000 */
[----:B------:R-:W-:Y:S02]  /*2e20*/  @P2 LOP3.LUT R21, R11, 0x80000, RZ, 0xfc, !PT ;  /* 0x000800000b152812 */ /* 0x000fe400078efcff */
[----:B------:R-:W-:Y:S01]  /*2e30*/  @P4 LOP3.LUT R57, R12, 0x80000, RZ, 0xfc, !PT ;  /* 0x000800000c394812 */ /* 0x000fe200078efcff */
[----:B------:R-:W-:Y:S01]  /*2e40*/  DSETP.MIN.AND P3, P4, R24, R8, PT ;  /* 0x000000081800722a */ /* 0x000fe20003c60000 */
[-C--:B------:R-:W-:Y:S01]  /*2e50*/  MOV R11, R8.reuse ;  /* 0x00000008000b7202 */ /* 0x080fe20000000f00 */
[----:B------:R-:W-:Y:S01]  /*2e60*/  IMAD.MOV.U32 R12, RZ, RZ, R23 ;  /* 0x000000ffff0c7224 */ /* 0x000fe200078e0017 */
[----:B------:R-:W-:-:S03]  /*2e70*/  SEL R8, R22, R8, P5 ;  /* 0x0000000816087207 */ /* 0x000fc60002800000 */
[----:B------:R-:W-:Y:S02]  /*2e80*/  FSEL R15, R10, R13, P3 ;  /* 0x0000000d0a0f7208 */ /* 0x000fe40001800000 */
[----:B------:R-:W-:Y:S01]  /*2e90*/  SEL R10, R24, R11, P3 ;  /* 0x0000000b180a7207 */ /* 0x000fe20001800000 */
[----:B------:R-:W-:Y:S01]  /*2ea0*/  IMAD.MOV.U32 R11, RZ, RZ, R9 ;  /* 0x000000ffff0b7224 */ /* 0x000fe200078e0009 */
[----:B------:R-:W-:Y:S01]  /*2eb0*/  DSETP.MIN.AND P3, P2, R26, R4, PT ;  /* 0x000000041a00722a */ /* 0x000fe20003a60000 */
[----:B------:R-:W-:-:S03]  /*2ec0*/  IMAD.MOV.U32 R9, RZ, RZ, R34 ;  /* 0x000000ffff097224 */ /* 0x000fc600078e0022 */
[----:B------:R-:W-:Y:S01]  /*2ed0*/  @P4 LOP3.LUT R15, R13, 0x80000, RZ, 0xfc, !PT ;  /* 0x000800000d0f4812 */ /* 0x000fe200078efcff */
[----:B------:R-:W-:Y:S01]  /*2ee0*/  IMAD.MOV.U32 R13, RZ, RZ, R10 ;  /* 0x000000ffff0d7224 */ /* 0x000fe200078e000a */
[----:B------:R-:W-:Y:S01]  /*2ef0*/  FSEL R17, R12, R11, P5 ;  /* 0x0000000b0c117208 */ /* 0x000fe20002800000 */
[----:B------:R-:W-:Y:S01]  /*2f00*/  DSETP.MAX.AND P5, P4, R34, R4, PT ;  /* 0x000000042200722a */ /* 0x000fe20003caf000 */
[----:B------:R-:W-:Y:S01]  /*2f10*/  @P6 LOP3.LUT R17, R11, 0x80000, RZ, 0xfc, !PT ;  /* 0x000800000b116812 */ /* 0x000fe200078efcff */
[----:B------:R-:W-:Y:S02]  /*2f20*/  IMAD.MOV.U32 R11, RZ, RZ, R15 ;  /* 0x000000ffff0b7224 */ /* 0x000fe400078e000f */
[----:B------:R-:W-:Y:S02]  /*2f30*/  IMAD.MOV.U32 R12, RZ, RZ, R35 ;  /* 0x000000ffff0c7224 */ /* 0x000fe400078e0023 */
[----:B------:R-:W-:Y:S02]  /*2f40*/  IMAD.MOV.U32 R14, RZ, RZ, R11 ;  /* 0x000000ffff0e7224 */ /* 0x000fe400078e000b */
[----:B------:R-:W-:Y:S01]  /*2f50*/  DSETP.MIN.AND P6, P1, R10, R6, PT ;  /* 0x000000060a00722a */ /* 0x000fe200039c0000 */
[----:B------:R-:W-:-:S02]  /*2f60*/  IMAD.MOV.U32 R35, RZ, RZ, R2 ;  /* 0x000000ffff237224 */ /* 0x000fc400078e0002 */
[----:B------:R-:W-:Y:S02]  /*2f70*/  IMAD.MOV.U32 R10, RZ, RZ, R6 ;  /* 0x000000ffff0a7224 */ /* 0x000fe400078e0006 */
[----:B------:R-:W-:Y:S01]  /*2f80*/  IMAD.MOV.U32 R11, RZ, RZ, R27 ;  /* 0x000000ffff0b7224 */ /* 0x000fe200078e001b */
[----:B------:R-:W-:Y:S02]  /*2f90*/  FSEL R25, R14, R19, P6 ;  /* 0x000000130e197208 */ /* 0x000fe40003000000 */
[----:B------:R-:W-:Y:S01]  /*2fa0*/  SEL R24, R13, R10, P6 ;  /* 0x0000000a0d187207 */ /* 0x000fe20003000000 */
[----:B------:R-:W-:Y:S02]  /*2fb0*/  IMAD.MOV.U32 R10, RZ, RZ, R4 ;  /* 0x000000ffff0a7224 */ /* 0x000fe400078e0004 */
[----:B------:R-:W-:-:S03]  /*2fc0*/  IMAD.MOV.U32 R13, RZ, RZ, R5 ;  /* 0x000000ffff0d7224 */ /* 0x000fc600078e0005 */
[----:B------:R-:W-:Y:S02]  /*2fd0*/  SEL R10, R9, R10, P5 ;  /* 0x0000000a090a7207 */ /* 0x000fe40002800000 */
[----:B------:R-:W-:Y:S01]  /*2fe0*/  MOV R9, R17 ;  /* 0x0000001100097202 */ /* 0x000fe20000000f00 */
[----:B------:R-:W-:Y:S01]  /*2ff0*/  IMAD.MOV.U32 R17, RZ, RZ, R7 ;  /* 0x000000ffff117224 */ /* 0x000fe200078e0007 */
[----:B------:R-:W-:Y:S01]  /*3000*/  FSEL R15, R12, R13, P5 ;  /* 0x0000000d0c0f7208 */ /* 0x000fe20002800000 */
[----:B------:R-:W-:Y:S01]  /*3010*/  IMAD.MOV.U32 R12, RZ, RZ, R8 ;  /* 0x000000ffff0c7224 */ /* 0x000fe200078e0008 */
[----:B------:R-:W-:Y:S01]  /*3020*/  @P4 LOP3.LUT R15, R13, 0x80000, RZ, 0xfc, !PT ;  /* 0x000800000d0f4812 */ /* 0x000fe200078efcff */
[----:B------:R-:W-:Y:S01]  /*3030*/  IMAD.MOV.U32 R14, RZ, RZ, R9 ;  /* 0x000000ffff0e7224 */ /* 0x000fe200078e0009 */
[----:B------:R-:W-:Y:S01]  /*3040*/  DSETP.MAX.AND P5, P6, R8, R6, PT ;  /* 0x000000060800722a */ /* 0x000fe20003eaf000 */
[----:B------:R-:W-:Y:S01]  /*3050*/  @P1 LOP3.LUT R25, R19, 0x80000, RZ, 0xfc, !PT ;  /* 0x0008000013191812 */ /* 0x000fe200078efcff */
[----:B------:R-:W-:-:S02]  /*3060*/  IMAD.MOV.U32 R9, RZ, RZ, R6 ;  /* 0x000000ffff097224 */ /* 0x000fc400078e0006 */
[----:B------:R-:W-:Y:S02]  /*3070*/  IMAD.MOV.U32 R7, RZ, RZ, R4 ;  /* 0x000000ffff077224 */ /* 0x000fe400078e0004 */
[----:B------:R-:W-:Y:S01]  /*3080*/  IMAD.MOV.U32 R34, RZ, RZ, R10 ;  /* 0x000000ffff227224 */ /* 0x000fe200078e000a */
[----:B------:R-:W-:Y:S02]  /*3090*/  SEL R22, R12, R9, P5 ;  /* 0x000000090c167207 */ /* 0x000fe40002800000 */
[----:B------:R-:W-:Y:S01]  /*30a0*/  FSEL R9, R11, R5, P3 ;  /* 0x000000050b097208 */ /* 0x000fe20001800000 */
[----:B------:R-:W-:Y:S01]  /*30b0*/  IMAD.MOV.U32 R11, RZ, RZ, R15 ;  /* 0x000000ffff0b7224 */ /* 0x000fe200078e000f */
[----:B------:R-:W-:Y:S02]  /*30c0*/  @P2 LOP3.LUT R9, R5, 0x80000, RZ, 0xfc, !PT ;  /* 0x0008000005092812 */ /* 0x000fe400078efcff */
[----:B------:R-:W-:Y:S01]  /*30d0*/  SEL R4, R26, R7, P3 ;  /* 0x000000071a047207 */ /* 0x000fe20001800000 */
[----:B------:R-:W-:Y:S01]  /*30e0*/  IMAD.MOV.U32 R7, RZ, RZ, R2 ;  /* 0x000000ffff077224 */ /* 0x000fe200078e0002 */
[----:B------:R-:W-:Y:S01]  /*30f0*/  FSEL R23, R14, R17, P5 ;  /* 0x000000110e177208 */ /* 0x000fe20002800000 */
[----:B------:R-:W-:Y:S01]  /*3100*/  IMAD.MOV.U32 R5, RZ, RZ, R9 ;  /* 0x000000ffff057224 */ /* 0x000fe200078e0009 */
[----:B------:R-:W-:Y:S01]  /*3110*/  DSETP.MAX.AND P3, P4, R10, R2, PT ;  /* 0x000000020a00722a */ /* 0x000fe20003c6f000 */
[----:B------:R-:W-:Y:S01]  /*3120*/  IMAD.MOV.U32 R6, RZ, RZ, R4 ;  /* 0x000000ffff067224 */ /* 0x000fe200078e0004 */
[----:B------:R-:W-:-:S03]  /*3130*/  @P6 LOP3.LUT R23, R17, 0x80000, RZ, 0xfc, !PT ;  /* 0x0008000011176812 */ /* 0x000fc600078efcff */
[----:B------:R-:W-:Y:S01]  /*3140*/  DSETP.MIN.AND P1, P2, R4, R2, PT ;  /* 0x000000020400722a */ /* 0x000fe20003a20000 */
[----:B------:R-:W-:Y:S01]  /*3150*/  FSEL R11, R11, R3, P3 ;  /* 0x000000030b0b7208 */ /* 0x000fe20001800000 */
[----:B------:R-:W-:Y:S01]  /*3160*/  IMAD.MOV.U32 R4, RZ, RZ, R3 ;  /* 0x000000ffff047224 */ /* 0x000fe200078e0003 */
[----:B------:R-:W-:-:S03]  /*3170*/  SEL R34, R34, R35, P3 ;  /* 0x0000002322227207 */ /* 0x000fc60001800000 */
[----:B------:R-:W-:Y:S02]  /*3180*/  SEL R26, R6, R7, P1 ;  /* 0x00000007061a7207 */ /* 0x000fe40000800000 */
[----:B------:R-:W-:Y:S02]  /*3190*/  FSEL R27, R5, R4, P1 ;  /* 0x00000004051b7208 */ /* 0x000fe40000800000 */
[----:B------:R-:W-:-:S04]  /*31a0*/  @P4 LOP3.LUT R11, R3, 0x80000, RZ, 0xfc, !PT ;  /* 0x00080000030b4812 */ /* 0x000fc800078efcff */
[----:B------:R-:W-:Y:S01]  /*31b0*/  @P2 LOP3.LUT R27, R4, 0x80000, RZ, 0xfc, !PT ;  /* 0x00080000041b2812 */ /* 0x000fe200078efcff */
[----:B------:R-:W-:-:S07]  /*31c0*/  IMAD.MOV.U32 R35, RZ, RZ, R11 ;  /* 0x000000ffff237224 */ /* 0x000fce00078e000b */
.L_x_253:
[----:B------:R-:W-:Y:S05]  /*31d0*/  BSYNC.RECONVERGENT B2 ;  /* 0x0000000000027941 */ /* 0x000fea0003800200 */
.L_x_252:
        /* <DEDUP_REMOVED lines=15> */
[----:B------:R-:W-:Y:S01]  /*32d0*/  FSEL R21, R21, R7, P2 ;  /* 0x0000000715157208 */ /* 0x000fe20001000000 */
[----:B------:R-:W-:Y:S01]  /*32e0*/  IMAD.MOV.U32 R6, RZ, RZ, R25 ;  /* 0x000000ffff067224 */ /* 0x000fe200078e0019 */
[----:B------:R-:W-:Y:S01]  /*32f0*/  FSEL R5, R10, R11, P0 ;  /* 0x0000000b0a057208 */ /* 0x000fe20000000000 */
[----:B------:R-:W-:Y:S01]  /*3300*/  IMAD.MOV.U32 R10, RZ, RZ, R22 ;  /* 0x000000ffff0a7224 */ /* 0x000fe200078e0016 */
[----:B------:R-:W-:-:S02]  /*3310*/  SEL R56, R56, R57, P0 ;  /* 0x0000003938387207 */ /* 0x000fc40000000000 */
[----:B------:R-:W-:Y:S01]  /*3320*/  SEL R20, R12, R13, P2 ;  /* 0x0000000d0c147207 */ /* 0x000fe20001000000 */
[----:B------:R-:W-:Y:S01]  /*3330*/  IMAD.MOV.U32 R12, RZ, RZ, R23 ;  /* 0x000000ffff0c7224 */ /* 0x000fe200078e0017 */
[----:B------:R-:W-:Y:S01]  /*3340*/  @P3 LOP3.LUT R21, R7, 0x80000, RZ, 0xfc, !PT ;  /* 0x0008000007153812 */ /* 0x000fe200078efcff */
[----:B------:R-:W-:Y:S01]  /*3350*/  DSETP.MAX.AND P0, P3, R22, R8, PT ;  /* 0x000000081600722a */ /* 0x000fe20003b0f000 */
[----:B------:R-:W-:Y:S01]  /*3360*/  @P1 LOP3.LUT R5, R11, 0x80000, RZ, 0xfc, !PT ;  /* 0x000800000b051812 */ /* 0x000fe200078efcff */
[--C-:B------:R-:W-:Y:S01]  /*3370*/  IMAD.MOV.U32 R7, RZ, RZ, R8.reuse ;  /* 0x000000ffff077224 */ /* 0x100fe200078e0008 */
[-C--:B------:R-:W-:Y:S01]  /*3380*/  MOV R11, R9.reuse ;  /* 0x00000009000b7202 */ /* 0x080fe20000000f00 */
[--C-:B----4-:R-:W-:Y:S01]  /*3390*/  DSETP.MAX.AND P2, P1, R34, R2.reuse, PT ;  /* 0x000000022200722a */ /* 0x110fe2000394f000 */
[----:B------:R-:W-:Y:S01]  /*33a0*/  IMAD.MOV.U32 R13, RZ, RZ, R8 ;  /* 0x000000ffff0d7224 */ /* 0x000fe200078e0008 */
[----:B------:R-:W-:Y:S01]  /*33b0*/  FSEL R23, R12, R9, P0 ;  /* 0x000000090c177208 */ /* 0x000fe20000000000 */
[----:B------:R-:W-:Y:S01]  /*33c0*/  IMAD.MOV.U32 R8, RZ, RZ, R35 ;  /* 0x000000ffff087224 */ /* 0x000fe200078e0023 */
[----:B------:R-:W-:Y:S01]  /*33d0*/  SEL R24, R4, R7, P5 ;  /* 0x0000000704187207 */ /* 0x000fe20002800000 */
[----:B------:R-:W-:Y:S01]  /*33e0*/  IMAD.MOV.U32 R7, RZ, RZ, R27 ;  /* 0x000000ffff077224 */ /* 0x000fe200078e001b */
[----:B------:R-:W-:Y:S01]  /*33f0*/  FSEL R25, R6, R11, P5 ;  /* 0x0000000b06197208 */ /* 0x000fe20002800000 */
[----:B------:R-:W-:Y:S01]  /*3400*/  DSETP.MIN.AND P5, P6, R26, R2, PT ;  /* 0x000000021a00722a */ /* 0x000fe20003ea0000 */
        /* <DEDUP_REMOVED lines=10> */
[----:B------:R-:W-:-:S02]  /*34b0*/  SEL R34, R34, R2, P2 ;  /* 0x0000000222227207 */ /* 0x000fc40001000000 */
[----:B------:R-:W-:Y:S02]  /*34c0*/  @P1 LOP3.LUT R35, R11, 0x80000, RZ, 0xfc, !PT ;  /* 0x000800000b231812 */ /* 0x000fe400078efcff */
[----:B------:R-:W-:Y:S02]  /*34d0*/  SEL R26, R4, R9, P5 ;  /* 0x00000009041a7207 */ /* 0x000fe40002800000 */
[----:B------:R-:W-:-:S07]  /*34e0*/  @P6 LOP3.LUT R27, R6, 0x80000, RZ, 0xfc, !PT ;  /* 0x00080000061b6812 */ /* 0x000fce00078efcff */
.L_x_246:
[----:B------:R-:W-:Y:S05]  /*34f0*/  BSYNC.RECONVERGENT B1 ;  /* 0x0000000000017941 */ /* 0x000fea0003800200 */
.L_x_245:
[----:B0-----:R-:W0:Y:S01]  /*3500*/  S2R R2, SR_LANEID ;  /* 0x0000000000027919 */ /* 0x001e220000000000 */
[----:B------:R-:W-:Y:S01]  /*3510*/  LOP3.LUT R3, R51, 0x3e0, RZ, 0xc0, !PT ;  /* 0x000003e033037812 */ /* 0x000fe200078ec0ff */
[----:B------:R-:W-:Y:S04]  /*3520*/  BSSY.RECONVERGENT B1, `(.L_x_254) ;  /* 0x0000047000017945 */ /* 0x000fe80003800200 */
[----:B------:R-:W-:Y:S01]  /*3530*/  VIADD R5, R3, 0x20 ;  /* 0x0000002003057836 */ /* 0x000fe20000000000 */
[----:B------:R-:W-:-:S04]  /*3540*/  LOP3.LUT R3, RZ, R3, RZ, 0x33, !PT ;  /* 0x00000003ff037212 */ /* 0x000fc800078e33ff */
[----:B------:R-:W-:Y:S01]  /*3550*/  ISETP.GT.U32.AND P0, PT, R5, R0, PT ;  /* 0x000000000500720c */ /* 0x000fe20003f04070 */
[----:B------:R-:W-:-:S05]  /*3560*/  IMAD.IADD R3, R3, 0x1, R0 ;  /* 0x0000000103037824 */ /* 0x000fca00078e0200 */
        /* <DEDUP_REMOVED lines=8> */
[C---:B------:R-:W-:Y:S01]  /*35f0*/  IADD3 R10, PT, PT, R2.reuse, 0x10, RZ ;  /* 0x00000010020a7810 */ /* 0x040fe20007ffe0ff */
[----:B------:R-:W-:Y:S01]  /*3600*/  VIADD R8, R2, 0x8 ;  /* 0x0000000802087836 */ /* 0x000fe20000000000 */
[----:B------:R-:W-:Y:S01]  /*3610*/  P2R R5, PR, RZ, 0x2 ;  /* 0x00000002ff057803 */ /* 0x000fe20000000000 */
[----:B------:R1:W0:Y:S01]  /*3620*/  SHFL.DOWN PT, R13, R25, 0x1, R3 ;  /* 0x08200000190d7989 */ /* 0x00022200000e0003 */
[----:B------:R-:W-:-:S02]  /*3630*/  ISETP.GT.AND P2, PT, R4, R3, PT ;  /* 0x000000030400720c */ /* 0x000fc40003f44270 */
[-C--:B------:R-:W-:Y:S01]  /*3640*/  ISETP.GT.AND P4, PT, R6, R3.reuse, PT ;  /* 0x000000030600720c */ /* 0x080fe20003f84270 */
[----:B------:R1:W0:Y:S01]  /*3650*/  SHFL.DOWN PT, R11, R27, 0x1, R3 ;  /* 0x082000001b0b7989 */ /* 0x00022200000e0003 */
[-C--:B------:R-:W-:Y:S02]  /*3660*/  ISETP.GT.AND P0, PT, R8, R3.reuse, PT ;  /* 0x000000030800720c */ /* 0x080fe40003f04270 */
[----:B------:R-:W-:Y:S01]  /*3670*/  ISETP.GT.AND P1, PT, R10, R3, PT ;  /* 0x000000030a00720c */ /* 0x000fe20003f24270 */
[----:B------:R1:W0:Y:S01]  /*3680*/  SHFL.DOWN PT, R4, R20, 0x1, R3 ;  /* 0x0820000014047989 */ /* 0x00022200000e0003 */
[----:B------:R-:W-:-:S03]  /*3690*/  P2R R18, PR, RZ, 0x10 ;  /* 0x00000010ff127803 */ /* 0x000fc60000000000 */
        /* <DEDUP_REMOVED lines=9> */
[----:B------:R-:W-:Y:S02]  /*3730*/  IMAD.MOV.U32 R17, RZ, RZ, R14 ;  /* 0x000000ffff117224 */ /* 0x000fe400078e000e */
[----:B------:R-:W-:Y:S01]  /*3740*/  IMAD.MOV.U32 R14, RZ, RZ, R25 ;  /* 0x000000ffff0e7224 */ /* 0x000fe200078e0019 */
[----:B-1----:R-:W-:Y:S02]  /*3750*/  FSEL R57, R16, R15, P3 ;  /* 0x0000000f10397208 */ /* 0x002fe40001800000 */
[----:B------:R-:W-:-:S06]  /*3760*/  SEL R56, R56, R17, P3 ;  /* 0x0000001138387207 */ /* 0x000fcc0001800000 */
[----:B------:R-:W-:Y:S01]  /*3770*/  @P4 LOP3.LUT R57, R15, 0x80000, RZ, 0xfc, !PT ;  /* 0x000800000f394812 */ /* 0x000fe200078efcff */
[----:B0-----:R-:W-:Y:S01]  /*3780*/  DSETP.MIN.AND P3, P4, R24, R12, PT ;  /* 0x0000000c1800722a */ /* 0x001fe20003c60000 */
[----:B------:R-:W-:Y:S02]  /*3790*/  IMAD.MOV.U32 R15, RZ, RZ, R12 ;  /* 0x000000ffff0f7224 */ /* 0x000fe400078e000c */
[----:B------:R-:W-:-:S03]  /*37a0*/  IMAD.MOV.U32 R12, RZ, RZ, R27 ;  /* 0x000000ffff0c7224 */ /* 0x000fc600078e001b */
[----:B------:R-:W-:Y:S02]  /*37b0*/  FSEL R25, R14, R13, P3 ;  /* 0x0000000d0e197208 */ /* 0x000fe40001800000 */
[----:B------:R-:W-:-:S06]  /*37c0*/  SEL R24, R24, R15, P3 ;  /* 0x0000000f18187207 */ /* 0x000fcc0001800000 */
        /* <DEDUP_REMOVED lines=28> */
.L_x_255:
[----:B------:R-:W-:Y:S05]  /*3990*/  BSYNC.RECONVERGENT B1 ;  /* 0x0000000000017941 */ /* 0x000fea0003800200 */
.L_x_254:
        /* <DEDUP_REMOVED lines=16> */
[----:B------:R-:W-:Y:S02]  /*3aa0*/  IMAD.MOV.U32 R17, RZ, RZ, R14 ;  /* 0x000000ffff117224 */ /* 0x000fe400078e000e */
[----:B------:R-:W-:Y:S01]  /*3ab0*/  IMAD.MOV.U32 R14, RZ, RZ, R25 ;  /* 0x000000ffff0e7224 */ /* 0x000fe200078e0019 */
[----:B--2---:R-:W-:Y:S02]  /*3ac0*/  FSEL R57, R16, R15, P3 ;  /* 0x0000000f10397208 */ /* 0x004fe40001800000 */
[----:B------:R-:W-:Y:S01]  /*3ad0*/  SEL R56, R56, R17, P3 ;  /* 0x0000001138387207 */ /* 0x000fe20001800000 */
[----:B0-----:R-:W-:Y:S01]  /*3ae0*/  DSETP.MIN.AND P4, P3, R24, R12, PT ;  /* 0x0000000c1800722a */ /* 0x001fe20003b80000 */
[----:B------:R-:W-:-:S02]  /*3af0*/  IMAD.MOV.U32 R17, RZ, RZ, R12 ;  /* 0x000000ffff117224 */ /* 0x000fc400078e000c */
[----:B------:R-:W-:Y:S02]  /*3b00*/  IMAD.MOV.U32 R12, RZ, RZ, R27 ;  /* 0x000000ffff0c7224 */ /* 0x000fe400078e001b */
[----:B------:R-:W-:Y:S01]  /*3b10*/  @P2 LOP3.LUT R57, R15, 0x80000, RZ, 0xfc, !PT ;  /* 0x000800000f392812 */ /* 0x000fe200078efcff */
[----:B------:R-:W-:Y:S01]  /*3b20*/  IMAD.MOV.U32 R15, RZ, RZ, R10 ;  /* 0x000000ffff0f7224 */ /* 0x000fe200078e000a */
[----:B------:R-:W-:Y:S02]  /*3b30*/  SEL R24, R24, R17, P4 ;  /* 0x0000001118187207 */ /* 0x000fe40002000000 */
        /* <DEDUP_REMOVED lines=10> */
[----:B------:R-:W-:-:S03]  /*3be0*/  MOV R6, R34 ;  /* 0x0000002200067202 */ /* 0x000fc60000000f00 */
[----:B------:R-:W-:Y:S02]  /*3bf0*/  @P2 LOP3.LUT R27, R11, 0x80000, RZ, 0xfc, !PT ;  /* 0x000800000b1b2812 */ /* 0x000fe400078efcff */
[----:B------:R-:W-:Y:S01]  /*3c00*/  SEL R20, R20, R13, P4 ;  /* 0x0000000d14147207 */ /* 0x000fe20002000000 */
[----:B------:R-:W-:Y:S01]  /*3c10*/  IMAD.MOV.U32 R13, RZ, RZ, R4 ;  /* 0x000000ffff0d7224 */ /* 0x000fe200078e0004 */
        /* <DEDUP_REMOVED lines=14> */
.L_x_257:
[----:B------:R-:W-:Y:S05]  /*3d00*/  BSYNC.RECONVERGENT B1 ;  /* 0x0000000000017941 */ /* 0x000fea0003800200 */
.L_x_256:
        /* <DEDUP_REMOVED lines=19> */
[----:B------:R-:W-:Y:S01]  /*3e40*/  IMAD.MOV.U32 R14, RZ, RZ, R25 ;  /* 0x000000ffff0e7224 */ /* 0x000fe200078e0019 */
[----:B--2---:R-:W-:Y:S01]  /*3e50*/  FSEL R57, R16, R15, P2 ;  /* 0x0000000f10397208 */ /* 0x004fe20001000000 */
[----:B------:R-:W-:Y:S01]  /*3e60*/  IMAD.MOV.U32 R16, RZ, RZ, R26 ;  /* 0x000000ffff107224 */ /* 0x000fe200078e001a */
[----:B------:R-:W-:Y:S01]  /*3e70*/  SEL R56, R56, R17, P2 ;  /* 0x0000001138387207 */ /* 0x000fe20001000000 */
[----:B------:R-:W-:Y:S01]  /*3e80*/  IMAD.MOV.U32 R17, RZ, RZ, R27 ;  /* 0x000000ffff117224 */ /* 0x000fe200078e001b */
[----:B------:R-:W-:Y:S01]  /*3e90*/  FSEL R25, R14, R13, P4 ;  /* 0x0000000d0e197208 */ /* 0x000fe20002000000 */
[----:B------:R-:W-:-:S03]  /*3ea0*/  IMAD.MOV.U32 R14, RZ, RZ, R23 ;  /* 0x000000ffff0e7224 */ /* 0x000fc600078e0017 */
[----:B------:R-:W-:Y:S01]  /*3eb0*/  @P5 LOP3.LUT R57, R15, 0x80000, RZ, 0xfc, !PT ;  /* 0x000800000f395812 */ /* 0x000fe200078efcff */
[----:B------:R-:W-:Y:S01]  /*3ec0*/  DSETP.MIN.AND P5, P2, R26, R10, PT ;  /* 0x0000000a1a00722a */ /* 0x000fe20003aa0000 */
[----:B------:R-:W-:Y:S01]  /*3ed0*/  IMAD.MOV.U32 R15, RZ, RZ, R12 ;  /* 0x000000ffff0f7224 */ /* 0x000fe200078e000c */
[----:B------:R-:W-:Y:S01]  /*3ee0*/  @P3 LOP3.LUT R25, R13, 0x80000, RZ, 0xfc, !PT ;  /* 0x000800000d193812 */ /* 0x000fe200078efcff */
[----:B------:R-:W-:Y:S02]  /*3ef0*/  IMAD.MOV.U32 R12, RZ, RZ, R21 ;  /* 0x000000ffff0c7224 */ /* 0x000fe400078e0015 */
[----:B------:R-:W-:Y:S01]  /*3f00*/  IMAD.MOV.U32 R13, RZ, RZ, R22 ;  /* 0x000000ffff0d7224 */ /* 0x000fe200078e0016 */
[----:B------:R-:W-:Y:S01]  /*3f10*/  SEL R24, R24, R15, P4 ;  /* 0x0000000f18187207 */ /* 0x000fe20002000000 */
[----:B------:R-:W-:Y:S01]  /*3f20*/  DSETP.MAX.AND P4, P3, R20, R8, PT ;  /* 0x000000081400722a */ /* 0x000fe20003b8f000 */
[----:B------:R-:W-:Y:S01]  /*3f30*/  MOV R15, R10 ;  /* 0x0000000a000f7202 */ /* 0x000fe20000000f00 */
[----:B------:R-:W-:Y:S01]  /*3f40*/  IMAD.MOV.U32 R10, RZ, RZ, R20 ;  /* 0x000000ffff0a7224 */ /* 0x000fe200078e0014 */
[----:B------:R-:W-:-:S02]  /*3f50*/  FSEL R27, R17, R11, P5 ;  /* 0x0000000b111b7208 */ /* 0x000fc40002800000 */
[----:B------:R-:W-:Y:S02]  /*3f60*/  SEL R26, R16, R15, P5 ;  /* 0x0000000f101a7207 */ /* 0x000fe40002800000 */
[----:B------:R-:W-:Y:S01]  /*3f70*/  @P2 LOP3.LUT R27, R11, 0x80000, RZ, 0xfc, !PT ;  /* 0x000800000b1b2812 */ /* 0x000fe200078efcff */
[----:B------:R-:W-:Y:S01]  /*3f80*/  DSETP.MAX.AND P5, P2, R22, R6, PT ;  /* 0x000000061600722a */ /* 0x000fe20003aaf000 */
[----:B------:R-:W-:Y:S01]  /*3f90*/  IMAD.MOV.U32 R11, RZ, RZ, R8 ;  /* 0x000000ffff0b7224 */ /* 0x000fe200078e0008 */
[----:B------:R-:W-:Y:S01]  /*3fa0*/  FSEL R21, R12, R9, P4 ;  /* 0x000000090c157208 */ /* 0x000fe20002000000 */
[----:B------:R-:W-:Y:S02]  /*3fb0*/  IMAD.MOV.U32 R8, RZ, RZ, R6 ;  /* 0x000000ffff087224 */ /* 0x000fe400078e0006 */
[----:B------:R-:W-:Y:S01]  /*3fc0*/  IMAD.MOV.U32 R6, RZ, RZ, R35 ;  /* 0x000000ffff067224 */ /* 0x000fe200078e0023 */
[----:B------:R-:W-:Y:S01]  /*3fd0*/  SEL R20, R10, R11, P4 ;  /* 0x0000000b0a147207 */ /* 0x000fe20002000000 */
[----:B------:R-:W-:Y:S01]  /*3fe0*/  IMAD.MOV.U32 R11, RZ, RZ, R4 ;  /* 0x000000ffff0b7224 */ /* 0x000fe200078e0004 */
[----:B------:R-:W-:-:S02]  /*3ff0*/  SEL R22, R13, R8, P5 ;  /* 0x000000080d167207 */ /* 0x000fc40002800000 */
[----:B------:R-:W-:Y:S01]  /*4000*/  FSEL R23, R14, R7, P5 ;  /* 0x000000070e177208 */ /* 0x000fe20002800000 */
[----:B------:R-:W-:Y:S01]  /*4010*/  DSETP.MAX.AND P4, P5, R34, R4, PT ;  /* 0x000000042200722a */ /* 0x000fe20003d8f000 */
[----:B------:R-:W-:Y:S02]  /*4020*/  @P3 LOP3.LUT R21, R9, 0x80000, RZ, 0xfc, !PT ;  /* 0x0008000009153812 */ /* 0x000fe400078efcff */
[----:B------:R-:W-:-:S03]  /*4030*/  @P2 LOP3.LUT R23, R7, 0x80000, RZ, 0xfc, !PT ;  /* 0x0008000007172812 */ /* 0x000fc600078efcff */
[----:B------:R-:W-:Y:S02]  /*4040*/  FSEL R35, R6, R5, P4 ;  /* 0x0000000506237208 */ /* 0x000fe40002000000 */
[----:B------:R-:W-:-:S06]  /*4050*/  SEL R34, R34, R11, P4 ;  /* 0x0000000b22227207 */ /* 0x000fcc0002000000 */
[----:B------:R-:W-:-:S07]  /*4060*/  @P5 LOP3.LUT R35, R5, 0x80000, RZ, 0xfc, !PT ;  /* 0x0008000005235812 */ /* 0x000fce00078efcff */
.L_x_259:
[----:B------:R-:W-:Y:S05]  /*4070*/  BSYNC.RECONVERGENT B1 ;  /* 0x0000000000017941 */ /* 0x000fea0003800200 */
.L_x_258:
        /* <DEDUP_REMOVED lines=17> */
[----:B------:R-:W-:Y:S01]  /*4190*/  IMAD.MOV.U32 R16, RZ, RZ, R56 ;  /* 0x000000ffff107224 */ /* 0x000fe200078e0038 */
[----:B------:R-:W-:Y:S01]  /*41a0*/  MOV R19, R14 ;  /* 0x0000000e00137202 */ /* 0x000fe20000000f00 */
[----:B------:R-:W-:Y:S01]  /*41b0*/  IMAD.MOV.U32 R28, RZ, RZ, R25 ;  /* 0x000000ffff1c7224 */ /* 0x000fe200078e0019 */
[----:B--2---:R-:W-:Y:S01]  /*41c0*/  FSEL R57, R17, R15, P2 ;  /* 0x0000000f11397208 */ /* 0x004fe20001000000 */
[----:B------:R-:W-:Y:S01]  /*41d0*/  IMAD.MOV.U32 R18, RZ, RZ, R24 ;  /* 0x000000ffff127224 */ /* 0x000fe200078e0018 */
[----:B------:R-:W-:Y:S01]  /*41e0*/  SEL R56, R16, R19, P2 ;  /* 0x0000001310387207 */ /* 0x000fe20001000000 */
[----:B------:R-:W-:Y:S01]  /*41f0*/  DSETP.MIN.AND P2, P3, R26, R10, PT ;  /* 0x0000000a1a00722a */ /* 0x000fe20003b40000 */
[----:B------:R-:W-:Y:S01]  /*4200*/  IMAD.MOV.U32 R16, RZ, RZ, R27 ;  /* 0x000000ffff107224 */ /* 0x000fe200078e001b */
[----:B------:R-:W-:Y:S01]  /*4210*/  FSEL R25, R28, R13, P5 ;  /* 0x0000000d1c197208 */ /* 0x000fe20002800000 */
[----:B------:R-:W-:-:S02]  /*4220*/  IMAD.MOV.U32 R14, RZ, RZ, R26 ;  /* 0x000000ffff0e7224 */ /* 0x000fc400078e001a */
[----:B------:R-:W-:Y:S01]  /*4230*/  @P4 LOP3.LUT R57, R15, 0x80000, RZ, 0xfc, !PT ;  /* 0x000800000f394812 */ /* 0x000fe200078efcff */
[----:B------:R-:W-:Y:S01]  /*4240*/  IMAD.MOV.U32 R17, RZ, RZ, R12 ;  /* 0x000000ffff117224 */ /* 0x000fe200078e000c */
[----:B------:R-:W-:Y:S01]  /*4250*/  @P0 LOP3.LUT R25, R13, 0x80000, RZ, 0xfc, !PT ;  /* 0x000800000d190812 */ /* 0x000fe200078efcff */
[----:B------:R-:W-:Y:S01]  /*4260*/  IMAD.MOV.U32 R15, RZ, RZ, R10 ;  /* 0x000000ffff0f7224 */ /* 0x000fe200078e000a */
[----:B------:R-:W-:Y:S01]  /*4270*/  FSEL R27, R16, R11, P2 ;  /* 0x0000000b101b7208 */ /* 0x000fe20001000000 */
[----:B------:R-:W-:Y:S01]  /*4280*/  IMAD.MOV.U32 R12, RZ, RZ, R20 ;  /* 0x000000ffff0c7224 */ /* 0x000fe200078e0014 */
[----:B------:R-:W-:Y:S01]  /*4290*/  SEL R24, R18, R17, P5 ;  /* 0x0000001112187207 */ /* 0x000fe20002800000 */
[----:B------:R-:W-:Y:S01]  /*42a0*/  DSETP.MAX.AND P5, P4, R20, R8, PT ;  /* 0x000000081400722a */ /* 0x000fe20003caf000 */
[----:B------:R-:W-:Y:S01]  /*42b0*/  SEL R26, R14, R15, P2 ;  /* 0x0000000f0e1a7207 */ /* 0x000fe20001000000 */
[----:B------:R-:W-:Y:S01]  /*42c0*/  DSETP.MAX.AND P2, P0, R22, R6, PT ;  /* 0x000000061600722a */ /* 0x000fe2000384f000 */
[----:B------:R-:W-:Y:S01]  /*42d0*/  IMAD.MOV.U32 R17, RZ, RZ, R21 ;  /* 0x000000ffff117224 */ /* 0x000fe200078e0015 */
[----:B------:R-:W-:Y:S01]  /*42e0*/  @P3 LOP3.LUT R27, R11, 0x80000, RZ, 0xfc, !PT ;  /* 0x000800000b1b3812 */ /* 0x000fe200078efcff */
[----:B------:R-:W-:-:S02]  /*42f0*/  IMAD.MOV.U32 R14, RZ, RZ, R23 ;  /* 0x000000ffff0e7224 */ /* 0x000fc400078e0017 */
[----:B------:R-:W-:Y:S01]  /*4300*/  IMAD.MOV.U32 R10, RZ, RZ, R22 ;  /* 0x000000ffff0a7224 */ /* 0x000fe200078e0016 */
[----:B------:R-:W-:Y:S01]  /*4310*/  FSEL R21, R17, R9, P5 ;  /* 0x0000000911157208 */ /* 0x000fe20002800000 */
[----:B------:R-:W-:Y:S01]  /*4320*/  IMAD.MOV.U32 R13, RZ, RZ, R8 ;  /* 0x000000ffff0d7224 */ /* 0x000fe200078e0008 */
[----:B------:R-:W-:Y:S01]  /*4330*/  FSEL R23, R14, R7, P2 ;  /* 0x000000070e177208 */ /* 0x000fe20001000000 */
[----:B------:R-:W-:Y:S02]  /*4340*/  IMAD.MOV.U32 R15, RZ, RZ, R6 ;  /* 0x000000ffff0f7224 */ /* 0x000fe400078e0006 */
[----:B------:R-:W-:Y:S01]  /*4350*/  IMAD.MOV.U32 R6, RZ, RZ, R35 ;  /* 0x000000ffff067224 */ /* 0x000fe200078e0023 */
[----:B------:R-:W-:Y:S01]  /*4360*/  SEL R20, R12, R13, P5 ;  /* 0x0000000d0c147207 */ /* 0x000fe20002800000 */
[----:B------:R-:W-:Y:S01]  /*4370*/  IMAD.MOV.U32 R13, RZ, RZ, R4 ;  /* 0x000000ffff0d7224 */ /* 0x000fe200078e0004 */
[----:B------:R-:W-:Y:S01]  /*4380*/  SEL R22, R10, R15, P2 ;  /* 0x0000000f0a167207 */ /* 0x000fe20001000000 */
[----:B------:R-:W-:Y:S01]  /*4390*/  DSETP.MAX.AND P2, P5, R34, R4, PT ;  /* 0x000000042200722a */ /* 0x000fe20003d4f000 */
[----:B------:R-:W-:-:S02]  /*43a0*/  @P4 LOP3.LUT R21, R9, 0x80000, RZ, 0xfc, !PT ;  /* 0x0008000009154812 */ /* 0x000fc400078efcff */
[----:B------:R-:W-:-:S03]  /*43b0*/  @P0 LOP3.LUT R23, R7, 0x80000, RZ, 0xfc, !PT ;  /* 0x0008000007170812 */ /* 0x000fc600078efcff */
[----:B------:R-:W-:Y:S02]  /*43c0*/  FSEL R35, R6, R5, P2 ;  /* 0x0000000506237208 */ /* 0x000fe40001000000 */
[----:B------:R-:W-:-:S06]  /*43d0*/  SEL R34, R34, R13, P2 ;  /* 0x0000000d22227207 */ /* 0x000fcc0001000000 */
[----:B------:R-:W-:-:S07]  /*43e0*/  @P5 LOP3.LUT R35, R5, 0x80000, RZ, 0xfc, !PT ;  /* 0x0008000005235812 */ /* 0x000fce00078efcff */
.L_x_261:
[----:B------:R-:W-:Y:S05]  /*43f0*/  BSYNC.RECONVERGENT B1 ;  /* 0x0000000000017941 */ /* 0x000fea0003800200 */
.L_x_260:
        /* <DEDUP_REMOVED lines=15> */
[----:B0-2---:R-:W-:Y:S01]  /*44f0*/  MOV R3, R57 ;  /* 0x0000003900037202 */ /* 0x005fe20000000f00 */
[----:B------:R-:W-:Y:S01]  /*4500*/  DSETP.MIN.AND P4, P5, R24, R12, PT ;  /* 0x0000000c1800722a */ /* 0x000fe20003d80000 */
        /* <DEDUP_REMOVED lines=8> */
[----:B------:R-:W-:-:S02]  /*4590*/  IMAD.MOV.U32 R14, RZ, RZ, R26 ;  /* 0x000000ffff0e7224 */ /* 0x000fc400078e001a */
[----:B------:R-:W-:Y:S01]  /*45a0*/  @P1 LOP3.LUT R57, R15, 0x80000, RZ, 0xfc, !PT ;  /* 0x000800000f391812 */ /* 0x000fe200078efcff */
[----:B------:R-:W-:Y:S01]  /*45b0*/  DSETP.MAX.AND P3, P1, R20, R8, PT ;  /* 0x000000081400722a */ /* 0x000fe2000396f000 */
        /* <DEDUP_REMOVED lines=8> */
[----:B------:R-:W-:Y:S01]  /*4640*/  IMAD.MOV.U32 R10, RZ, RZ, R8 ;  /* 0x000000ffff0a7224 */ /* 0x000fe200078e0008 */
[----:B------:R-:W-:Y:S01]  /*4650*/  MOV R12, R35 ;  /* 0x00000023000c7202 */ /* 0x000fe20000000f00 */
[----:B------:R-:W-:Y:S01]  /*4660*/  IMAD.MOV.U32 R8, RZ, RZ, R23 ;  /* 0x000000ffff087224 */ /* 0x000fe200078e0017 */
[----:B------:R-:W-:Y:S01]  /*4670*/  SEL R24, R16, R3, P4 ;  /* 0x0000000310187207 */ /* 0x000fe20002000000 */
[----:B------:R-:W-:Y:S01]  /*4680*/  DSETP.MAX.AND P5, P4, R34, R6, PT ;  /* 0x000000062200722a */ /* 0x000fe20003caf000 */
[----:B------:R-:W-:Y:S01]  /*4690*/  SEL R20, R19, R10, P3 ;  /* 0x0000000a13147207 */ /* 0x000fe20001800000 */
[----:B------:R-:W-:Y:S01]  /*46a0*/  DSETP.MAX.AND P0, P3, R22, R4, PT ;  /* 0x000000041600722a */ /* 0x000fe20003b0f000 */
[----:B------:R-:W-:Y:S01]  /*46b0*/  IMAD.MOV.U32 R3, RZ, RZ, R22 ;  /* 0x000000ffff037224 */ /* 0x000fe200078e0016 */
[----:B------:R-:W-:Y:S01]  /*46c0*/  @P2 LOP3.LUT R27, R11, 0x80000, RZ, 0xfc, !PT ;  /* 0x000800000b1b2812 */ /* 0x000fe200078efcff */
[----:B------:R-:W-:Y:S01]  /*46d0*/  IMAD.MOV.U32 R10, RZ, RZ, R4 ;  /* 0x000000ffff0a7224 */ /* 0x000fe200078e0004 */
[----:B------:R-:W-:Y:S01]  /*46e0*/  FSEL R35, R12, R7, P5 ;  /* 0x000000070c237208 */ /* 0x000fe20002800000 */
[----:B------:R-:W-:Y:S01]  /*46f0*/  IMAD.MOV.U32 R13, RZ, RZ, R6 ;  /* 0x000000ffff0d7224 */ /* 0x000fe200078e0006 */
[----:B------:R-:W-:-:S02]  /*4700*/  FSEL R23, R8, R5, P0 ;  /* 0x0000000508177208 */ /* 0x000fc40000000000 */
[----:B------:R-:W-:Y:S02]  /*4710*/  SEL R22, R3, R10, P0 ;  /* 0x0000000a03167207 */ /* 0x000fe40000000000 */
[----:B------:R-:W-:Y:S02]  /*4720*/  SEL R34, R34, R13, P5 ;  /* 0x0000000d22227207 */ /* 0x000fe40002800000 */
[----:B------:R-:W-:Y:S02]  /*4730*/  @P4 LOP3.LUT R35, R7, 0x80000, RZ, 0xfc, !PT ;  /* 0x0008000007234812 */ /* 0x000fe400078efcff */
[----:B------:R-:W-:Y:S02]  /*4740*/  @P1 LOP3.LUT R21, R9, 0x80000, RZ, 0xfc, !PT ;  /* 0x0008000009151812 */ /* 0x000fe400078efcff */
[----:B------:R-:W-:-:S07]  /*4750*/  @P3 LOP3.LUT R23, R5, 0x80000, RZ, 0xfc, !PT ;  /* 0x0008000005173812 */ /* 0x000fce00078efcff */
.L_x_263:
[----:B------:R-:W-:Y:S05]  /*4760*/  BSYNC.RECONVERGENT B1 ;  /* 0x0000000000017941 */ /* 0x000fea0003800200 */
.L_x_262:
[----:B------:R-:W-:Y:S01]  /*4770*/  ISETP.NE.AND P0, PT, R2, RZ, PT ;  /* 0x000000ff0200720c */ /* 0x000fe20003f05270 */
[----:B------:R-:W-:-:S12]  /*4780*/  BSSY.RECONVERGENT B1, `(.L_x_264) ;  /* 0x000000b000017945 */ /* 0x000fd80003800200 */
[----:B------:R-:W-:Y:S05]  /*4790*/  @P0 BRA `(.L_x_265) ;  /* 0x0000000000240947 */ /* 0x000fea0003800000 */
[----:B0-----:R-:W0:Y:S01]  /*47a0*/  S2R R4, SR_CgaCtaId ;  /* 0x0000000000047919 */ /* 0x001e220000008800 */
[----:B--2---:R-:W-:Y:S02]  /*47b0*/  MOV R3, 0x400 ;  /* 0x0000040000037802 */ /* 0x004fe40000000f00 */
[----:B------:R-:W-:Y:S02]  /*47c0*/  SHF.R.U32.HI R2, RZ, 0x5, R51 ;  /* 0x00000005ff027819 */ /* 0x000fe40000011633 */
[----:B0-----:R-:W-:-:S05]  /*47d0*/  LEA R3, R4, R3, 0x18 ;  /* 0x0000000304037211 */ /* 0x001fca00078ec0ff */
[----:B------:R-:W-:-:S05]  /*47e0*/  IMAD R3, R2, 0x30, R3 ;  /* 0x0000003002037824 */ /* 0x000fca00078e0203 */
[----:B------:R1:W-:Y:S04]  /*47f0*/  STS.64 [R3+0x8], R56 ;  /* 0x0000083803007388 */ /* 0x0003e80000000a00 */
[----:B------:R1:W-:Y:S04]  /*4800*/  STS.128 [R3+0x10], R24 ;  /* 0x0000101803007388 */ /* 0x0003e80000000c00 */
[----:B------:R1:W-:Y:S04]  /*4810*/  STS.128 [R3+0x20], R20 ;  /* 0x0000201403007388 */ /* 0x0003e80000000c00 */
[----:B------:R1:W-:Y:S02]  /*4820*/  STS.64 [R3+0x30], R34 ;  /* 0x0000302203007388 */ /* 0x0003e40000000a00 */
.L_x_265:
[----:B------:R-:W-:Y:S05]  /*4830*/  BSYNC.RECONVERGENT B1 ;  /* 0x0000000000017941 */ /* 0x000fea0003800200 */
.L_x_264:
[----:B------:R-:W-:Y:S01]  /*4840*/  BAR.SYNC.DEFER_BLOCKING 0x0 ;  /* 0x0000000000007b1d */ /* 0x000fe20000010000 */
[----:B------:R-:W-:-:S04]  /*4850*/  ISETP.GE.U32.AND P0, PT, R0, 0x21, PT ;  /* 0x000000210000780c */ /* 0x000fc80003f06070 */
[----:B------:R-:W-:-:S13]  /*4860*/  ISETP.NE.OR P0, PT, R51, RZ, !P0 ;  /* 0x000000ff3300720c */ /* 0x000fda0004705670 */
[----:B------:R-:W-:Y:S05]  /*4870*/  @P0 BRA `(.L_x_266) ;  /* 0x0000007400840947 */ /* 0x000fea0003800000 */
[----:B------:R-:W3:Y:S01]  /*4880*/  S2UR UR5, SR_CgaCtaId ;  /* 0x00000000000579c3 */ /* 0x000ee20000008800 */
[----:B------:R-:W-:Y:S01]  /*4890*/  UMOV UR4, 0x400 ;  /* 0x0000040000047882 */ /* 0x000fe20000000000 */
[----:B------:R-:W-:Y:S02]  /*48a0*/  IMAD.MOV.U32 R16, RZ, RZ, R25 ;  /* 0x000000ffff107224 */ /* 0x000fe400078e0019 */
[----:B------:R-:W-:Y:S01]  /*48b0*/  IMAD.MOV.U32 R17, RZ, RZ, R27 ;  /* 0x000000ffff117224 */ /* 0x000fe200078e001b */
[----:B---3--:R-:W-:-:S09]  /*48c0*/  ULEA UR4, UR5, UR4, 0x18 ;  /* 0x0000000405047291 */ /* 0x008fd2000f8ec0ff */
[----:B0-----:R-:W0:Y:S04]  /*48d0*/  LDS.128 R12, [UR4+0x40] ;  /* 0x00004004ff0c7984 */ /* 0x001e280008000c00 */
[----:B-12---:R-:W1:Y:S04]  /*48e0*/  LDS.64 R2, [UR4+0x38] ;  /* 0x00003804ff027984 */ /* 0x006e680008000a00 */
        /* <DEDUP_REMOVED lines=17> */
[----:B------:R-:W-:Y:S01]  /*4a00*/  IMAD.MOV.U32 R13, RZ, RZ, R57 ;  /* 0x000000ffff0d7224 */ /* 0x000fe200078e0039 */
[----:B------:R-:W-:Y:S01]  /*4a10*/  @P3 LOP3.LUT R27, R18, 0x80000, RZ, 0xfc, !PT ;  /* 0x00080000121b3812 */ /* 0x000fe200078efcff */
[----:B--2---:R-:W-:Y:S01]  /*4a20*/  DSETP.MAX.AND P3, P0, R22, R10, PT ;  /* 0x0000000a1600722a */ /* 0x004fe2000386f000 */
[----:B------:R-:W-:Y:S01]  /*4a30*/  MOV R14, R20 ;  /* 0x00000014000e7202 */ /* 0x000fe20000000f00 */
[----:B------:R-:W-:Y:S01]  /*4a40*/  DSETP.MAX.AND P2, P1, R20, R8, PT ;  /* 0x000000081400722a */ /* 0x000fe2000394f000 */
[----:B------:R-:W-:Y:S01]  /*4a50*/  FSEL R57, R13, R3, P5 ;  /* 0x000000030d397208 */ /* 0x000fe20002800000 */
[----:B------:R-:W-:Y:S01]  /*4a60*/  IMAD.MOV.U32 R13, RZ, RZ, R11 ;  /* 0x000000ffff0d7224 */ /* 0x000fe200078e000b */
[----:B------:R-:W-:Y:S01]  /*4a70*/  SEL R56, R12, R15, P5 ;  /* 0x0000000f0c387207 */ /* 0x000fe20002800000 */
[----:B------:R-:W-:Y:S01]  /*4a80*/  IMAD.MOV.U32 R11, RZ, RZ, R8 ;  /* 0x000000ffff0b7224 */ /* 0x000fe200078e0008 */
[----:B---3--:R-:W-:Y:S01]  /*4a90*/  DSETP.MAX.AND P5, P6, R34, R4, PT ;  /* 0x000000042200722a */ /* 0x008fe20003eaf000 */
[----:B------:R-:W-:Y:S01]  /*4aa0*/  FSEL R21, R16, R9, P2 ;  /* 0x0000000910157208 */ /* 0x000fe20001000000 */
[----:B------:R-:W-:Y:S01]  /*4ab0*/  IMAD.MOV.U32 R18, RZ, RZ, R23 ;  /* 0x000000ffff127224 */ /* 0x000fe200078e0017 */
[----:B------:R-:W-:Y:S01]  /*4ac0*/  @P4 LOP3.LUT R57, R3, 0x80000, RZ, 0xfc, !PT ;  /* 0x0008000003394812 */ /* 0x000fe200078efcff */
[----:B------:R-:W-:Y:S01]  /*4ad0*/  IMAD.MOV.U32 R15, RZ, RZ, R35 ;  /* 0x000000ffff0f7224 */ /* 0x000fe200078e0023 */
[----:B------:R-:W-:Y:S01]  /*4ae0*/  SEL R20, R14, R11, P2 ;  /* 0x0000000b0e147207 */ /* 0x000fe20001000000 */
[----:B------:R-:W-:Y:S01]  /*4af0*/  IMAD.MOV.U32 R12, RZ, RZ, R34 ;  /* 0x000000ffff0c7224 */ /* 0x000fe200078e0022 */
[----:B------:R-:W-:Y:S01]  /*4b00*/  ISETP.GE.U32.AND P2, PT, R0, 0x41, PT ;  /* 0x000000410000780c */ /* 0x000fe20003f46070 */
        /* <DEDUP_REMOVED lines=37> */
[----:B------:R-:W-:Y:S01]  /*4d60*/  SEL R20, R2, R5, P0 ;  /* 0x0000000502147207 */ /* 0x000fe20000000000 */
[----:B------:R-:W-:Y:S01]  /*4d70*/  IMAD.MOV.U32 R7, RZ, RZ, R18 ;  /* 0x000000ffff077224 */ /* 0x000fe200078e0012 */
[----:B------:R-:W-:Y:S01]  /*4d80*/  FSEL R21, R3, R17, P0 ;  /* 0x0000001103157208 */ /* 0x000fe20000000000 */
[----:B--2---:R-:W-:Y:S01]  /*4d90*/  IMAD.MOV.U32 R5, RZ, RZ, R8 ;  /* 0x000000ffff057224 */ /* 0x004fe200078e0008 */
[----:B------:R-:W-:Y:S01]  /*4da0*/  @P5 LOP3.LUT R27, R15, 0x80000, RZ, 0xfc, !PT ;  /* 0x000800000f1b5812 */ /* 0x000fe200078efcff */
[----:B------:R-:W-:Y:S01]  /*4db0*/  DSETP.MAX.AND P4, P5, R34, R8, PT ;  /* 0x000000082200722a */ /* 0x000fe20003d8f000 */
[----:B------:R-:W-:Y:S01]  /*4dc0*/  @P3 LOP3.LUT R25, R13, 0x80000, RZ, 0xfc, !PT ;  /* 0x000800000d193812 */ /* 0x000fe200078efcff */
[----:B------:R-:W-:Y:S01]  /*4dd0*/  DSETP.MAX.AND P2, P3, R22, R18, PT ;  /* 0x000000121600722a */ /* 0x000fe20003b4f000 */
[----:B------:R-:W-:Y:S01]  /*4de0*/  ISETP.GE.U32.AND P0, PT, R0, 0x61, PT ;  /* 0x000000610000780c */ /* 0x000fe20003f06070 */
[----:B------:R-:W-:Y:S01]  /*4df0*/  IMAD.MOV.U32 R13, RZ, RZ, R35 ;  /* 0x000000ffff0d7224 */ /* 0x000fe200078e0023 */
[----:B------:R-:W-:-:S02]  /*4e00*/  @P1 LOP3.LUT R21, R17, 0x80000, RZ, 0xfc, !PT ;  /* 0x0008000011151812 */ /* 0x000fc400078efcff */
[----:B------:R-:W-:Y:S02]  /*4e10*/  SEL R34, R12, R5, P4 ;  /* 0x000000050c227207 */ /* 0x000fe40002000000 */
[----:B------:R-:W-:Y:S02]  /*4e20*/  FSEL R35, R13, R9, P4 ;  /* 0x000000090d237208 */ /* 0x000fe40002000000 */
[----:B------:R-:W-:Y:S02]  /*4e30*/  FSEL R23, R6, R19, P2 ;  /* 0x0000001306177208 */ /* 0x000fe40001000000 */
[----:B------:R-:W-:Y:S02]  /*4e40*/  SEL R22, R4, R7, P2 ;  /* 0x0000000704167207 */ /* 0x000fe40001000000 */
        /* <DEDUP_REMOVED lines=32> */
[----:B------:R-:W-:-:S02]  /*5050*/  FSEL R21, R3, R17, P0 ;  /* 0x0000001103157208 */ /* 0x000fc40000000000 */
[----:B------:R-:W-:Y:S01]  /*5060*/  @P5 LOP3.LUT R27, R15, 0x80000, RZ, 0xfc, !PT ;  /* 0x000800000f1b5812 */ /* 0x000fe200078efcff */
[----:B--2---:R-:W-:Y:S01]  /*5070*/  DSETP.MAX.AND P4, P5, R34, R4, PT ;  /* 0x000000042200722a */ /* 0x004fe20003d8f000 */
[----:B------:R-:W-:Y:S01]  /*5080*/  @P3 LOP3.LUT R25, R13, 0x80000, RZ, 0xfc, !PT ;  /* 0x000800000d193812 */ /* 0x000fe200078efcff */
[----:B------:R-:W-:Y:S01]  /*5090*/  DSETP.MAX.AND P2, P3, R22, R18, PT ;  /* 0x000000121600722a */ /* 0x000fe20003b4f000 */
[----:B------:R-:W-:Y:S01]  /*50a0*/  ISETP.GE.U32.AND P0, PT, R0, 0x81, PT ;  /* 0x000000810000780c */ /* 0x000fe20003f06070 */
[----:B------:R-:W-:Y:S01]  /*50b0*/  IMAD.MOV.U32 R13, RZ, RZ, R35 ;  /* 0x000000ffff0d7224 */ /* 0x000fe200078e0023 */
[----:B------:R-:W-:Y:S02]  /*50c0*/  MOV R9, R4 ;  /* 0x0000000400097202 */ /* 0x000fe40000000f00 */
[----:B------:R-:W-:Y:S02]  /*50d0*/  @P1 LOP3.LUT R21, R17, 0x80000, RZ, 0xfc, !PT ;  /* 0x0008000011151812 */ /* 0x000fe400078efcff */
[----:B------:R-:W-:-:S02]  /*50e0*/  FSEL R35, R13, R5, P4 ;  /* 0x000000050d237208 */ /* 0x000fc40002000000 */
[----:B------:R-:W-:Y:S02]  /*50f0*/  FSEL R23, R10, R19, P2 ;  /* 0x000000130a177208 */ /* 0x000fe40001000000 */
[----:B------:R-:W-:Y:S02]  /*5100*/  SEL R22, R8, R11, P2 ;  /* 0x0000000b08167207 */ /* 0x000fe40001000000 */
[----:B------:R-:W-:Y:S02]  /*5110*/  SEL R34, R12, R9, P4 ;  /* 0x000000090c227207 */ /* 0x000fe40002000000 */
        /* <DEDUP_REMOVED lines=26> */
[----:B------:R-:W-:-:S02]  /*52c0*/  FSEL R25, R2, R13, P2 ;  /* 0x0000000d02197208 */ /* 0x000fc40001000000 */
[----:B------:R-:W-:Y:S02]  /*52d0*/  MOV R2, R20 ;  /* 0x0000001400027202 */ /* 0x000fe40000000f00 */
[----:B------:R-:W-:Y:S02]  /*52e0*/  FSEL R21, R3, R17, P0 ;  /* 0x0000001103157208 */ /* 0x000fe40000000000 */
[----:B------:R-:W-:Y:S01]  /*52f0*/  SEL R20, R2, R5, P0 ;  /* 0x0000000502147207 */ /* 0x000fe20000000000 */
[----:B--2---:R-:W-:Y:S01]  /*5300*/  IMAD.MOV.U32 R5, RZ, RZ, R8 ;  /* 0x000000ffff057224 */ /* 0x004fe200078e0008 */
[----:B------:R-:W-:Y:S01]  /*5310*/  SEL R26, R4, R7, P4 ;  /* 0x00000007041a7207 */ /* 0x000fe20002000000 */
[----:B------:R-:W-:Y:S01]  /*5320*/  IMAD.MOV.U32 R4, RZ, RZ, R22 ;  /* 0x000000ffff047224 */ /* 0x000fe200078e0016 */
[----:B------:R-:W-:Y:S01]  /*5330*/  @P5 LOP3.LUT R27, R15, 0x80000, RZ, 0xfc, !PT ;  /* 0x000800000f1b5812 */ /* 0x000fe200078efcff */
[----:B------:R-:W-:Y:S01]  /*5340*/  DSETP.MAX.AND P4, P5, R34, R8, PT ;  /* 0x000000082200722a */ /* 0x000fe20003d8f000 */
[----:B------:R-:W-:Y:S01]  /*5350*/  @P3 LOP3.LUT R25, R13, 0x80000, RZ, 0xfc, !PT ;  /* 0x000800000d193812 */ /* 0x000fe200078efcff */
[----:B------:R-:W-:Y:S01]  /*5360*/  DSETP.MAX.AND P2, P3, R22, R18, PT ;  /* 0x000000121600722a */ /* 0x000fe20003b4f000 */
[----:B------:R-:W-:Y:S01]  /*5370*/  ISETP.GE.U32.AND P0, PT, R0, 0xa1, PT ;  /* 0x000000a10000780c */ /* 0x000fe20003f06070 */
[----:B------:R-:W-:Y:S01]  /*5380*/  IMAD.MOV.U32 R13, RZ, RZ, R35 ;  /* 0x000000ffff0d7224 */ /* 0x000fe200078e0023 */
[----:B------:R-:W-:Y:S01]  /*5390*/  @P1 LOP3.LUT R21, R17, 0x80000, RZ, 0xfc, !PT ;  /* 0x0008000011151812 */ /* 0x000fe200078efcff */
[----:B------:R-:W-:Y:S01]  /*53a0*/  IMAD.MOV.U32 R7, RZ, RZ, R18 ;  /* 0x000000ffff077224 */ /* 0x000fe200078e0012 */
[----:B------:R-:W-:-:S02]  /*53b0*/  SEL R34, R12, R5, P4 ;  /* 0x000000050c227207 */ /* 0x000fc40002000000 */
        /* <DEDUP_REMOVED lines=41> */
[----:B------:R-:W-:-:S02]  /*5650*/  ISETP.GE.U32.AND P0, PT, R0, 0xc1, PT ;  /* 0x000000c10000780c */ /* 0x000fc40003f06070 */
[----:B------:R-:W-:Y:S02]  /*5660*/  MOV R13, R35 ;  /* 0x00000023000d7202 */ /* 0x000fe40000000f00 */
[----:B------:R-:W-:Y:S02]  /*5670*/  SEL R34, R12, R9, P4 ;  /* 0x000000090c227207 */ /* 0x000fe40002000000 */
[----:B------:R-:W-:Y:S02]  /*5680*/  FSEL R35, R13, R5, P4 ;  /* 0x000000050d237208 */ /* 0x000fe40002000000 */
[----:B------:R-:W-:Y:S02]  /*5690*/  FSEL R23, R10, R19, P2 ;  /* 0x000000130a177208 */ /* 0x000fe40001000000 */
[----:B------:R-:W-:Y:S02]  /*56a0*/  SEL R22, R8, R11, P2 ;  /* 0x0000000b08167207 */ /* 0x000fe40001000000 */
[----:B------:R-:W-:-:S02]  /*56b0*/  @P5 LOP3.LUT R35, R5, 0x80000, RZ, 0xfc, !PT ;  /* 0x0008000005235812 */ /* 0x000fc400078efcff */
[----:B------:R-:W-:Y:S02]  /*56c0*/  @P3 LOP3.LUT R23, R19, 0x80000, RZ, 0xfc, !PT ;  /* 0x0008000013173812 */ /* 0x000fe400078efcff */
[----:B------:R-:W-:Y:S01]  /*56d0*/  @P1 LOP3.LUT R21, R17, 0x80000, RZ, 0xfc, !PT ;  /* 0x0008000011151812 */ /* 0x000fe200078efcff */
[----:B------:R-:W-:Y:S06]  /*56e0*/  @!P0 BRA `(.L_x_266) ;  /* 0x0000006400e88947 */ /* 0x000fec0003800000 */
        /* <DEDUP_REMOVED lines=22> */
[----:B-1----:R-:W-:Y:S01]  /*5850*/  IMAD.MOV.U32 R7, RZ, RZ, R14 ;  /* 0x000000ffff077224 */ /* 0x002fe200078e000e */
        /* <DEDUP_REMOVED lines=17> */
[----:B------:R-:W-:-:S02]  /*5970*/  SEL R22, R4, R7, P3 ;  /* 0x0000000704167207 */ /* 0x000fc40001800000 */
        /* <DEDUP_REMOVED lines=12> */
[----:B------:R-:W-:Y:S01]  /*5a40*/  IMAD.MOV.U32 R8, RZ, RZ, R26 ;  /* 0x000000ffff087224 */ /* 0x000fe200078e001a */
[----:B------:R-:W-:-:S03]  /*5a50*/  MOV R0, R25 ;  /* 0x0000001900007202 */ /* 0x000fc60000000f00 */
        /* <DEDUP_REMOVED lines=20> */
[----:B------:R-:W-:Y:S01]  /*5ba0*/  FSEL R21, R8, R5, P0 ;  /* 0x0000000508157208 */ /* 0x000fe20000000000 */
        /* <DEDUP_REMOVED lines=8> */
[----:B------:R-:W-:Y:S02]  /*5c30*/  SEL R22, R9, R12, P2 ;  /* 0x0000000c09167207 */ /* 0x000fe40001000000 */
[----:B------:R-:W-:Y:S02]  /*5c40*/  SEL R34, R13, R4, P4 ;  /* 0x000000040d227207 */ /* 0x000fe40002000000 */
[----:B------:R-:W-:Y:S02]  /*5c50*/  @P5 LOP3.LUT R35, R3, 0x80000, RZ, 0xfc, !PT ;  /* 0x0008000003235812 */ /* 0x000fe400078efcff */
[----:B------:R-:W-:Y:S01]  /*5c60*/  @P3 LOP3.LUT R23, R11, 0x80000, RZ, 0xfc, !PT ;  /* 0x000800000b173812 */ /* 0x000fe200078efcff */
[----:B------:R-:W-:Y:S06]  /*5c70*/  BRA `(.L_x_266) ;  /* 0x0000006000847947 */ /* 0x000fec0003800000 */
.L_x_242:
[----:B------:R-:W0:Y:S01]  /*5c80*/  S2R R2, SR_TID.X ;  /* 0x0000000000027919 */ /* 0x000e220000002100 */
[----:B------:R-:W0:Y:S02]  /*5c90*/  LDC.64 R4, c[0x0][0x380] ;  /* 0x0000e000ff047b82 */ /* 0x000e240000000a00 */
[----:B0-----:R-:W-:-:S05]  /*5ca0*/  IMAD.WIDE.U32 R4, R2, 0x18, R4 ;  /* 0x0000001802047825 */ /* 0x001fca00078e0004 */
[----:B------:R-:W2:Y:S04]  /*5cb0*/  LDG.E.64 R20, desc[UR18][R4.64] ;  /* 0x0000001204147981 */ /* 0x000ea8000c1e1b00 */
[----:B------:R-:W3:Y:S04]  /*5cc0*/  LDG.E.64 R22, desc[UR18][R4.64+0x8] ;  /* 0x0000081204167981 */ /* 0x000ee8000c1e1b00 */
[----:B------:R-:W4:Y:S01]  /*5cd0*/  LDG.E.64 R34, desc[UR18][R4.64+0x10] ;  /* 0x0000101204227981 */ /* 0x000f22000c1e1b00 */
[----:B------:R-:W-:Y:S01]  /*5ce0*/  IADD3 R14, PT, PT, R0, -0x100, RZ ;  /* 0xffffff00000e7810 */ /* 0x000fe20007ffe0ff */
[----:B------:R-:W-:-:S03]  /*5cf0*/  IMAD.MOV.U32 R3, RZ, RZ, 0x100 ;  /* 0x00000100ff037424 */ /* 0x000fc600078e00ff */
[----:B------:R-:W-:Y:S01]  /*5d00*/  ISETP.GE.U32.AND P0, PT, R14, 0x100, PT ;  /* 0x000001000e00780c */ /* 0x000fe20003f06070 */
[----:B--2---:R-:W-:Y:S02]  /*5d10*/  IMAD.MOV.U32 R56, RZ, RZ, R20 ;  /* 0x000000ffff387224 */ /* 0x004fe400078e0014 */
[----:B------:R-:W-:Y:S02]  /*5d20*/  IMAD.MOV.U32 R57, RZ, RZ, R21 ;  /* 0x000000ffff397224 */ /* 0x000fe400078e0015 */
[----:B---3--:R-:W-:Y:S02]  /*5d30*/  IMAD.MOV.U32 R24, RZ, RZ, R22 ;  /* 0x000000ffff187224 */ /* 0x008fe400078e0016 */
[----:B------:R-:W-:Y:S02]  /*5d40*/  IMAD.MOV.U32 R25, RZ, RZ, R23 ;  /* 0x000000ffff197224 */ /* 0x000fe400078e0017 */
[----:B----4-:R-:W-:Y:S02]  /*5d50*/  IMAD.MOV.U32 R26, RZ, RZ, R34 ;  /* 0x000000ffff1a7224 */ /* 0x010fe400078e0022 */
[----:B------:R-:W-:-:S02]  /*5d60*/  IMAD.MOV.U32 R27, RZ, RZ, R35 ;  /* 0x000000ffff1b7224 */ /* 0x000fc400078e0023 */
[----:B------:R-:W-:Y:S05]  /*5d70*/  @!P0 BRA `(.L_x_267) ;  /* 0x0000000000f88947 */ /* 0x000fea0003800000 */
[----:B------:R-:W0:Y:S01]  /*5d80*/  LDC R0, c[0x0][0x390] ;  /* 0x0000e400ff007b82 */ /* 0x000e220000000800 */
[----:B------:R-:W-:Y:S01]  /*5d90*/  IMAD.MOV.U32 R3, RZ, RZ, 0x100 ;  /* 0x00000100ff037424 */ /* 0x000fe200078e00ff */
[----:B------:R-:W-:Y:S01]  /*5da0*/  MOV R26, R34 ;  /* 0x00000022001a7202 */ /* 0x000fe20000000f00 */
[----:B------:R-:W-:Y:S02]  /*5db0*/  IMAD.MOV.U32 R56, RZ, RZ, R20 ;  /* 0x000000ffff387224 */ /* 0x000fe400078e0014 */
[----:B------:R-:W-:Y:S02]  /*5dc0*/  IMAD.MOV.U32 R57, RZ, RZ, R21 ;  /* 0x000000ffff397224 */ /* 0x000fe400078e0015 */
[----:B------:R-:W-:Y:S02]  /*5dd0*/  IMAD.MOV.U32 R24, RZ, RZ, R22 ;  /* 0x000000ffff187224 */ /* 0x000fe400078e0016 */
[----:B------:R-:W-:Y:S02]  /*5de0*/  IMAD.MOV.U32 R25, RZ, RZ, R23 ;  /* 0x000000ffff197224 */ /* 0x000fe400078e0017 */
[----:B------:R-:W-:-:S07]  /*5df0*/  IMAD.MOV.U32 R27, RZ, RZ, R35 ;  /* 0x000000ffff1b7224 */ /* 0x000fce00078e0023 */
.L_x_269:
[----:B------:R-:W-:-:S05]  /*5e00*/  IMAD.WIDE.U32 R8, R3, 0x18, R4 ;  /* 0x0000001803087825 */ /* 0x000fca00078e0004 */
[----:B------:R-:W2:Y:S04]  /*5e10*/  LDG.E.64 R10, desc[UR18][R8.64] ;  /* 0x00000012080a7981 */ /* 0x000ea8000c1e1b00 */
[----:B------:R-:W3:Y:S04]  /*5e20*/  LDG.E.64 R12, desc[UR18][R8.64+0x8] ;  /* 0x00000812080c7981 */ /* 0x000ee8000c1e1b00 */
[----:B------:R1:W4:Y:S01]  /*5e30*/  LDG.E.64 R6, desc[UR18][R8.64+0x10] ;  /* 0x0000101208067981 */ /* 0x000322000c1e1b00 */
[----:B------:R-:W-:Y:S02]  /*5e40*/  IMAD.MOV.U32 R19, RZ, RZ, R20 ;  /* 0x000000ffff137224 */ /* 0x000fe400078e0014 */
[----:B------:R-:W-:Y:S01]  /*5e50*/  IMAD.MOV.U32 R17, RZ, RZ, R57 ;  /* 0x000000ffff117224 */ /* 0x000fe200078e0039 */
[C---:B--2---:R-:W-:Y:S01]  /*5e60*/  DSETP.MAX.AND P2, P3, R10.reuse, R20, PT ;  /* 0x000000140a00722a */ /* 0x044fe20003b4f000 */
[----:B------:R-:W-:Y:S01]  /*5e70*/  IMAD.MOV.U32 R18, RZ, RZ, R10 ;  /* 0x000000ffff127224 */ /* 0x000fe200078e000a */
[----:B------:R-:W-:Y:S01]  /*5e80*/  DSETP.MIN.AND P0, P1, R10, R56, PT ;  /* 0x000000380a00722a */ /* 0x000fe20003900000 */
[----:B------:R-:W-:Y:S01]  /*5e90*/  IMAD.MOV.U32 R16, RZ, RZ, R11 ;  /* 0x000000ffff107224 */ /* 0x000fe200078e000b */
[C---:B---3--:R-:W-:Y:S01]  /*5ea0*/  DSETP.MAX.AND P6, P4, R12.reuse, R22, PT ;  /* 0x000000160c00722a */ /* 0x048fe20003ccf000 */
[----:B-1----:R-:W-:Y:S01]  /*5eb0*/  IMAD.MOV.U32 R8, RZ, RZ, R12 ;  /* 0x000000ffff087224 */ /* 0x002fe200078e000c */
[----:B------:R-:W-:Y:S01]  /*5ec0*/  FSEL R29, R11, R21, P2 ;  /* 0x000000150b1d7208 */ /* 0x000fe20001000000 */
[----:B------:R-:W-:Y:S01]  /*5ed0*/  IMAD.MOV.U32 R11, RZ, RZ, R24 ;  /* 0x000000ffff0b7224 */ /* 0x000fe200078e0018 */
[----:B------:R-:W-:Y:S01]  /*5ee0*/  SEL R20, R18, R19, P2 ;  /* 0x0000001312147207 */ /* 0x000fe20001000000 */
[----:B------:R-:W-:Y:S01]  /*5ef0*/  DSETP.MIN.AND P2, P5, R12, R24, PT ;  /* 0x000000180c00722a */ /* 0x000fe20003d40000 */
[----:B------:R-:W-:Y:S01]  /*5f00*/  IMAD.MOV.U32 R15, RZ, RZ, R10 ;  /* 0x000000ffff0f7224 */ /* 0x000fe200078e000a */
[----:B------:R-:W-:Y:S01]  /*5f10*/  FSEL R57, R16, R17, P0 ;  /* 0x0000001110397208 */ /* 0x000fe20000000000 */
[----:B------:R-:W-:-:S02]  /*5f20*/  IMAD.MOV.U32 R10, RZ, RZ, R25 ;  /* 0x000000ffff0a7224 */ /* 0x000fc400078e0019 */
[----:B------:R-:W-:Y:S01]  /*5f30*/  IMAD.MOV.U32 R9, RZ, RZ, R13 ;  /* 0x000000ffff097224 */ /* 0x000fe200078e000d */
[----:B------:R-:W-:Y:S01]  /*5f40*/  SEL R24, R8, R11, P2 ;  /* 0x0000000b08187207 */ /* 0x000fe20001000000 */
[----:B0-----:R-:W-:Y:S01]  /*5f50*/  IMAD.IADD R8, R0, 0x1, -R3 ;  /* 0x0000000100087824 */ /* 0x001fe200078e0a03 */
[----:B------:R-:W-:Y:S01]  /*5f60*/  SEL R56, R15, R56, P0 ;  /* 0x000000380f387207 */ /* 0x000fe20000000000 */
[----:B------:R-:W-:Y:S01]  /*5f70*/  IMAD.MOV.U32 R16, RZ, RZ, R13 ;  /* 0x000000ffff107224 */ /* 0x000fe200078e000d */
[----:B------:R-:W-:Y:S01]  /*5f80*/  FSEL R25, R9, R10, P2 ;  /* 0x0000000a09197208 */ /* 0x000fe20001000000 */
[----:B------:R-:W-:Y:S01]  /*5f90*/  IMAD.MOV.U32 R13, RZ, RZ, R27 ;  /* 0x000000ffff0d7224 */ /* 0x000fe200078e001b */
[----:B------:R-:W-:Y:S01]  /*5fa0*/  @P1 LOP3.LUT R57, R17, 0x80000, RZ, 0xfc, !PT ;  /* 0x0008000011391812 */ /* 0x000fe200078efcff */
[C---:B----4-:R-:W-:Y:S01]  /*5fb0*/  DSETP.MIN.AND P1, P0, R6.reuse, R26, PT ;  /* 0x0000001a0600722a */ /* 0x050fe20003820000 */
[----:B------:R-:W-:Y:S01]  /*5fc0*/  @P5 LOP3.LUT R25, R10, 0x80000, RZ, 0xfc, !PT ;  /* 0x000800000a195812 */ /* 0x000fe200078efcff */
[----:B------:R-:W-:Y:S01]  /*5fd0*/  IMAD.MOV.U32 R17, RZ, RZ, R23 ;  /* 0x000000ffff117224 */ /* 0x000fe200078e0017 */
[----:B------:R-:W-:Y:S01]  /*5fe0*/  @P3 LOP3.LUT R29, R21, 0x80000, RZ, 0xfc, !PT ;  /* 0x00080000151d3812 */ /* 0x000fe200078efcff */
[----:B------:R-:W-:Y:S01]  /*5ff0*/  DSETP.MAX.AND P3, P2, R6, R34, PT ;  /* 0x000000220600722a */ /* 0x000fe20003a6f000 */
[----:B------:R-:W-:Y:S01]  /*6000*/  ISETP.GE.U32.AND P5, PT, R8, 0x100, PT ;  /* 0x000001000800780c */ /* 0x000fe20003fa6070 */
[----:B------:R-:W-:Y:S01]  /*6010*/  IMAD.MOV.U32 R8, RZ, RZ, R6 ;  /* 0x000000ffff087224 */ /* 0x000fe200078e0006 */
[----:B------:R-:W-:Y:S01]  /*6020*/  MOV R15, R12 ;  /* 0x0000000c000f7202 */ /* 0x000fe20000000f00 */
[----:B------:R-:W-:Y:S01]  /*6030*/  IMAD.MOV.U32 R12, RZ, RZ, R35 ;  /* 0x000000ffff0c7224 */ /* 0x000fe200078e0023 */
[----:B------:R-:W-:Y:S01]  /*6040*/  FSEL R23, R16, R17, P6 ;  /* 0x0000001110177208 */ /* 0x000fe20003000000 */
[--C-:B------:R-:W-:Y:S01]  /*6050*/  IMAD.MOV.U32 R9, RZ, RZ, R7.reuse ;  /* 0x000000ffff097224 */ /* 0x100fe200078e0007 */
[----:B------:R-:W-:Y:S01]  /*6060*/  SEL R34, R8, R34, P3 ;  /* 0x0000002208227207 */ /* 0x000fe20001800000 */
[----:B------:R-:W-:Y:S01]  /*6070*/  IMAD.MOV.U32 R8, RZ, RZ, R7 ;  /* 0x000000ffff087224 */ /* 0x000fe200078e0007 */
[----:B------:R-:W-:Y:S01]  /*6080*/  @P4 LOP3.LUT R23, R17, 0x80000, RZ, 0xfc, !PT ;  /* 0x0008000011174812 */ /* 0x000fe200078efcff */
        /* <DEDUP_REMOVED lines=8> */
[----:B------:R-:W-:Y:S01]  /*6110*/  @P0 LOP3.LUT R27, R13, 0x80000, RZ, 0xfc, !PT ;  /* 0x000800000d1b0812 */ /* 0x000fe200078efcff */
[----:B------:R-:W-:Y:S06]  /*6120*/  @!P5 BRA `(.L_x_268) ;  /* 0x0000003000f8d947 */ /* 0x000fec0003800000 */
[----:B------:R-:W-:-:S05]  /*6130*/  VIADD R3, R3, 0x100 ;  /* 0x0000010003037836 */ /* 0x000fca0000000000 */
[----:B------:R-:W-:-:S13]  /*6140*/  ISETP.GT.U32.AND P0, PT, R3, R14, PT ;  /* 0x0000000e0300720c */ /* 0x000fda0003f04070 */
[----:B------:R-:W-:Y:S05]  /*6150*/  @!P0 BRA `(.L_x_269) ;  /* 0xfffffffc00288947 */ /* 0x000fea000383ffff */
.L_x_267:
[----:B------:R-:W-:Y:S01]  /*6160*/  IMAD.IADD R5, R0, 0x1, -R3 ;  /* 0x0000000100057824 */ /* 0x000fe200078e0a03 */
[----:B------:R-:W-:Y:S04]  /*6170*/  BSSY.RECONVERGENT B1, `(.L_x_268) ;  /* 0x0000339000017945 */ /* 0x000fe80003800200 */
[----:B------:R-:W-:-:S04]  /*6180*/  ISETP.GE.AND P0, PT, R2, R5, PT ;  /* 0x000000050200720c */ /* 0x000fc80003f06270 */
[----:B------:R-:W-:-:S13]  /*6190*/  ISETP.GE.U32.OR P0, PT, R3, R0, P0 ;  /* 0x000000000300720c */ /* 0x000fda0000706470 */
[----:B------:R-:W-:Y:S05]  /*61a0*/  @P0 BRA `(.L_x_270) ;  /* 0x0000003000d40947 */ /* 0x000fea0003800000 */
[----:B------:R-:W-:Y:S01]  /*61b0*/  LOP3.LUT R4, RZ, R2, RZ, 0x33, !PT ;  /* 0x00000002ff047212 */ /* 0x000fe200078e33ff */
[----:B------:R-:W-:Y:S03]  /*61c0*/  BSSY.RECONVERGENT B2, `(.L_x_271) ;  /* 0x00001b4000027945 */ /* 0x000fe60003800200 */
[----:B------:R-:W-:Y:S01]  /*61d0*/  IADD3 R4, PT, PT, -R3, R0, R4 ;  /* 0x0000000003047210 */ /* 0x000fe20007ffe104 */
[----:B------:R-:W-:-:S03]  /*61e0*/  IMAD.MOV.U32 R0, RZ, RZ, R2 ;  /* 0x000000ffff007224 */ /* 0x000fc600078e0002 */
[C---:B------:R-:W-:Y:S02]  /*61f0*/  ISETP.GE.U32.AND P0, PT, R4.reuse, 0x700, PT ;  /* 0x000007000400780c */ /* 0x040fe40003f06070 */
[----:B------:R-:W-:-:S04]  /*6200*/  LEA.HI R5, R4, 0x1, RZ, 0x18 ;  /* 0x0000000104057811 */ /* 0x000fc800078fc0ff */
[----:B------:R-:W-:-:S07]  /*6210*/  LOP3.LUT R6, R5, 0x7, RZ, 0xc0, !PT ;  /* 0x0000000705067812 */ /* 0x000fce00078ec0ff */
[----:B------:R-:W-:Y:S05]  /*6220*/  @!P0 BRA `(.L_x_272) ;  /* 0x0000001800b48947 */ /* 0x000fea0003800000 */
[----:B------:R-:W-:Y:S01]  /*6230*/  LOP3.LUT R0, R5, 0x1fffff8, RZ, 0xc0, !PT ;  /* 0x01fffff805007812 */ /* 0x000fe200078ec0ff */
[----:B------:R-:W-:Y:S01]  /*6240*/  BSSY.RECONVERGENT B3, `(.L_x_273) ;  /* 0x00001aa000037945 */ /* 0x000fe20003800200 */
[C---:B------:R-:W-:Y:S02]  /*6250*/  LOP3.LUT R8, R2.reuse, 0x400, RZ, 0xfc, !PT ;  /* 0x0000040002087812 */ /* 0x040fe400078efcff */
[----:B------:R-:W-:Y:S01]  /*6260*/  IADD3 R7, PT, PT, R2, R3, RZ ;  /* 0x0000000302077210 */ /* 0x000fe20007ffe0ff */
[----:B------:R-:W-:-:S07]  /*6270*/  IMAD.MOV R0, RZ, RZ, -R0 ;  /* 0x000000ffff007224 */ /* 0x000fce00078e0a00 */
.L_x_274:
[----:B------:R-:W0:Y:S02]  /*6280*/  LDC.64 R10, c[0x0][0x380] ;  /* 0x0000e000ff0a7b82 */ /* 0x000e240000000a00 */
[----:B0-----:R-:W-:-:S05]  /*6290*/  IMAD.WIDE.U32 R12, R7, 0x18, R10 ;  /* 0x00000018070c7825 */ /* 0x001fca00078e000a */
[----:B------:R-:W2:Y:S04]  /*62a0*/  LDG.E.64 R54, desc[UR18][R12.64] ;  /* 0x000000120c367981 */ /* 0x000ea8000c1e1b00 */
[----:B------:R-:W3:Y:S01]  /*62b0*/  LDG.E.64 R60, desc[UR18][R12.64+0x8] ;  /* 0x000008120c3c7981 */ /* 0x000ee2000c1e1b00 */
[----:B------:R-:W-:-:S03]  /*62c0*/  VIADD R15, R7, 0x100 ;  /* 0x00000100070f7836 */ /* 0x000fc60000000000 */
[----:B------:R-:W4:Y:S01]  /*62d0*/  LDG.E.64 R30, desc[UR18][R12.64+0x10] ;  /* 0x000010120c1e7981 */ /* 0x000f22000c1e1b00 */
[----:B------:R-:W-:-:S05]  /*62e0*/  IMAD.WIDE.U32 R14, R15, 0x18, R10 ;  /* 0x000000180f0e7825 */ /* 0x000fca00078e000a */
[----:B------:R-:W5:Y:S04]  /*62f0*/  LDG.E.64 R52, desc[UR18][R14.64] ;  /* 0x000000120e347981 */ /* 0x000f68000c1e1b00 */
[----:B------:R-:W5:Y:S04]  /*6300*/  LDG.E.64 R48, desc[UR18][R14.64+0x8] ;  /* 0x000008120e307981 */ /* 0x000f68000c1e1b00 */
[----:B------:R-:W5:Y:S01]  /*6310*/  LDG.E.64 R18, desc[UR18][R14.64+0x10] ;  /* 0x000010120e127981 */ /* 0x000f62000c1e1b00 */
[----:B------:R-:W-:-:S04]  /*6320*/  VIADD R29, R7, 0x200 ;  /* 0x00000200071d7836 */ /* 0x000fc80000000000 */
[----:B------:R-:W-:-:S05]  /*6330*/  IMAD.WIDE.U32 R28, R29, 0x18, R10 ;  /* 0x000000181d1c7825 */ /* 0x000fca00078e000a */
[----:B------:R-:W5:Y:S04]  /*6340*/  LDG.E.64 R32, desc[UR18][R28.64] ;  /* 0x000000121c207981 */ /* 0x000f68000c1e1b00 */
[----:B------:R-:W5:Y:S01]  /*6350*/  LDG.E.64 R50, desc[UR18][R28.64+0x8] ;  /* 0x000008121c327981 */ /* 0x000f62000c1e1b00 */
[----:B------:R-:W-:-:S03]  /*6360*/  VIADD R59, R7, 0x300 ;  /* 0x00000300073b7836 */ /* 0x000fc60000000000 */
[----:B------:R0:W5:Y:S01]  /*6370*/  LDG.E.64 R40, desc[UR18][R28.64+0x10] ;  /* 0x000010121c287981 */ /* 0x000162000c1e1b00 */
        /* <DEDUP_REMOVED lines=11> */
[----:B------:R-:W5:Y:S01]  /*6430*/  LDG.E.64 R38, desc[UR18][R62.64] ;  /* 0x000000123e267981 */ /* 0x000f62000c1e1b00 */
[C---:B0-----:R-:W-:Y:S02]  /*6440*/  VIADD R29, R7.reuse, 0x600 ;  /* 0x00000600071d7836 */ /* 0x041fe40000000000 */
[----:B------:R-:W-:Y:S01]  /*6450*/  VIADD R9, R7, 0x700 ;  /* 0x0000070007097836 */ /* 0x000fe20000000000 */
[----:B------:R-:W5:Y:S01]  /*6460*/  LDG.E.64 R14, desc[UR18][R62.64+0x8] ;  /* 0x000008123e0e7981 */ /* 0x000f62000c1e1b00 */
[----:B------:R-:W-:-:S04]  /*6470*/  IMAD.WIDE.U32 R28, R29, 0x18, R10 ;  /* 0x000000181d1c7825 */ /* 0x000fc800078e000a */
[----:B------:R-:W-:-:S04]  /*6480*/  IMAD.WIDE.U32 R10, R9, 0x18, R10 ;  /* 0x00000018090a7825 */ /* 0x000fc800078e000a */
[----:B------:R-:W-:Y:S02]  /*6490*/  IMAD.MOV.U32 R9, RZ, RZ, R20 ;  /* 0x000000ffff097224 */ /* 0x000fe400078e0014 */
[----:B-1----:R-:W-:Y:S02]  /*64a0*/  IMAD.MOV.U32 R58, RZ, RZ, R21 ;  /* 0x000000ffff3a7224 */ /* 0x002fe400078e0015 */
[----:B------:R-:W-:Y:S02]  /*64b0*/  IMAD.MOV.U32 R59, RZ, RZ, R56 ;  /* 0x000000ffff3b7224 */ /* 0x000fe400078e0038 */
[----:B------:R-:W-:Y:S01]  /*64c0*/  IMAD.MOV.U32 R65, RZ, RZ, R57 ;  /* 0x000000ffff417224 */ /* 0x000fe200078e0039 */
[C---:B--2---:R-:W-:Y:S01]  /*64d0*/  DSETP.MIN.AND P0, P1, R54.reuse, R56, PT ;  /* 0x000000383600722a */ /* 0x044fe20003900000 */
[----:B------:R-:W-:Y:S01]  /*64e0*/  IMAD.MOV.U32 R66, RZ, RZ, R54 ;  /* 0x000000ffff427224 */ /* 0x000fe200078e0036 */
[----:B------:R-:W-:Y:S01]  /*64f0*/  DSETP.MAX.AND P2, P4, R54, R20, PT ;  /* 0x000000143600722a */ /* 0x000fe20003c4f000 */
[----:B------:R-:W-:Y:S01]  /*6500*/  MOV R56, R54 ;  /* 0x0000003600387202 */ /* 0x000fe20000000f00 */
[----:B------:R-:W-:Y:S01]  /*6510*/  IMAD.MOV.U32 R64, RZ, RZ, R55 ;  /* 0x000000ffff407224 */ /* 0x000fe200078e0037 */
[----:B------:R0:W2:Y:S02]  /*6520*/  LDG.E.64 R20, desc[UR18][R62.64+0x10] ;  /* 0x000010123e147981 */ /* 0x0000a4000c1e1b00 */
[----:B------:R-:W-:Y:S01]  /*6530*/  SEL R56, R56, R59, P0 ;  /* 0x0000003b38387207 */ /* 0x000fe20000000000 */
[----:B------:R-:W-:Y:S01]  /*6540*/  IMAD.MOV.U32 R59, RZ, RZ, R25 ;  /* 0x000000ffff3b7224 */ /* 0x000fe200078e0019 */
[----:B------:R-:W-:-:S02]  /*6550*/  SEL R54, R66, R9, P2 ;  /* 0x0000000942367207 */ /* 0x000fc40001000000 */
[----:B------:R-:W-:Y:S01]  /*6560*/  FSEL R9, R55, R58, P2 ;  /* 0x0000003a37097208 */ /* 0x000fe20001000000 */
[C---:B---3--:R-:W-:Y:S01]  /*6570*/  DSETP.MIN.AND P2, P3, R60.reuse, R24, PT ;  /* 0x000000183c00722a */ /* 0x048fe20003b40000 */
[----:B------:R-:W-:Y:S01]  /*6580*/  FSEL R57, R64, R65, P0 ;  /* 0x0000004140397208 */ /* 0x000fe20000000000 */
[----:B------:R-:W-:Y:S01]  /*6590*/  IMAD.MOV.U32 R64, RZ, RZ, R24 ;  /* 0x000000ffff407224 */ /* 0x000fe200078e0018 */
[----:B------:R-:W-:Y:S01]  /*65a0*/  @P1 LOP3.LUT R57, R65, 0x80000, RZ, 0xfc, !PT ;  /* 0x0008000041391812 */ /* 0x000fe200078efcff */
[----:B------:R-:W-:Y:S01]  /*65b0*/  DSETP.MAX.AND P0, P1, R60, R22, PT ;  /* 0x000000163c00722a */ /* 0x000fe2000390f000 */
[----:B------:R-:W-:Y:S01]  /*65c0*/  @P4 LOP3.LUT R9, R58, 0x80000, RZ, 0xfc, !PT ;  /* 0x000800003a094812 */ /* 0x000fe200078efcff */
[----:B------:R-:W-:Y:S02]  /*65d0*/  IMAD.MOV.U32 R58, RZ, RZ, R22 ;  /* 0x000000ffff3a7224 */ /* 0x000fe400078e0016 */
[----:B------:R-:W-:Y:S02]  /*65e0*/  IMAD.MOV.U32 R22, RZ, RZ, R61 ;  /* 0x000000ffff167224 */ /* 0x000fe400078e003d */
[----:B0-----:R-:W-:-:S02]  /*65f0*/  IMAD.MOV.U32 R63, RZ, RZ, R60 ;  /* 0x000000ffff3f7224 */ /* 0x001fc400078e003c */
[----:B------:R-:W-:Y:S02]  /*6600*/  IMAD.MOV.U32 R65, RZ, RZ, R60 ;  /* 0x000000ffff417224 */ /* 0x000fe400078e003c */
[----:B------:R-:W-:Y:S01]  /*6610*/  IMAD.MOV.U32 R55, RZ, RZ, R61 ;  /* 0x000000ffff377224 */ /* 0x000fe200078e003d */
[----:B------:R-:W-:Y:S01]  /*6620*/  FSEL R61, R22, R59, P2 ;  /* 0x0000003b163d7208 */ /* 0x000fe20001000000 */
[----:B------:R-:W-:Y:S01]  /*6630*/  IMAD.MOV.U32 R62, RZ, RZ, R26 ;  /* 0x000000ffff3e7224 */ /* 0x000fe200078e001a */
[----:B------:R-:W-:Y:S01]  /*6640*/  SEL R24, R63, R64, P2 ;  /* 0x000000403f187207 */ /* 0x000fe20001000000 */
[----:B------:R-:W-:Y:S01]  /*6650*/  IMAD.MOV.U32 R25, RZ, RZ, R23 ;  /* 0x000000ffff197224 */ /* 0x000fe200078e0017 */
[----:B------:R-:W-:Y:S01]  /*6660*/  @P3 LOP3.LUT R61, R59, 0x80000, RZ, 0xfc, !PT ;  /* 0x000800003b3d3812 */ /* 0x000fe200078efcff */
[C---:B----4-:R-:W-:Y:S01]  /*6670*/  DSETP.MAX.AND P3, P4, R30.reuse, R34, PT ;  /* 0x000000221e00722a */ /* 0x050fe20003c6f000 */
[----:B------:R-:W-:Y:S01]  /*6680*/  MOV R63, R35 ;  /* 0x00000023003f7202 */ /* 0x000fe20000000f00 */
[----:B------:R-:W-:Y:S01]  /*6690*/  DSETP.MIN.AND P5, P2, R30, R26, PT ;  /* 0x0000001a1e00722a */ /* 0x000fe20003aa0000 */
[----:B------:R-:W-:Y:S01]  /*66a0*/  SEL R58, R65, R58, P0 ;  /* 0x0000003a413a7207 */ /* 0x000fe20000000000 */
[----:B------:R-:W-:Y:S01]  /*66b0*/  IMAD.MOV.U32 R60, RZ, RZ, R34 ;  /* 0x000000ffff3c7224 */ /* 0x000fe200078e0022 */
[----:B------:R-:W3:Y:S01]  /*66c0*/  LDG.E.64 R22, desc[UR18][R28.64] ;  /* 0x000000121c167981 */ /* 0x000ee2000c1e1b00 */
[----:B------:R-:W-:-:S02]  /*66d0*/  IMAD.MOV.U32 R35, RZ, RZ, R30 ;  /* 0x000000ffff237224 */ /* 0x000fc400078e001e */
[----:B------:R-:W-:Y:S02]  /*66e0*/  IMAD.MOV.U32 R59, RZ, RZ, R27 ;  /* 0x000000ffff3b7224 */ /* 0x000fe400078e001b */
[----:B------:R-:W-:Y:S02]  /*66f0*/  IMAD.MOV.U32 R65, RZ, RZ, R30 ;  /* 0x000000ffff417224 */ /* 0x000fe400078e001e */
[----:B------:R-:W-:Y:S01]  /*6700*/  IMAD.MOV.U32 R34, RZ, RZ, R31 ;  /* 0x000000ffff227224 */ /* 0x000fe200078e001f */
[----:B------:R-:W-:Y:S01]  /*6710*/  SEL R60, R35, R60, P3 ;  /* 0x0000003c233c7207 */ /* 0x000fe20001800000 */
[----:B------:R-:W4:Y:S01]  /*6720*/  LDG.E.64 R26, desc[UR18][R28.64+0x8] ;  /* 0x000008121c1a7981 */ /* 0x000f22000c1e1b00 */
[----:B------:R-:W-:Y:S01]  /*6730*/  SEL R30, R65, R62, P5 ;  /* 0x0000003e411e7207 */ /* 0x000fe20002800000 */
[----:B------:R-:W-:Y:S01]  /*6740*/  IMAD.MOV.U32 R62, RZ, RZ, R57 ;  /* 0x000000ffff3e7224 */ /* 0x000fe200078e0039 */
[----:B------:R-:W-:Y:S01]  /*6750*/  FSEL R35, R34, R59, P5 ;  /* 0x0000003b22237208 */ /* 0x000fe20002800000 */
[--C-:B-----5:R-:W-:Y:S01]  /*6760*/  DSETP.MIN.AND P6, P5, R56, R52.reuse, PT ;  /* 0x000000343800722a */ /* 0x120fe20003dc0000 */
[----:B------:R-:W-:Y:S01]  /*6770*/  FSEL R65, R31, R63, P3 ;  /* 0x0000003f1f417208 */ /* 0x000fe20001800000 */
        /* <DEDUP_REMOVED lines=8> */
[----:B------:R-:W-:Y:S01]  /*6800*/  DSETP.MAX.AND P0, P3, R54, R52, PT ;  /* 0x000000343600722a */ /* 0x000fe20003b0f000 */
[----:B------:R-:W-:Y:S01]  /*6810*/  FSEL R63, R62, R25, P6 ;  /* 0x000000193e3f7208 */ /* 0x000fe20003000000 */
[----:B------:R-:W-:Y:S01]  /*6820*/  IMAD.MOV.U32 R31, RZ, RZ, R55 ;  /* 0x000000ffff1f7224 */ /* 0x000fe200078e0037 */
[----:B------:R-:W5:Y:S01]  /*6830*/  LDG.E.64 R28, desc[UR18][R28.64+0x10] ;  /* 0x000010121c1c7981 */ /* 0x000f62000c1e1b00 */
[----:B------:R-:W-:Y:S01]  /*6840*/  @P5 LOP3.LUT R63, R25, 0x80000, RZ, 0xfc, !PT ;  /* 0x00080000193f5812 */ /* 0x000fe200078efcff */
[--C-:B------:R-:W-:Y:S01]  /*6850*/  IMAD.MOV.U32 R55, RZ, RZ, R52.reuse ;  /* 0x000000ffff377224 */ /* 0x100fe200078e0034 */
[----:B------:R-:W-:Y:S01]  /*6860*/  MOV R25, R61 ;  /* 0x0000003d00197202 */ /* 0x000fe20000000f00 */
[----:B------:R-:W-:-:S02]  /*6870*/  IMAD.MOV.U32 R54, RZ, RZ, R52 ;  /* 0x000000ffff367224 */ /* 0x000fc400078e0034 */
[----:B------:R-:W-:Y:S01]  /*6880*/  IMAD.MOV.U32 R59, RZ, RZ, R57 ;  /* 0x000000ffff3b7224 */ /* 0x000fe200078e0039 */
[----:B------:R-:W-:Y:S02]  /*6890*/  FSEL R67, R31, R53, P0 ;  /* 0x000000351f437208 */ /* 0x000fe40000000000 */
[----:B------:R-:W-:Y:S01]  /*68a0*/  SEL R34, R34, R55, P6 ;  /* 0x0000003722227207 */ /* 0x000fe20003000000 */
[----:B------:R-:W-:Y:S01]  /*68b0*/  IMAD.MOV.U32 R55, RZ, RZ, R25 ;  /* 0x000000ffff377224 */ /* 0x000fe200078e0019 */
[----:B------:R-:W-:Y:S01]  /*68c0*/  SEL R52, R9, R54, P0 ;  /* 0x0000003609347207 */ /* 0x000fe20000000000 */
[----:B------:R-:W-:Y:S01]  /*68d0*/  IMAD.MOV.U32 R54, RZ, RZ, R24 ;  /* 0x000000ffff367224 */ /* 0x000fe200078e0018 */
[----:B------:R-:W-:Y:S01]  /*68e0*/  @P3 LOP3.LUT R67, R53, 0x80000, RZ, 0xfc, !PT ;  /* 0x0008000035433812 */ /* 0x000fe200078efcff */
[--C-:B------:R-:W-:Y:S01]  /*68f0*/  DSETP.MIN.AND P4, P1, R24, R48.reuse, PT ;  /* 0x000000301800722a */ /* 0x100fe20003980000 */
[----:B------:R-:W-:Y:S01]  /*6900*/  IMAD.MOV.U32 R31, RZ, RZ, R58 ;  /* 0x000000ffff1f7224 */ /* 0x000fe200078e003a */
[----:B------:R-:W-:Y:S01]  /*6910*/  DSETP.MAX.AND P5, P3, R58, R48, PT ;  /* 0x000000303a00722a */ /* 0x000fe20003baf000 */
[----:B------:R-:W5:Y:S01]  /*6920*/  LDG.E.64 R24, desc[UR18][R10.64] ;  /* 0x000000120a187981 */ /* 0x000f62000c1e1b00 */
[----:B------:R-:W-:-:S02]  /*6930*/  IMAD.MOV.U32 R56, RZ, RZ, R48 ;  /* 0x000000ffff387224 */ /* 0x000fc400078e0030 */
[----:B------:R-:W-:-:S03]  /*6940*/  IMAD.MOV.U32 R53, RZ, RZ, R48 ;  /* 0x000000ffff357224 */ /* 0x000fc600078e0030 */
[----:B------:R-:W-:Y:S01]  /*6950*/  SEL R48, R31, R56, P5 ;  /* 0x000000381f307207 */ /* 0x000fe20002800000 */
[----:B------:R-:W-:Y:S02]  /*6960*/  IMAD.MOV.U32 R31, RZ, RZ, R35 ;  /* 0x000000ffff1f7224 */ /* 0x000fe400078e0023 */
[----:B------:R-:W-:Y:S02]  /*6970*/  IMAD.MOV.U32 R56, RZ, RZ, R30 ;  /* 0x000000ffff387224 */ /* 0x000fe400078e001e */
[----:B------:R-:W-:Y:S02]  /*6980*/  IMAD.MOV.U32 R57, RZ, RZ, R31 ;  /* 0x000000ffff397224 */ /* 0x000fe400078e001f */
[----:B------:R-:W-:Y:S01]  /*6990*/  DSETP.MIN.AND P2, P0, R30, R18, PT ;  /* 0x000000121e00722a */ /* 0x000fe20003840000 */
[----:B------:R-:W5:Y:S04]  /*69a0*/  LDG.E.64 R30, desc[UR18][R10.64+0x8] ;  /* 0x000008120a1e7981 */ /* 0x000f68000c1e1b00 */
[----:B------:R-:W5:Y:S01]  /*69b0*/  LDG.E.64 R10, desc[UR18][R10.64+0x10] ;  /* 0x000010120a0a7981 */ /* 0x000f62000c1e1b00 */
[----:B------:R-:W-:Y:S01]  /*69c0*/  IMAD.MOV.U32 R9, RZ, RZ, R59 ;  /* 0x000000ffff097224 */ /* 0x000fe200078e003b */
[----:B------:R-:W-:Y:S01]  /*69d0*/  MOV R61, R65 ;  /* 0x00000041003d7202 */ /* 0x000fe20000000f00 */
[----:B------:R-:W-:-:S02]  /*69e0*/  IMAD.MOV.U32 R58, RZ, RZ, R49 ;  /* 0x000000ffff3a7224 */ /* 0x000fc400078e0031 */
[----:B------:R-:W-:Y:S01]  /*69f0*/  IMAD.MOV.U32 R62, RZ, RZ, R49 ;  /* 0x000000ffff3e7224 */ /* 0x000fe200078e0031 */
[----:B------:R-:W-:Y:S02]  /*6a00*/  SEL R54, R54, R53, P4 ;  /* 0x0000003536367207 */ /* 0x000fe40002000000 */
[----:B------:R-:W-:Y:S02]  /*6a10*/  FSEL R55, R55, R58, P4 ;  /* 0x0000003a37377208 */ /* 0x000fe40002000000 */
[----:B------:R-:W-:Y:S01]  /*6a20*/  FSEL R49, R9, R62, P5 ;  /* 0x0000003e09317208 */ /* 0x000fe20002800000 */
[----:B------:R-:W-:Y:S01]  /*6a30*/  DSETP.MAX.AND P4, P5, R60, R18, PT ;  /* 0x000000123c00722a */ /* 0x000fe20003d8f000 */
[----:B------:R-:W-:Y:S02]  /*6a40*/  IMAD.MOV.U32 R35, RZ, RZ, R60 ;  /* 0x000000ffff237224 */ /* 0x000fe400078e003c */
[--C-:B------:R-:W-:Y:S02]  /*6a50*/  IMAD.MOV.U32 R53, RZ, RZ, R18.reuse ;  /* 0x000000ffff357224 */ /* 0x100fe400078e0012 */
[----:B------:R-:W-:Y:S01]  /*6a60*/  IMAD.MOV.U32 R60, RZ, RZ, R18 ;  /* 0x000000ffff3c7224 */ /* 0x000fe200078e0012 */
[----:B------:R-:W-:Y:S01]  /*6a70*/  @P1 LOP3.LUT R55, R58, 0x80000, RZ, 0xfc, !PT ;  /* 0x000800003a371812 */ /* 0x000fe200078efcff */
[--C-:B------:R-:W-:Y:S01]  /*6a80*/  IMAD.MOV.U32 R58, RZ, RZ, R19.reuse ;  /* 0x000000ffff3a7224 */ /* 0x100fe200078e0013 */
[----:B------:R-:W-:Y:S01]  /*6a90*/  SEL R56, R56, R53, P2 ;  /* 0x0000003538387207 */ /* 0x000fe20001000000 */
[----:B------:R-:W-:Y:S01]  /*6aa0*/  IMAD.MOV.U32 R9, RZ, RZ, R19 ;  /* 0x000000ffff097224 */ /* 0x000fe200078e0013 */
[----:B------:R-:W-:Y:S01]  /*6ab0*/  SEL R18, R35, R60, P4 ;  /* 0x0000003c23127207 */ /* 0x000fe20002000000 */
[----:B------:R-:W-:-:S02]  /*6ac0*/  IMAD.MOV.U32 R35, RZ, RZ, R63 ;  /* 0x000000ffff237224 */ /* 0x000fc400078e003f */
[----:B------:R-:W-:Y:S01]  /*6ad0*/  IMAD.MOV.U32 R53, RZ, RZ, R67 ;  /* 0x000000ffff357224 */ /* 0x000fe200078e0043 */
[----:B------:R-:W-:Y:S02]  /*6ae0*/  FSEL R57, R57, R58, P2 ;  /* 0x0000003a39397208 */ /* 0x000fe40001000000 */
[----:B------:R-:W-:Y:S02]  /*6af0*/  FSEL R19, R61, R9, P4 ;  /* 0x000000093d137208 */ /* 0x000fe40002000000 */
[----:B------:R-:W-:Y:S01]  /*6b00*/  @P0 LOP3.LUT R57, R58, 0x80000, RZ, 0xfc, !PT ;  /* 0x000800003a390812 */ /* 0x000fe200078efcff */
[----:B------:R-:W-:Y:S01]  /*6b10*/  IMAD.MOV.U32 R58, RZ, RZ, R34 ;  /* 0x000000ffff3a7224 */ /* 0x000fe200078e0022 */
[----:B------:R-:W-:Y:S01]  /*6b20*/  @P5 LOP3.LUT R19, R9, 0x80000, RZ, 0xfc, !PT ;  /* 0x0008000009135812 */ /* 0x000fe200078efcff */
[----:B------:R-:W-:Y:S01]  /*6b30*/  IMAD.MOV.U32 R9, RZ, RZ, R35 ;  /* 0x000000ffff097224 */ /* 0x000fe200078e0023 */
[--C-:B------:R-:W-:Y:S01]  /*6b40*/  DSETP.MIN.AND P0, P1, R34, R32.reuse, PT ;  /* 0x000000202200722a */ /* 0x100fe20003900000 */
[----:B------:R-:W-:Y:S01]  /*6b50*/  IMAD.MOV.U32 R59, RZ, RZ, R32 ;  /* 0x000000ffff3b7224 */ /* 0x000fe200078e0020 */
[----:B------:R-:W-:Y:S01]  /*6b60*/  DSETP.MAX.AND P2, P4, R52, R32, PT ;  /* 0x000000203400722a */ /* 0x000fe20003c4f000 */
[----:B------:R-:W-:-:S02]  /*6b70*/  IMAD.MOV.U32 R34, RZ, RZ, R52 ;  /* 0x000000ffff227224 */ /* 0x000fc400078e0034 */
[----:B------:R-:W-:Y:S02]  /*6b80*/  IMAD.MOV.U32 R35, RZ, RZ, R53 ;  /* 0x000000ffff237224 */ /* 0x000fe400078e0035 */
[----:B------:R-:W-:Y:S01]  /*6b90*/  IMAD.MOV.U32 R60, RZ, RZ, R33 ;  /* 0x000000ffff3c7224 */ /* 0x000fe200078e0021 */
[----:B------:R-:W-:Y:S02]  /*6ba0*/  @P3 LOP3.LUT R49, R62, 0x80000, RZ, 0xfc, !PT ;  /* 0x000800003e313812 */ /* 0x000fe400078efcff */
[----:B------:R-:W-:Y:S02]  /*6bb0*/  SEL R34, R34, R59, P2 ;  /* 0x0000003b22227207 */ /* 0x000fe40001000000 */
[----:B------:R-:W-:Y:S01]  /*6bc0*/  FSEL R35, R35, R60, P2 ;  /* 0x0000003c23237208 */ /* 0x000fe20001000000 */
[----:B------:R-:W-:Y:S01]  /*6bd0*/  DSETP.MIN.AND P2, P3, R54, R50, PT ;  /* 0x000000323600722a */ /* 0x000fe20003b40000 */
[----:B------:R-:W-:Y:S01]  /*6be0*/  IMAD.MOV.U32 R53, RZ, RZ, R32 ;  /* 0x000000ffff357224 */ /* 0x000fe200078e0020 */
[----:B------:R-:W-:-:S04]  /*6bf0*/  MOV R52, R33 ;  /* 0x0000002100347202 */ /* 0x000fc80000000f00 */
[----:B------:R-:W-:Y:S01]  /*6c00*/  SEL R32, R58, R53, P0 ;  /* 0x000000353a207207 */ /* 0x000fe20000000000 */
[----:B------:R-:W-:Y:S01]  /*6c10*/  IMAD.MOV.U32 R58, RZ, RZ, R55 ;  /* 0x000000ffff3a7224 */ /* 0x000fe200078e0037 */
[----:B------:R-:W-:Y:S01]  /*6c20*/  FSEL R33, R9, R52, P0 ;  /* 0x0000003409217208 */ /* 0x000fe20000000000 */
[----:B------:R-:W-:Y:S01]  /*6c30*/  IMAD.MOV.U32 R55, RZ, RZ, R51 ;  /* 0x000000ffff377224 */ /* 0x000fe200078e0033 */
[----:B------:R-:W-:Y:S01]  /*6c40*/  @P1 LOP3.LUT R33, R52, 0x80000, RZ, 0xfc, !PT ;  /* 0x0008000034211812 */ /* 0x000fe200078efcff */
[----:B------:R-:W-:Y:S01]  /*6c50*/  IMAD.MOV.U32 R52, RZ, RZ, R48 ;  /* 0x000000ffff347224 */ /* 0x000fe200078e0030 */
[----:B------:R-:W-:Y:S01]  /*6c60*/  DSETP.MAX.AND P0, P1, R48, R50, PT ;  /* 0x000000323000722a */ /* 0x000fe2000390f000 */
[----:B------:R-:W-:Y:S02]  /*6c70*/  IMAD.MOV.U32 R53, RZ, RZ, R54 ;  /* 0x000000ffff357224 */ /* 0x000fe400078e0036 */
[--C-:B------:R-:W-:Y:S02]  /*6c80*/  IMAD.MOV.U32 R48, RZ, RZ, R50.reuse ;  /* 0x000000ffff307224 */ /* 0x100fe400078e0032 */
[----:B------:R-:W-:-:S02]  /*6c90*/  IMAD.MOV.U32 R59, RZ, RZ, R50 ;  /* 0x000000ffff3b7224 */ /* 0x000fc400078e0032 */
[----:B------:R-:W-:Y:S01]  /*6ca0*/  IMAD.MOV.U32 R9, RZ, RZ, R49 ;  /* 0x000000ffff097224 */ /* 0x000fe200078e0031 */
[----:B------:R-:W-:Y:S02]  /*6cb0*/  FSEL R49, R58, R55, P2 ;  /* 0x000000373a317208 */ /* 0x000fe40001000000 */
[----:B------:R-:W-:Y:S01]  /*6cc0*/  SEL R48, R53, R48, P2 ;  /* 0x0000003035307207 */ /* 0x000fe20001000000 */
[--C-:B------:R-:W-:Y:S01]  /*6cd0*/  DSETP.MIN.AND P5, P2, R56, R40.reuse, PT ;  /* 0x000000283800722a */ /* 0x100fe20003aa0000 */
[----:B------:R-:W-:Y:S01]  /*6ce0*/  @P3 LOP3.LUT R49, R55, 0x80000, RZ, 0xfc, !PT ;  /* 0x0008000037313812 */ /* 0x000fe200078efcff */
[----:B------:R-:W-:Y:S01]  /*6cf0*/  IMAD.MOV.U32 R55, RZ, RZ, R56 ;  /* 0x000000ffff377224 */ /* 0x000fe200078e0038 */
[----:B------:R-:W-:Y:S01]  /*6d00*/  @P4 LOP3.LUT R35, R60, 0x80000, RZ, 0xfc, !PT ;  /* 0x000800003c234812 */ /* 0x000fe200078efcff */
[----:B------:R-:W-:Y:S01]  /*6d10*/  IMAD.MOV.U32 R56, RZ, RZ, R18 ;  /* 0x000000ffff387224 */ /* 0x000fe200078e0012 */
[----:B------:R-:W-:Y:S01]  /*6d20*/  SEL R50, R52, R59, P0 ;  /* 0x0000003b34327207 */ /* 0x000fe20000000000 */
[----:B------:R-:W-:Y:S01]  /*6d30*/  DSETP.MAX.AND P3, P4, R18, R40, PT ;  /* 0x000000281200722a */ /* 0x000fe20003c6f000 */
[----:B------:R-:W-:Y:S01]  /*6d40*/  IMAD.MOV.U32 R52, RZ, RZ, R57 ;  /* 0x000000ffff347224 */ /* 0x000fe200078e0039 */
[----:B------:R-:W-:Y:S01]  /*6d50*/  MOV R53, R19 ;  /* 0x0000001300357202 */ /* 0x000fe20000000f00 */
[----:B------:R-:W-:-:S02]  /*6d60*/  IMAD.MOV.U32 R18, RZ, RZ, R40 ;  /* 0x000000ffff127224 */ /* 0x000fc400078e0028 */
[----:B------:R-:W-:Y:S02]  /*6d70*/  IMAD.MOV.U32 R57, RZ, RZ, R40 ;  /* 0x000000ffff397224 */ /* 0x000fe400078e0028 */
[--C-:B------:R-:W-:Y:S02]  /*6d80*/  IMAD.MOV.U32 R19, RZ, RZ, R41.reuse ;  /* 0x000000ffff137224 */ /* 0x100fe400078e0029 */
[----:B------:R-:W-:Y:S01]  /*6d90*/  IMAD.MOV.U32 R54, RZ, RZ, R41 ;  /* 0x000000ffff367224 */ /* 0x000fe200078e0029 */
[----:B------:R-:W-:Y:S02]  /*6da0*/  SEL R40, R55, R18, P5 ;  /* 0x0000001237287207 */ /* 0x000fe40002800000 */
[----:B------:R-:W-:Y:S02]  /*6db0*/  SEL R18, R56, R57, P3 ;  /* 0x0000003938127207 */ /* 0x000fe40001800000 */
[----:B------:R-:W-:Y:S01]  /*6dc0*/  FSEL R41, R52, R19, P5 ;  /* 0x0000001334297208 */ /* 0x000fe20002800000 */
[----:B------:R-:W-:Y:S01]  /*6dd0*/  DSETP.MIN.AND P6, P5, R32, R46, PT ;  /* 0x0000002e2000722a */ /* 0x000fe20003dc0000 */
[----:B------:R-:W-:-:S02]  /*6de0*/  FSEL R9, R9, R51, P0 ;  /* 0x0000003309097208 */ /* 0x000fc40000000000 */
[----:B------:R-:W-:Y:S01]  /*6df0*/  FSEL R53, R53, R54, P3 ;  /* 0x0000003635357208 */ /* 0x000fe20001800000 */
[----:B------:R-:W-:Y:S01]  /*6e00*/  DSETP.MAX.AND P0, P3, R34, R46, PT ;  /* 0x0000002e2200722a */ /* 0x000fe20003b0f000 */
[----:B------:R-:W-:Y:S01]  /*6e10*/  @P1 LOP3.LUT R9, R51, 0x80000, RZ, 0xfc, !PT ;  /* 0x0008000033091812 */ /* 0x000fe200078efcff */
[----:B------:R-:W-:Y:S02]  /*6e20*/  IMAD.MOV.U32 R56, RZ, RZ, R34 ;  /* 0x000000ffff387224 */ /* 0x000fe400078e0022 */
        /* <DEDUP_REMOVED lines=11> */
[----:B------:R-:W-:Y:S01]  /*6ee0*/  @P5 LOP3.LUT R33, R54, 0x80000, RZ, 0xfc, !PT ;  /* 0x0008000036215812 */ /* 0x000fe200078efcff */
[--C-:B------:R-:W-:Y:S01]  /*6ef0*/  DSETP.MIN.AND P5, P4, R48, R44.reuse, PT ;  /* 0x0000002c3000722a */ /* 0x100fe20003ca0000 */
[----:B------:R-:W-:Y:S01]  /*6f00*/  @P3 LOP3.LUT R35, R47, 0x80000, RZ, 0xfc, !PT ;  /* 0x000800002f233812 */ /* 0x000fe200078efcff */
[----:B------:R-:W-:Y:S01]  /*6f10*/  DSETP.MAX.AND P1, P3, R50, R44, PT ;  /* 0x0000002c3200722a */ /* 0x000fe20003b2f000 */
[----:B------:R-:W-:Y:S01]  /*6f20*/  SEL R32, R52, R19, P6 ;  /* 0x0000001334207207 */ /* 0x000fe20003000000 */
[----:B------:R-:W-:Y:S02]  /*6f30*/  IMAD.MOV.U32 R19, RZ, RZ, R48 ;  /* 0x000000ffff137224 */ /* 0x000fe400078e0030 */
[----:B------:R-:W-:Y:S02]  /*6f40*/  IMAD.MOV.U32 R46, RZ, RZ, R44 ;  /* 0x000000ffff2e7224 */ /* 0x000fe400078e002c */
[----:B------:R-:W-:-:S02]  /*6f50*/  IMAD.MOV.U32 R9, RZ, RZ, R50 ;  /* 0x000000ffff097224 */ /* 0x000fc400078e0032 */
[----:B------:R-:W-:Y:S01]  /*6f60*/  IMAD.MOV.U32 R50, RZ, RZ, R44 ;  /* 0x000000ffff327224 */ /* 0x000fe200078e002c */
[----:B------:R-:W-:Y:S01]  /*6f70*/  SEL R44, R19, R46, P5 ;  /* 0x0000002e132c7207 */ /* 0x000fe20002800000 */
[----:B------:R-:W-:Y:S02]  /*6f80*/  IMAD.MOV.U32 R47, RZ, RZ, R49 ;  /* 0x000000ffff2f7224 */ /* 0x000fe400078e0031 */
[----:B------:R-:W-:Y:S02]  /*6f90*/  IMAD.MOV.U32 R52, RZ, RZ, R51 ;  /* 0x000000ffff347224 */ /* 0x000fe400078e0033 */
[----:B------:R-:W-:Y:S02]  /*6fa0*/  IMAD.MOV.U32 R48, RZ, RZ, R45 ;  /* 0x000000ffff307224 */ /* 0x000fe400078e002d */
[----:B------:R-:W-:Y:S02]  /*6fb0*/  IMAD.MOV.U32 R19, RZ, RZ, R53 ;  /* 0x000000ffff137224 */ /* 0x000fe400078e0035 */
[----:B------:R-:W-:Y:S01]  /*6fc0*/  IMAD.MOV.U32 R51, RZ, RZ, R45 ;  /* 0x000000ffff337224 */ /* 0x000fe200078e002d */
[--C-:B------:R-:W-:Y:S01]  /*6fd0*/  DSETP.MIN.AND P2, P0, R40, R42.reuse, PT ;  /* 0x0000002a2800722a */ /* 0x100fe20003840000 */
[----:B------:R-:W-:Y:S01]  /*6fe0*/  FSEL R45, R47, R48, P5 ;  /* 0x000000302f2d7208 */ /* 0x000fe20002800000 */
[----:B------:R-:W-:Y:S01]  /*6ff0*/  IMAD.MOV.U32 R49, RZ, RZ, R41 ;  /* 0x000000ffff317224 */ /* 0x000fe200078e0029 */
[----:B------:R-:W-:Y:S01]  /*7000*/  SEL R46, R9, R50, P1 ;  /* 0x00000032092e7207 */ /* 0x000fe20000800000 */
[----:B------:R-:W-:Y:S01]  /*7010*/  DSETP.MAX.AND P5, P6, R18, R42, PT ;  /* 0x0000002a1200722a */ /* 0x000fe20003eaf000 */
[----:B------:R-:W-:Y:S01]  /*7020*/  FSEL R47, R52, R51, P1 ;  /* 0x00000033342f7208 */ /* 0x000fe20000800000 */
[----:B------:R-:W-:Y:S01]  /*7030*/  IMAD.MOV.U32 R9, RZ, RZ, R40 ;  /* 0x000000ffff097224 */ /* 0x000fe200078e0028 */
[----:B------:R-:W-:Y:S01]  /*7040*/  @P3 LOP3.LUT R47, R51, 0x80000, RZ, 0xfc, !PT ;  /* 0x00080000332f3812 */ /* 0x000fe200078efcff */
[----:B------:R-:W-:-:S02]  /*7050*/  IMAD.MOV.U32 R40, RZ, RZ, R18 ;  /* 0x000000ffff287224 */ /* 0x000fc400078e0012 */
[----:B------:R-:W-:Y:S02]  /*7060*/  IMAD.MOV.U32 R41, RZ, RZ, R19 ;  /* 0x000000ffff297224 */ /* 0x000fe400078e0013 */
[--C-:B------:R-:W-:Y:S01]  /*7070*/  IMAD.MOV.U32 R51, RZ, RZ, R42.reuse ;  /* 0x000000ffff337224 */ /* 0x100fe200078e002a */
[----:B------:R-:W-:Y:S01]  /*7080*/  @P4 LOP3.LUT R45, R48, 0x80000, RZ, 0xfc, !PT ;  /* 0x00080000302d4812 */ /* 0x000fe200078efcff */
[----:B------:R-:W-:Y:S01]  /*7090*/  IMAD.MOV.U32 R18, RZ, RZ, R42 ;  /* 0x000000ffff127224 */ /* 0x000fe200078e002a */
[-C--:B------:R-:W-:Y:S02]  /*70a0*/  MOV R48, R43.reuse ;  /* 0x0000002b00307202 */ /* 0x080fe40000000f00 */
[----:B------:R-:W-:Y:S02]  /*70b0*/  FSEL R41, R41, R43, P5 ;  /* 0x0000002b29297208 */ /* 0x000fe40002800000 */
[----:B------:R-:W-:Y:S01]  /*70c0*/  SEL R40, R40, R51, P5 ;  /* 0x0000003328287207 */ /* 0x000fe20002800000 */
        /* <DEDUP_REMOVED lines=8> */
[----:B------:R-:W-:Y:S01]  /*7150*/  @P6 LOP3.LUT R41, R43, 0x80000, RZ, 0xfc, !PT ;  /* 0x000800002b296812 */ /* 0x000fe200078efcff */
[----:B------:R-:W-:Y:S01]  /*7160*/  DSETP.MIN.AND P2, P0, R44, R16, PT ;  /* 0x000000102c00722a */ /* 0x000fe20003840000 */
[----:B------:R-:W-:-:S02]  /*7170*/  IMAD.MOV.U32 R32, RZ, RZ, R34 ;  /* 0x000000ffff207224 */ /* 0x000fc400078e0022 */
[--C-:B------:R-:W-:Y:S02]  /*7180*/  IMAD.MOV.U32 R35, RZ, RZ, R36.reuse ;  /* 0x000000ffff237224 */ /* 0x100fe400078e0024 */
[--C-:B------:R-:W-:Y:S02]  /*7190*/  IMAD.MOV.U32 R43, RZ, RZ, R37.reuse ;  /* 0x000000ffff2b7224 */ /* 0x100fe400078e0025 */
[----:B------:R-:W-:Y:S01]  /*71a0*/  IMAD.MOV.U32 R34, RZ, RZ, R36 ;  /* 0x000000ffff227224 */ /* 0x000fe200078e0024 */
[----:B------:R-:W-:Y:S01]  /*71b0*/  SEL R32, R32, R35, P1 ;  /* 0x0000002320207207 */ /* 0x000fe20000800000 */
        /* <DEDUP_REMOVED lines=12> */
[----:B------:R-:W-:Y:S02]  /*7280*/  FSEL R37, R37, R42, P2 ;  /* 0x0000002a25257208 */ /* 0x000fe40001000000 */
[----:B------:R-:W-:Y:S01]  /*7290*/  FSEL R33, R33, R48, P1 ;  /* 0x0000003021217208 */ /* 0x000fe20000800000 */
[--C-:B------:R-:W-:Y:S01]  /*72a0*/  DSETP.MIN.AND P4, P1, R18, R12.reuse, PT ;  /* 0x0000000c1200722a */ /* 0x100fe20003980000 */
[----:B------:R-:W-:Y:S01]  /*72b0*/  SEL R36, R36, R9, P2 ;  /* 0x0000000924247207 */ /* 0x000fe20001000000 */
        /* <DEDUP_REMOVED lines=9> */
[----:B------:R-:W-:-:S02]  /*7350*/  IMAD.MOV.U32 R43, RZ, RZ, R41 ;  /* 0x000000ffff2b7224 */ /* 0x000fc400078e0029 */
[----:B------:R-:W-:Y:S02]  /*7360*/  IMAD.MOV.U32 R40, RZ, RZ, R12 ;  /* 0x000000ffff287224 */ /* 0x000fe400078e000c */
[--C-:B------:R-:W-:Y:S02]  /*7370*/  IMAD.MOV.U32 R41, RZ, RZ, R13.reuse ;  /* 0x000000ffff297224 */ /* 0x100fe400078e000d */
[----:B------:R-:W-:Y:S01]  /*7380*/  IMAD.MOV.U32 R44, RZ, RZ, R13 ;  /* 0x000000ffff2c7224 */ /* 0x000fe200078e000d */
[----:B------:R-:W-:Y:S02]  /*7390*/  SEL R12, R9, R18, P4 ;  /* 0x00000012090c7207 */ /* 0x000fe40002000000 */
[----:B------:R-:W-:Y:S02]  /*73a0*/  SEL R18, R19, R40, P5 ;  /* 0x0000002813127207 */ /* 0x000fe40002800000 */
[----:B------:R-:W-:Y:S02]  /*73b0*/  FSEL R13, R42, R41, P4 ;  /* 0x000000292a0d7208 */ /* 0x000fe40002000000 */
[----:B------:R-:W-:Y:S01]  /*73c0*/  FSEL R19, R43, R44, P5 ;  /* 0x0000002c2b137208 */ /* 0x000fe20002800000 */
[--C-:B------:R-:W-:Y:S01]  /*73d0*/  DSETP.MAX.AND P4, P5, R32, R38.reuse, PT ;  /* 0x000000262000722a */ /* 0x100fe20003d8f000 */
[----:B------:R-:W-:Y:S01]  /*73e0*/  MOV R40, R35 ;  /* 0x0000002300287202 */ /* 0x000fe20000000f00 */
[----:B------:R-:W-:Y:S01]  /*73f0*/  DSETP.MIN.AND P2, P0, R34, R38, PT ;  /* 0x000000262200722a */ /* 0x000fe20003840000 */
[----:B------:R-:W-:-:S02]  /*7400*/  IMAD.MOV.U32 R9, RZ, RZ, R34 ;  /* 0x000000ffff097224 */ /* 0x000fc400078e0022 */
[----:B------:R-:W-:Y:S02]  /*7410*/  IMAD.MOV.U32 R35, RZ, RZ, R33 ;  /* 0x000000ffff237224 */ /* 0x000fe400078e0021 */
[----:B------:R-:W-:Y:S02]  /*7420*/  IMAD.MOV.U32 R34, RZ, RZ, R32 ;  /* 0x000000ffff227224 */ /* 0x000fe400078e0020 */
[--C-:B------:R-:W-:Y:S01]  /*7430*/  IMAD.MOV.U32 R43, RZ, RZ, R38.reuse ;  /* 0x000000ffff2b7224 */ /* 0x100fe200078e0026 */
[----:B------:R-:W-:Y:S01]  /*7440*/  FSEL R35, R35, R39, P4 ;  /* 0x0000002723237208 */ /* 0x000fe20002000000 */
[----:B------:R-:W-:Y:S01]  /*7450*/  IMAD.MOV.U32 R32, RZ, RZ, R38 ;  /* 0x000000ffff207224 */ /* 0x000fe200078e0026 */
[----:B------:R-:W-:Y:S01]  /*7460*/  @P1 LOP3.LUT R13, R41, 0x80000, RZ, 0xfc, !PT ;  /* 0x00080000290d1812 */ /* 0x000fe200078efcff */
[----:B------:R-:W-:Y:S01]  /*7470*/  IMAD.MOV.U32 R41, RZ, RZ, R39 ;  /* 0x000000ffff297224 */ /* 0x000fe200078e0027 */
[----:B------:R-:W-:Y:S02]  /*7480*/  SEL R34, R34, R43, P4 ;  /* 0x0000002b22227207 */ /* 0x000fe40002000000 */
[----:B------:R-:W-:Y:S01]  /*7490*/  @P5 LOP3.LUT R35, R39, 0x80000, RZ, 0xfc, !PT ;  /* 0x0008000027235812 */ /* 0x000fe200078efcff */
[--C-:B------:R-:W-:Y:S01]  /*74a0*/  DSETP.MIN.AND P5, P4, R36, R14.reuse, PT ;  /* 0x0000000e2400722a */ /* 0x100fe20003ca0000 */
        /* <DEDUP_REMOVED lines=8> */
[----:B------:R-:W-:Y:S01]  /*7530*/  @P0 LOP3.LUT R33, R41, 0x80000, RZ, 0xfc, !PT ;  /* 0x0008000029210812 */ /* 0x000fe200078efcff */
[----:B------:R-:W-:Y:S01]  /*7540*/  DSETP.MAX.AND P1, P3, R16, R14, PT ;  /* 0x0000000e1000722a */ /* 0x000fe20003b2f000 */
[--C-:B------:R-:W-:Y:S01]  /*7550*/  IMAD.MOV.U32 R39, RZ, RZ, R14.reuse ;  /* 0x000000ffff277224 */ /* 0x100fe200078e000e */
[----:B--2---:R-:W-:Y:S01]  /*7560*/  DSETP.MIN.AND P2, P0, R12, R20, PT ;  /* 0x000000140c00722a */ /* 0x004fe20003840000 */
[----:B------:R-:W-:-:S02]  /*7570*/  IMAD.MOV.U32 R16, RZ, RZ, R14 ;  /* 0x000000ffff107224 */ /* 0x000fc400078e000e */
[----:B------:R-:W-:Y:S01]  /*7580*/  IMAD.MOV.U32 R17, RZ, RZ, R15 ;  /* 0x000000ffff117224 */ /* 0x000fe200078e000f */
[----:B------:R-:W-:Y:S02]  /*7590*/  MOV R40, R15 ;  /* 0x0000000f00287202 */ /* 0x000fe40000000f00 */
[----:B------:R-:W-:Y:S02]  /*75a0*/  SEL R14, R9, R16, P5 ;  /* 0x00000010090e7207 */ /* 0x000fe40002800000 */
[----:B------:R-:W-:Y:S01]  /*75b0*/  FSEL R15, R38, R17, P5 ;  /* 0x00000011260f7208 */ /* 0x000fe20002800000 */
[----:B------:R-:W-:Y:S01]  /*75c0*/  DSETP.MAX.AND P5, P6, R18, R20, PT ;  /* 0x000000141200722a */ /* 0x000fe20003eaf000 */
[----:B------:R-:W-:Y:S01]  /*75d0*/  SEL R16, R36, R39, P1 ;  /* 0x0000002724107207 */ /* 0x000fe20000800000 */
[----:B------:R-:W-:Y:S01]  /*75e0*/  IMAD.MOV.U32 R9, RZ, RZ, R12 ;  /* 0x000000ffff097224 */ /* 0x000fe200078e000c */
[----:B------:R-:W-:Y:S01]  /*75f0*/  @P4 LOP3.LUT R15, R17, 0x80000, RZ, 0xfc, !PT ;  /* 0x00080000110f4812 */ /* 0x000fe200078efcff */
[----:B------:R-:W-:-:S02]  /*7600*/  IMAD.MOV.U32 R38, RZ, RZ, R18 ;  /* 0x000000ffff267224 */ /* 0x000fc400078e0012 */
[--C-:B------:R-:W-:Y:S02]  /*7610*/  IMAD.MOV.U32 R39, RZ, RZ, R20.reuse ;  /* 0x000000ffff277224 */ /* 0x100fe400078e0014 */
[----:B------:R-:W-:Y:S02]  /*7620*/  IMAD.MOV.U32 R36, RZ, RZ, R13 ;  /* 0x000000ffff247224 */ /* 0x000fe400078e000d */
[----:B------:R-:W-:Y:S02]  /*7630*/  IMAD.MOV.U32 R12, RZ, RZ, R20 ;  /* 0x000000ffff0c7224 */ /* 0x000fe400078e0014 */
[----:B------:R-:W-:Y:S01]  /*7640*/  IMAD.MOV.U32 R17, RZ, RZ, R21 ;  /* 0x000000ffff117224 */ /* 0x000fe200078e0015 */
[----:B------:R-:W-:Y:S02]  /*7650*/  FSEL R37, R37, R40, P1 ;  /* 0x0000002825257208 */ /* 0x000fe40000800000 */
        /* <DEDUP_REMOVED lines=14> */
[----:B------:R-:W-:Y:S01]  /*7740*/  @P6 LOP3.LUT R19, R21, 0x80000, RZ, 0xfc, !PT ;  /* 0x0008000015136812 */ /* 0x000fe200078efcff */
[----:B------:R-:W-:Y:S01]  /*7750*/  IMAD.MOV.U32 R21, RZ, RZ, R33 ;  /* 0x000000ffff157224 */ /* 0x000fe200078e0021 */
[----:B------:R-:W-:Y:S01]  /*7760*/  SEL R20, R17, R34, P1 ;  /* 0x0000002211147207 */ /* 0x000fe20000800000 */
[----:B------:R-:W-:Y:S01]  /*7770*/  IMAD.MOV.U32 R17, RZ, RZ, R37 ;  /* 0x000000ffff117224 */ /* 0x000fe200078e0025 */
[--C-:B----4-:R-:W-:Y:S01]  /*7780*/  DSETP.MIN.AND P2, P0, R14, R26.reuse, PT ;  /* 0x0000001a0e00722a */ /* 0x110fe20003840000 */
[----:B------:R-:W-:Y:S02]  /*7790*/  IMAD.MOV.U32 R36, RZ, RZ, R35 ;  /* 0x000000ffff247224 */ /* 0x000fe400078e0023 */
[----:B------:R-:W-:Y:S01]  /*77a0*/  IMAD.MOV.U32 R35, RZ, RZ, R23 ;  /* 0x000000ffff237224 */ /* 0x000fe200078e0017 */
[----:B------:R-:W-:Y:S01]  /*77b0*/  FSEL R23, R21, R32, P5 ;  /* 0x0000002015177208 */ /* 0x000fe20002800000 */
[----:B------:R-:W-:Y:S01]  /*77c0*/  DSETP.MAX.AND P5, P6, R16, R26, PT ;  /* 0x0000001a1000722a */ /* 0x000fe20003eaf000 */
[----:B------:R-:W-:Y:S01]  /*77d0*/  @P4 LOP3.LUT R23, R32, 0x80000, RZ, 0xfc, !PT ;  /* 0x0008000020174812 */ /* 0x000fe200078efcff */
[----:B------:R-:W-:Y:S01]  /*77e0*/  IMAD.MOV.U32 R33, RZ, RZ, R15 ;  /* 0x000000ffff217224 */ /* 0x000fe200078e000f */
[----:B------:R-:W-:Y:S01]  /*77f0*/  FSEL R21, R36, R35, P1 ;  /* 0x0000002324157208 */ /* 0x000fe20000800000 */
[----:B------:R-:W-:Y:S01]  /*7800*/  IMAD.MOV.U32 R32, RZ, RZ, R27 ;  /* 0x000000ffff207224 */ /* 0x000fe200078e001b */
[----:B------:R-:W-:Y:S01]  /*7810*/  @P3 LOP3.LUT R21, R35, 0x80000, RZ, 0xfc, !PT ;  /* 0x0008000023153812 */ /* 0x000fe200078efcff */
[----:B------:R-:W-:Y:S01]  /*7820*/  IMAD.MOV.U32 R9, RZ, RZ, R14 ;  /* 0x000000ffff097224 */ /* 0x000fe200078e000e */
[----:B-----5:R-:W-:Y:S01]  /*7830*/  DSETP.MIN.AND P4, P1, R12, R28, PT ;  /* 0x0000001c0c00722a */ /* 0x020fe20003980000 */
[----:B------:R-:W-:-:S02]  /*7840*/  IMAD.MOV.U32 R34, RZ, RZ, R16 ;  /* 0x000000ffff227224 */ /* 0x000fc400078e0010 */
[--C-:B------:R-:W-:Y:S02]  /*7850*/  IMAD.MOV.U32 R14, RZ, RZ, R26.reuse ;  /* 0x000000ffff0e7224 */ /* 0x100fe400078e001a */
[----:B------:R-:W-:Y:S01]  /*7860*/  IMAD.MOV.U32 R35, RZ, RZ, R26 ;  /* 0x000000ffff237224 */ /* 0x000fe200078e001a */
[----:B------:R-:W-:Y:S02]  /*7870*/  FSEL R15, R33, R32, P2 ;  /* 0x00000020210f7208 */ /* 0x000fe40001000000 */
[----:B------:R-:W-:Y:S01]  /*7880*/  FSEL R33, R17, R27, P5 ;  /* 0x0000001b11217208 */ /* 0x000fe20002800000 */
[----:B------:R-:W-:Y:S01]  /*7890*/  IMAD.MOV.U32 R17, RZ, RZ, R13 ;  /* 0x000000ffff117224 */ /* 0x000fe200078e000d */
[----:B------:R-:W-:Y:S01]  /*78a0*/  SEL R14, R9, R14, P2 ;  /* 0x0000000e090e7207 */ /* 0x000fe20001000000 */
[----:B------:R-:W-:Y:S01]  /*78b0*/  IMAD.MOV.U32 R13, RZ, RZ, R18 ;  /* 0x000000ffff0d7224 */ /* 0x000fe200078e0012 */
[----:B------:R-:W-:Y:S01]  /*78c0*/  SEL R16, R34, R35, P5 ;  /* 0x0000002322107207 */ /* 0x000fe20002800000 */
[----:B------:R-:W-:Y:S01]  /*78d0*/  DSETP.MAX.AND P5, P3, R18, R28, PT ;  /* 0x0000001c1200722a */ /* 0x000fe20003baf000 */
[----:B------:R-:W-:Y:S01]  /*78e0*/  @P0 LOP3.LUT R15, R32, 0x80000, RZ, 0xfc, !PT ;  /* 0x00080000200f0812 */ /* 0x000fe200078efcff */
[----:B------:R-:W-:Y:S01]  /*78f0*/  DSETP.MIN.AND P2, P0, R22, R24, PT ;  /* 0x000000181600722a */ /* 0x000fe20003840000 */
[----:B------:R-:W-:Y:S01]  /*7900*/  @P6 LOP3.LUT R33, R27, 0x80000, RZ, 0xfc, !PT ;  /* 0x000800001b216812 */ /* 0x000fe200078efcff */
[----:B------:R-:W-:Y:S01]  /*7910*/  IMAD.MOV.U32 R9, RZ, RZ, R12 ;  /* 0x000000ffff097224 */ /* 0x000fe200078e000c */
        /* <DEDUP_REMOVED lines=14> */
[----:B------:R-:W-:-:S02]  /*7a00*/  IMAD.MOV.U32 R20, RZ, RZ, R24 ;  /* 0x000000ffff147224 */ /* 0x000fc400078e0018 */
[----:B------:R-:W-:Y:S01]  /*7a10*/  IMAD.MOV.U32 R23, RZ, RZ, R24 ;  /* 0x000000ffff177224 */ /* 0x000fe200078e0018 */
[----:B------:R-:W-:Y:S02]  /*7a20*/  FSEL R57, R28, R17, P2 ;  /* 0x000000111c397208 */ /* 0x000fe40001000000 */
[----:B------:R-:W-:Y:S02]  /*7a30*/  FSEL R21, R21, R25, P4 ;  /* 0x0000001915157208 */ /* 0x000fe40002000000 */
[----:B------:R-:W-:Y:S01]  /*7a40*/  SEL R56, R9, R20, P2 ;  /* 0x0000001409387207 */ /* 0x000fe20001000000 */
[----:B------:R-:W-:Y:S01]  /*7a50*/  IMAD.MOV.U32 R9, RZ, RZ, R14 ;  /* 0x000000ffff097224 */ /* 0x000fe200078e000e */
[----:B------:R-:W-:Y:S01]  /*7a60*/  SEL R22, R22, R23, P4 ;  /* 0x0000001716167207 */ /* 0x000fe20002000000 */
[----:B------:R-:W-:Y:S01]  /*7a70*/  DSETP.MIN.AND P4, P1, R14, R30, PT ;  /* 0x0000001e0e00722a */ /* 0x000fe20003980000 */
[----:B------:R-:W-:Y:S01]  /*7a80*/  @P0 LOP3.LUT R57, R17, 0x80000, RZ, 0xfc, !PT ;  /* 0x0008000011390812 */ /* 0x000fe200078efcff */
[----:B------:R-:W-:Y:S01]  /*7a90*/  DSETP.MIN.AND P2, P0, R12, R10, PT ;  /* 0x0000000a0c00722a */ /* 0x000fe20003840000 */
[----:B------:R-:W-:-:S02]  /*7aa0*/  IMAD.MOV.U32 R14, RZ, RZ, R30 ;  /* 0x000000ffff0e7224 */ /* 0x000fc400078e001e */
[----:B------:R-:W-:Y:S01]  /*7ab0*/  IMAD.MOV.U32 R17, RZ, RZ, R33 ;  /* 0x000000ffff117224 */ /* 0x000fe200078e0021 */
[----:B------:R-:W-:Y:S02]  /*7ac0*/  @P3 LOP3.LUT R19, R29, 0x80000, RZ, 0xfc, !PT ;  /* 0x000800001d133812 */ /* 0x000fe400078efcff */
[----:B------:R-:W-:Y:S01]  /*7ad0*/  SEL R24, R9, R14, P4 ;  /* 0x0000000e09187207 */ /* 0x000fe20002000000 */
[----:B------:R-:W-:Y:S01]  /*7ae0*/  IMAD.MOV.U32 R14, RZ, RZ, R13 ;  /* 0x000000ffff0e7224 */ /* 0x000fe200078e000d */
[----:B------:R-:W-:Y:S01]  /*7af0*/  @P5 LOP3.LUT R21, R25, 0x80000, RZ, 0xfc, !PT ;  /* 0x0008000019155812 */ /* 0x000fe200078efcff */
[----:B------:R-:W-:Y:S01]  /*7b00*/  IMAD.MOV.U32 R23, RZ, RZ, R16 ;  /* 0x000000ffff177224 */ /* 0x000fe200078e0010 */
[----:B------:R-:W-:Y:S01]  /*7b10*/  DSETP.MAX.AND P5, P3, R16, R30, PT ;  /* 0x0000001e1000722a */ /* 0x000fe20003baf000 */
[----:B------:R-:W-:Y:S02]  /*7b20*/  IMAD.MOV.U32 R13, RZ, RZ, R11 ;  /* 0x000000ffff0d7224 */ /* 0x000fe400078e000b */
[----:B------:R-:W-:-:S02]  /*7b30*/  IMAD.MOV.U32 R20, RZ, RZ, R15 ;  /* 0x000000ffff147224 */ /* 0x000fc400078e000f */
[----:B------:R-:W-:Y:S01]  /*7b40*/  IMAD.MOV.U32 R16, RZ, RZ, R30 ;  /* 0x000000ffff107224 */ /* 0x000fe200078e001e */
[----:B------:R-:W-:Y:S01]  /*7b50*/  MOV R26, R17 ;  /* 0x00000011001a7202 */ /* 0x000fe20000000f00 */
[----:B------:R-:W-:Y:S02]  /*7b60*/  IMAD.MOV.U32 R15, RZ, RZ, R31 ;  /* 0x000000ffff0f7224 */ /* 0x000fe400078e001f */
[----:B------:R-:W-:Y:S01]  /*7b70*/  VIADD R0, R0, 0x8 ;  /* 0x0000000800007836 */ /* 0x000fe20000000000 */
[----:B------:R-:W-:Y:S02]  /*7b80*/  FSEL R27, R14, R13, P2 ;  /* 0x0000000d0e1b7208 */ /* 0x000fe40001000000 */
[----:B------:R-:W-:Y:S02]  /*7b90*/  SEL R16, R23, R16, P5 ;  /* 0x0000001017107207 */ /* 0x000fe40002800000 */
[----:B------:R-:W-:Y:S02]  /*7ba0*/  @P0 LOP3.LUT R27, R13, 0x80000, RZ, 0xfc, !PT ;  /* 0x000800000d1b0812 */ /* 0x000fe400078efcff */
[----:B------:R-:W-:-:S02]  /*7bb0*/  FSEL R25, R20, R15, P4 ;  /* 0x0000000f14197208 */ /* 0x000fc40002000000 */
[----:B------:R-:W-:Y:S01]  /*7bc0*/  FSEL R23, R26, R31, P5 ;  /* 0x0000001f1a177208 */ /* 0x000fe20002800000 */
[----:B------:R-:W-:Y:S01]  /*7bd0*/  DSETP.MAX.AND P4, P5, R18, R10, PT ;  /* 0x0000000a1200722a */ /* 0x000fe20003d8f000 */
[----:B------:R-:W-:Y:S01]  /*7be0*/  ISETP.NE.AND P0, PT, R0, RZ, PT ;  /* 0x000000ff0000720c */ /* 0x000fe20003f05270 */
[----:B------:R-:W-:Y:S02]  /*7bf0*/  IMAD.MOV.U32 R9, RZ, RZ, R12 ;  /* 0x000000ffff097224 */ /* 0x000fe400078e000c */
[----:B------:R-:W-:Y:S02]  /*7c00*/  IMAD.MOV.U32 R17, RZ, RZ, R18 ;  /* 0x000000ffff117224 */ /* 0x000fe400078e0012 */
[--C-:B------:R-:W-:Y:S02]  /*7c10*/  IMAD.MOV.U32 R12, RZ, RZ, R10.reuse ;  /* 0x000000ffff0c7224 */ /* 0x100fe400078e000a */
[----:B------:R-:W-:Y:S01]  /*7c20*/  IMAD.MOV.U32 R18, RZ, RZ, R10 ;  /* 0x000000ffff127224 */ /* 0x000fe200078e000a */
[----:B------:R-:W-:Y:S01]  /*7c30*/  FSEL R35, R19, R11, P4 ;  /* 0x0000000b13237208 */ /* 0x000fe20002000000 */
[----:B------:R-:W-:Y:S01]  /*7c40*/  VIADD R8, R8, 0x800 ;  /* 0x0000080008087836 */ /* 0x000fe20000000000 */
[----:B------:R-:W-:Y:S01]  /*7c50*/  MOV R20, R22 ;  /* 0x0000001600147202 */ /* 0x000fe20000000f00 */
[----:B------:R-:W-:Y:S01]  /*7c60*/  VIADD R7, R7, 0x800 ;  /* 0x0000080007077836 */ /* 0x000fe20000000000 */
[----:B------:R-:W-:Y:S01]  /*7c70*/  @P1 LOP3.LUT R25, R15, 0x80000, RZ, 0xfc, !PT ;  /* 0x000800000f191812 */ /* 0x000fe200078efcff */
[----:B------:R-:W-:Y:S01]  /*7c80*/  IMAD.MOV.U32 R22, RZ, RZ, R16 ;  /* 0x000000ffff167224 */ /* 0x000fe200078e0010 */
[----:B------:R-:W-:-:S02]  /*7c90*/  @P3 LOP3.LUT R23, R31, 0x80000, RZ, 0xfc, !PT ;  /* 0x000800001f173812 */ /* 0x000fc400078efcff */
[----:B------:R-:W-:Y:S02]  /*7ca0*/  SEL R26, R9, R12, P2 ;  /* 0x0000000c091a7207 */ /* 0x000fe40001000000 */
[----:B------:R-:W-:Y:S02]  /*7cb0*/  SEL R34, R17, R18, P4 ;  /* 0x0000001211227207 */ /* 0x000fe40002000000 */
[----:B------:R-:W-:Y:S01]  /*7cc0*/  @P5 LOP3.LUT R35, R11, 0x80000, RZ, 0xfc, !PT ;  /* 0x000800000b235812 */ /* 0x000fe200078efcff */
[----:B------:R-:W-:Y:S06]  /*7cd0*/  @P0 BRA `(.L_x_274) ;  /* 0xffffffe400680947 */ /* 0x000fec000383ffff */
[----:B------:R-:W-:Y:S05]  /*7ce0*/  BSYNC.RECONVERGENT B3 ;  /* 0x0000000000037941 */ /* 0x000fea0003800200 */
.L_x_273:
[----:B------:R-:W-:-:S07]  /*7cf0*/  VIADD R0, R8, 0xfffffc00 ;  /* 0xfffffc0008007836 */ /* 0x000fce0000000000 */
.L_x_272:
[----:B------:R-:W-:Y:S05]  /*7d00*/  BSYNC.RECONVERGENT B2 ;  /* 0x0000000000027941 */ /* 0x000fea0003800200 */
.L_x_271:
[----:B------:R-:W-:-:S13]  /*7d10*/  ISETP.NE.AND P0, PT, R6, RZ, PT ;  /* 0x000000ff0600720c */ /* 0x000fda0003f05270 */
[----:B------:R-:W-:Y:S05]  /*7d20*/  @!P0 BRA `(.L_x_270) ;  /* 0x0000001400f48947 */ /* 0x000fea0003800000 */
[----:B------:R-:W-:Y:S01]  /*7d30*/  ISETP.GE.U32.AND P1, PT, R6, 0x4, PT ;  /* 0x000000040600780c */ /* 0x000fe20003f26070 */
[----:B------:R-:W-:Y:S01]  /*7d40*/  BSSY.RECONVERGENT B2, `(.L_x_275) ;  /* 0x00000d8000027945 */ /* 0x000fe20003800200 */
[----:B------:R-:W-:-:S11]  /*7d50*/  LOP3.LUT P0, R5, R5, 0x3, RZ, 0xc0, !PT ;  /* 0x0000000305057812 */ /* 0x000fd6000780c0ff */
[----:B------:R-:W-:Y:S05]  /*7d60*/  @!P1 BRA `(.L_x_276) ;  /* 0x0000000c00549947 */ /* 0x000fea0003800000 */
[----:B------:R-:W0:Y:S01]  /*7d70*/  LDC.64 R44, c[0x0][0x380] ;  /* 0x0000e000ff2c7b82 */ /* 0x000e220000000a00 */
[----:B------:R-:W-:-:S04]  /*7d80*/  IMAD.IADD R9, R0, 0x1, R3 ;  /* 0x0000000100097824 */ /* 0x000fc800078e0203 */
[----:B0-----:R-:W-:-:S05]  /*7d90*/  IMAD.WIDE.U32 R6, R9, 0x18, R44 ;  /* 0x0000001809067825 */ /* 0x001fca00078e002c */
[----:B------:R-:W2:Y:S04]  /*7da0*/  LDG.E.64 R38, desc[UR18][R6.64] ;  /* 0x0000001206267981 */ /* 0x000ea8000c1e1b00 */
[----:B------:R-:W3:Y:S04]  /*7db0*/  LDG.E.64 R36, desc[UR18][R6.64+0x8] ;  /* 0x0000081206247981 */ /* 0x000ee8000c1e1b00 */
[----:B------:R-:W4:Y:S01]  /*7dc0*/  LDG.E.64 R32, desc[UR18][R6.64+0x10] ;  /* 0x0000101206207981 */ /* 0x000f22000c1e1b00 */
[----:B------:R-:W-:-:S04]  /*7dd0*/  VIADD R41, R9, 0x100 ;  /* 0x0000010009297836 */ /* 0x000fc80000000000 */
[----:B------:R-:W-:-:S05]  /*7de0*/  IMAD.WIDE.U32 R40, R41, 0x18, R44 ;  /* 0x0000001829287825 */ /* 0x000fca00078e002c */
[----:B------:R-:W5:Y:S04]  /*7df0*/  LDG.E.64 R30, desc[UR18][R40.64] ;  /* 0x00000012281e7981 */ /* 0x000f68000c1e1b00 */
[----:B------:R-:W5:Y:S04]  /*7e00*/  LDG.E.64 R12, desc[UR18][R40.64+0x8] ;  /* 0x00000812280c7981 */ /* 0x000f68000c1e1b00 */
[----:B------:R-:W5:Y:S01]  /*7e10*/  LDG.E.64 R28, desc[UR18][R40.64+0x10] ;  /* 0x00001012281c7981 */ /* 0x000f62000c1e1b00 */
[----:B------:R-:W-:-:S04]  /*7e20*/  VIADD R43, R9, 0x200 ;  /* 0x00000200092b7836 */ /* 0x000fc80000000000 */
[----:B------:R-:W-:-:S05]  /*7e30*/  IMAD.WIDE.U32 R42, R43, 0x18, R44 ;  /* 0x000000182b2a7825 */ /* 0x000fca00078e002c */
[----:B------:R-:W5:Y:S04]  /*7e40*/  LDG.E.64 R18, desc[UR18][R42.64] ;  /* 0x000000122a127981 */ /* 0x000f68000c1e1b00 */
[----:B------:R-:W5:Y:S04]  /*7e50*/  LDG.E.64 R14, desc[UR18][R42.64+0x8] ;  /* 0x000008122a0e7981 */ /* 0x000f68000c1e1b00 */
[----:B------:R0:W5:Y:S01]  /*7e60*/  LDG.E.64 R10, desc[UR18][R42.64+0x10] ;  /* 0x000010122a0a7981 */ /* 0x000162000c1e1b00 */
[----:B------:R-:W-:-:S04]  /*7e70*/  VIADD R9, R9, 0x300 ;  /* 0x0000030009097836 */ /* 0x000fc80000000000 */
[----:B------:R-:W-:-:S05]  /*7e80*/  IMAD.WIDE.U32 R44, R9, 0x18, R44 ;  /* 0x00000018092c7825 */ /* 0x000fca00078e002c */
[----:B------:R-:W5:Y:S04]  /*7e90*/  LDG.E.64 R16, desc[UR18][R44.64] ;  /* 0x000000122c107981 */ /* 0x000f68000c1e1b00 */
[----:B------:R-:W5:Y:S04]  /*7ea0*/  LDG.E.64 R6, desc[UR18][R44.64+0x8] ;  /* 0x000008122c067981 */ /* 0x000f68000c1e1b00 */
[----:B------:R1:W5:Y:S01]  /*7eb0*/  LDG.E.64 R8, desc[UR18][R44.64+0x10] ;  /* 0x000010122c087981 */ /* 0x000362000c1e1b00 */
[----:B0-----:R-:W-:Y:S02]  /*7ec0*/  IMAD.MOV.U32 R43, RZ, RZ, R21 ;  /* 0x000000ffff2b7224 */ /* 0x001fe400078e0015 */
[----:B------:R-:W-:-:S02]  /*7ed0*/  IMAD.MOV.U32 R40, RZ, RZ, R56 ;  /* 0x000000ffff287224 */ /* 0x000fc400078e0038 */
[----:B------:R-:W-:Y:S02]  /*7ee0*/  IMAD.MOV.U32 R41, RZ, RZ, R57 ;  /* 0x000000ffff297224 */ /* 0x000fe400078e0039 */
[----:B------:R-:W-:Y:S02]  /*7ef0*/  IMAD.MOV.U32 R46, RZ, RZ, R20 ;  /* 0x000000ffff2e7224 */ /* 0x000fe400078e0014 */
[----:B------:R-:W-:Y:S01]  /*7f00*/  VIADD R0, R0, 0x400 ;  /* 0x0000040000007836 */ /* 0x000fe20000000000 */
[--C-:B--2---:R-:W-:Y:S01]  /*7f10*/  DSETP.MIN.AND P1, P3, R56, R38.reuse, PT ;  /* 0x000000263800722a */ /* 0x104fe20003b20000 */
[--C-:B------:R-:W-:Y:S01]  /*7f20*/  IMAD.MOV.U32 R42, RZ, RZ, R39.reuse ;  /* 0x000000ffff2a7224 */ /* 0x100fe200078e0027 */
[----:B------:R-:W-:Y:S01]  /*7f30*/  DSETP.MAX.AND P4, P5, R20, R38, PT ;  /* 0x000000261400722a */ /* 0x000fe20003d8f000 */
[----:B------:R-:W-:Y:S01]  /*7f40*/  IMAD.MOV.U32 R48, RZ, RZ, R39 ;  /* 0x000000ffff307224 */ /* 0x000fe200078e0027 */
        /* <DEDUP_REMOVED lines=8> */
[--C-:B---3--:R-:W-:Y:S01]  /*7fd0*/  DSETP.MIN.AND P1, P2, R24, R36.reuse, PT ;  /* 0x000000241800722a */ /* 0x108fe20003a20000 */
[--C-:B------:R-:W-:Y:S01]  /*7fe0*/  IMAD.MOV.U32 R41, RZ, RZ, R37.reuse ;  /* 0x000000ffff297224 */ /* 0x100fe200078e0025 */
[----:B------:R-:W-:Y:S01]  /*7ff0*/  SEL R24, R46, R47, P4 ;  /* 0x0000002f2e187207 */ /* 0x000fe20002000000 */
[----:B------:R-:W-:Y:S01]  /*8000*/  IMAD.MOV.U32 R25, RZ, RZ, R36 ;  /* 0x000000ffff197224 */ /* 0x000fe200078e0024 */
[----:B------:R-:W-:Y:S01]  /*8010*/  @P3 LOP3.LUT R21, R42, 0x80000, RZ, 0xfc, !PT ;  /* 0x000800002a153812 */ /* 0x000fe200078efcff */
[----:B------:R-:W-:Y:S01]  /*8020*/  DSETP.MAX.AND P4, P3, R22, R36, PT ;  /* 0x000000241600722a */ /* 0x000fe20003b8f000 */
[----:B------:R-:W-:Y:S01]  /*8030*/  IMAD.MOV.U32 R42, RZ, RZ, R22 ;  /* 0x000000ffff2a7224 */ /* 0x000fe200078e0016 */
[----:B------:R-:W-:Y:S01]  /*8040*/  FSEL R23, R40, R41, P1 ;  /* 0x0000002928177208 */ /* 0x000fe20000800000 */
[----:B------:R-:W-:Y:S01]  /*8050*/  IMAD.MOV.U32 R40, RZ, RZ, R37 ;  /* 0x000000ffff287224 */ /* 0x000fe200078e0025 */
[----:B------:R-:W-:Y:S01]  /*8060*/  SEL R22, R38, R25, P1 ;  /* 0x0000001926167207 */ /* 0x000fe20000800000 */
[----:B------:R-:W-:Y:S01]  /*8070*/  IMAD.MOV.U32 R38, RZ, RZ, R34 ;  /* 0x000000ffff267224 */ /* 0x000fe200078e0022 */
[----:B------:R-:W-:Y:S01]  /*8080*/  @P5 LOP3.LUT R39, R48, 0x80000, RZ, 0xfc, !PT ;  /* 0x0008000030275812 */ /* 0x000fe200078efcff */
[--C-:B----4-:R-:W-:Y:S01]  /*8090*/  DSETP.MAX.AND P5, P6, R34, R32.reuse, PT ;  /* 0x000000202200722a */ /* 0x110fe20003eaf000 */
[----:B------:R-:W-:Y:S01]  /*80a0*/  IMAD.MOV.U32 R25, RZ, RZ, R27 ;  /* 0x000000ffff197224 */ /* 0x000fe200078e001b */
[----:B------:R-:W-:Y:S01]  /*80b0*/  @P2 LOP3.LUT R23, R41, 0x80000, RZ, 0xfc, !PT ;  /* 0x0008000029172812 */ /* 0x000fe200078efcff */
[----:B------:R-:W-:Y:S01]  /*80c0*/  DSETP.MIN.AND P1, P2, R26, R32, PT ;  /* 0x000000201a00722a */ /* 0x000fe20003a20000 */
[----:B------:R-:W-:Y:S01]  /*80d0*/  IMAD.MOV.U32 R34, RZ, RZ, R33 ;  /* 0x000000ffff227224 */ /* 0x000fe200078e0021 */
[----:B------:R-:W-:Y:S01]  /*80e0*/  FSEL R37, R43, R40, P4 ;  /* 0x000000282b257208 */ /* 0x000fe20002000000 */
        /* <DEDUP_REMOVED lines=8> */
[----:B-1----:R-:W-:Y:S01]  /*8170*/  IMAD.MOV.U32 R45, RZ, RZ, R36 ;  /* 0x000000ffff2d7224 */ /* 0x002fe200078e0024 */
[----:B------:R-:W-:Y:S01]  /*8180*/  FSEL R33, R41, R40, P5 ;  /* 0x0000002829217208 */ /* 0x000fe20002800000 */
[----:B------:R-:W-:Y:S01]  /*8190*/  IMAD.MOV.U32 R35, RZ, RZ, R21 ;  /* 0x000000ffff237224 */ /* 0x000fe200078e0015 */
[----:B------:R-:W-:Y:S01]  /*81a0*/  @P2 LOP3.LUT R27, R34, 0x80000, RZ, 0xfc, !PT ;  /* 0x00080000221b2812 */ /* 0x000fe200078efcff */
[--C-:B-----5:R-:W-:Y:S01]  /*81b0*/  DSETP.MIN.AND P1, P2, R20, R30.reuse, PT ;  /* 0x0000001e1400722a */ /* 0x120fe20003a20000 */
[----:B------:R-:W-:Y:S01]  /*81c0*/  SEL R32, R38, R43, P5 ;  /* 0x0000002b26207207 */ /* 0x000fe20002800000 */
[----:B------:R-:W-:Y:S01]  /*81d0*/  DSETP.MAX.AND P3, P5, R24, R30, PT ;  /* 0x0000001e1800722a */ /* 0x000fe20003d6f000 */
[----:B------:R-:W-:Y:S01]  /*81e0*/  @P6 LOP3.LUT R33, R40, 0x80000, RZ, 0xfc, !PT ;  /* 0x0008000028216812 */ /* 0x000fe200078efcff */
[----:B------:R-:W-:Y:S01]  /*81f0*/  IMAD.MOV.U32 R34, RZ, RZ, R20 ;  /* 0x000000ffff227224 */ /* 0x000fe200078e0014 */
[----:B------:R-:W-:Y:S01]  /*8200*/  SEL R36, R42, R45, P4 ;  /* 0x0000002d2a247207 */ /* 0x000fe20002000000 */
[----:B------:R-:W-:-:S02]  /*8210*/  IMAD.MOV.U32 R21, RZ, RZ, R25 ;  /* 0x000000ffff157224 */ /* 0x000fc400078e0019 */
[----:B------:R-:W-:Y:S02]  /*8220*/  IMAD.MOV.U32 R20, RZ, RZ, R24 ;  /* 0x000000ffff147224 */ /* 0x000fe400078e0018 */
[--C-:B------:R-:W-:Y:S02]  /*8230*/  IMAD.MOV.U32 R25, RZ, RZ, R30.reuse ;  /* 0x000000ffff197224 */ /* 0x100fe400078e001e */
[----:B------:R-:W-:Y:S01]  /*8240*/  IMAD.MOV.U32 R39, RZ, RZ, R30 ;  /* 0x000000ffff277224 */ /* 0x000fe200078e001e */
[----:B------:R-:W-:Y:S01]  /*8250*/  MOV R30, R22 ;  /* 0x00000016001e7202 */ /* 0x000fe20000000f00 */
[--C-:B------:R-:W-:Y:S01]  /*8260*/  IMAD.MOV.U32 R40, RZ, RZ, R31.reuse ;  /* 0x000000ffff287224 */ /* 0x100fe200078e001f */
[----:B------:R-:W-:Y:S01]  /*8270*/  SEL R24, R34, R25, P1 ;  /* 0x0000001922187207 */ /* 0x000fe20000800000 */
[----:B------:R-:W-:Y:S01]  /*8280*/  IMAD.MOV.U32 R38, RZ, RZ, R31 ;  /* 0x000000ffff267224 */ /* 0x000fe200078e001f */
[----:B------:R-:W-:Y:S01]  /*8290*/  SEL R20, R20, R39, P3 ;  /* 0x0000002714147207 */ /* 0x000fe20001800000 */
[----:B------:R-:W-:Y:S01]  /*82a0*/  IMAD.MOV.U32 R31, RZ, RZ, R23 ;  /* 0x000000ffff1f7224 */ /* 0x000fe200078e0017 */
[----:B------:R-:W-:Y:S01]  /*82b0*/  FSEL R21, R21, R40, P3 ;  /* 0x0000002815157208 */ /* 0x000fe20001800000 */
[--C-:B------:R-:W-:Y:S01]  /*82c0*/  DSETP.MIN.AND P3, P4, R22, R12.reuse, PT ;  /* 0x0000000c1600722a */ /* 0x100fe20003c60000 */
[----:B------:R-:W-:Y:S01]  /*82d0*/  FSEL R25, R35, R38, P1 ;  /* 0x0000002623197208 */ /* 0x000fe20000800000 */
[----:B------:R-:W-:Y:S01]  /*82e0*/  IMAD.MOV.U32 R34, RZ, RZ, R13 ;  /* 0x000000ffff227224 */ /* 0x000fe200078e000d */
[----:B------:R-:W-:Y:S01]  /*82f0*/  @P2 LOP3.LUT R25, R38, 0x80000, RZ, 0xfc, !PT ;  /* 0x0008000026192812 */ /* 0x000fe200078efcff */
[----:B------:R-:W-:Y:S01]  /*8300*/  DSETP.MAX.AND P2, P1, R36, R12, PT ;  /* 0x0000000c2400722a */ /* 0x000fe2000394f000 */
[----:B------:R-:W-:Y:S01]  /*8310*/  @P5 LOP3.LUT R21, R40, 0x80000, RZ, 0xfc, !PT ;  /* 0x0008000028155812 */ /* 0x000fe200078efcff */
[----:B------:R-:W-:Y:S01]  /*8320*/  DSETP.MAX.AND P5, P6, R32, R28, PT ;  /* 0x0000001c2000722a */ /* 0x000fe20003eaf000 */
[----:B------:R-:W-:Y:S01]  /*8330*/  IMAD.MOV.U32 R35, RZ, RZ, R12 ;  /* 0x000000ffff237224 */ /* 0x000fe200078e000c */
[----:B------:R-:W-:Y:S01]  /*8340*/  FSEL R23, R31, R34, P3 ;  /* 0x000000221f177208 */ /* 0x000fe20001800000 */
        /* <DEDUP_REMOVED lines=11> */
[----:B------:R-:W-:Y:S01]  /*8400*/  IMAD.MOV.U32 R34, RZ, RZ, R32 ;  /* 0x000000ffff227224 */ /* 0x000fe200078e0020 */
[----:B------:R-:W-:Y:S01]  /*8410*/  SEL R22, R22, R37, P2 ;  /* 0x0000002516167207 */ /* 0x000fe20001000000 */
[--C-:B------:R-:W-:Y:S01]  /*8420*/  IMAD.MOV.U32 R26, RZ, RZ, R28.reuse ;  /* 0x000000ffff1a7224 */ /* 0x100fe200078e001c */
[----:B------:R-:W-:Y:S01]  /*8430*/  @P6 LOP3.LUT R33, R29, 0x80000, RZ, 0xfc, !PT ;  /* 0x000800001d216812 */ /* 0x000fe200078efcff */
[----:B------:R-:W-:Y:S01]  /*8440*/  IMAD.MOV.U32 R31, RZ, RZ, R28 ;  /* 0x000000ffff1f7224 */ /* 0x000fe200078e001c */
[--C-:B------:R-:W-:Y:S01]  /*8450*/  DSETP.MIN.AND P1, P2, R24, R18.reuse, PT ;  /* 0x000000121800722a */ /* 0x100fe20003a20000 */
[----:B------:R-:W-:Y:S01]  /*8460*/  IMAD.MOV.U32 R30, RZ, RZ, R29 ;  /* 0x000000ffff1e7224 */ /* 0x000fe200078e001d */
[----:B------:R-:W-:Y:S01]  /*8470*/  SEL R26, R13, R26, P3 ;  /* 0x0000001a0d1a7207 */ /* 0x000fe20001800000 */
[----:B------:R-:W-:Y:S01]  /*8480*/  IMAD.MOV.U32 R29, RZ, RZ, R25 ;  /* 0x000000ffff1d7224 */ /* 0x000fe200078e0019 */
[----:B------:R-:W-:Y:S01]  /*8490*/  SEL R28, R34, R31, P5 ;  /* 0x0000001f221c7207 */ /* 0x000fe20002800000 */
[----:B------:R-:W-:Y:S01]  /*84a0*/  IMAD.MOV.U32 R25, RZ, RZ, R20 ;  /* 0x000000ffff197224 */ /* 0x000fe200078e0014 */
[----:B------:R-:W-:Y:S01]  /*84b0*/  FSEL R27, R27, R30, P3 ;  /* 0x0000001e1b1b7208 */ /* 0x000fe20001800000 */
[----:B------:R-:W-:Y:S01]  /*84c0*/  DSETP.MAX.AND P3, P5, R20, R18, PT ;  /* 0x000000121400722a */ /* 0x000fe20003d6f000 */
[----:B------:R-:W-:Y:S01]  /*84d0*/  MOV R13, R24 ;  /* 0x00000018000d7202 */ /* 0x000fe20000000f00 */
[----:B------:R-:W-:Y:S01]  /*84e0*/  IMAD.MOV.U32 R20, RZ, RZ, R18 ;  /* 0x000000ffff147224 */ /* 0x000fe200078e0012 */
[----:B------:R-:W-:Y:S01]  /*84f0*/  @P4 LOP3.LUT R27, R30, 0x80000, RZ, 0xfc, !PT ;  /* 0x000800001e1b4812 */ /* 0x000fe200078efcff */
        /* <DEDUP_REMOVED lines=12> */
[----:B------:R-:W-:Y:S01]  /*85c0*/  IMAD.MOV.U32 R19, RZ, RZ, R12 ;  /* 0x000000ffff137224 */ /* 0x000fe200078e000c */
[----:B------:R-:W-:Y:S01]  /*85d0*/  @P2 LOP3.LUT R21, R24, 0x80000, RZ, 0xfc, !PT ;  /* 0x0008000018152812 */ /* 0x000fe200078efcff */
[----:B------:R-:W-:Y:S01]  /*85e0*/  IMAD.MOV.U32 R24, RZ, RZ, R22 ;  /* 0x000000ffff187224 */ /* 0x000fe200078e0016 */
[----:B------:R-:W-:Y:S01]  /*85f0*/  DSETP.MAX.AND P2, P1, R22, R14, PT ;  /* 0x0000000e1600722a */ /* 0x000fe2000394f000 */
[----:B------:R-:W-:Y:S01]  /*8600*/  IMAD.MOV.U32 R25, RZ, RZ, R13 ;  /* 0x000000ffff197224 */ /* 0x000fe200078e000d */
[----:B------:R-:W-:Y:S01]  /*8610*/  MOV R30, R23 ;  /* 0x00000017001e7202 */ /* 0x000fe20000000f00 */
[----:B------:R-:W-:-:S02]  /*8620*/  IMAD.MOV.U32 R22, RZ, RZ, R15 ;  /* 0x000000ffff167224 */ /* 0x000fc400078e000f */
[--C-:B------:R-:W-:Y:S02]  /*8630*/  IMAD.MOV.U32 R12, RZ, RZ, R14.reuse ;  /* 0x000000ffff0c7224 */ /* 0x100fe400078e000e */
        /* <DEDUP_REMOVED lines=10> */
[----:B------:R-:W-:Y:S01]  /*86e0*/  SEL R14, R24, R23, P2 ;  /* 0x00000017180e7207 */ /* 0x000fe20001000000 */
[----:B------:R-:W-:Y:S01]  /*86f0*/  IMAD.MOV.U32 R19, RZ, RZ, R28 ;  /* 0x000000ffff137224 */ /* 0x000fe200078e001c */
[----:B------:R-:W-:Y:S01]  /*8700*/  FSEL R23, R30, R25, P2 ;  /* 0x000000191e177208 */ /* 0x000fe20001000000 */
[----:B------:R-:W-:Y:S01]  /*8710*/  IMAD.MOV.U32 R26, RZ, RZ, R10 ;  /* 0x000000ffff1a7224 */ /* 0x000fe200078e000a */
[----:B------:R-:W-:Y:S01]  /*8720*/  SEL R10, R15, R22, P3 ;  /* 0x000000160f0a7207 */ /* 0x000fe20001800000 */
        /* <DEDUP_REMOVED lines=8> */
[--C-:B------:R-:W-:Y:S01]  /*87b0*/  DSETP.MIN.AND P1, P2, R20, R16.reuse, PT ;  /* 0x000000101400722a */ /* 0x100fe20003a20000 */
[----:B------:R-:W-:Y:S01]  /*87c0*/  @P4 LOP3.LUT R11, R24, 0x80000, RZ, 0xfc, !PT ;  /* 0x00080000180b4812 */ /* 0x000fe200078efcff */
[----:B------:R-:W-:Y:S01]  /*87d0*/  DSETP.MAX.AND P3, P5, R18, R16, PT ;  /* 0x000000101200722a */ /* 0x000fe20003d6f000 */
[----:B------:R-:W-:Y:S01]  /*87e0*/  MOV R24, R21 ;  /* 0x0000001500187202 */ /* 0x000fe20000000f00 */
[----:B------:R-:W-:Y:S01]  /*87f0*/  IMAD.MOV.U32 R20, RZ, RZ, R18 ;  /* 0x000000ffff147224 */ /* 0x000fe200078e0012 */
[----:B------:R-:W-:Y:S01]  /*8800*/  @P6 LOP3.LUT R29, R28, 0x80000, RZ, 0xfc, !PT ;  /* 0x000800001c1d6812 */ /* 0x000fe200078efcff */
[----:B------:R-:W-:-:S02]  /*8810*/  IMAD.MOV.U32 R21, RZ, RZ, R19 ;  /* 0x000000ffff157224 */ /* 0x000fc400078e0013 */
[--C-:B------:R-:W-:Y:S02]  /*8820*/  IMAD.MOV.U32 R25, RZ, RZ, R16.reuse ;  /* 0x000000ffff197224 */ /* 0x100fe400078e0010 */
[--C-:B------:R-:W-:Y:S02]  /*8830*/  IMAD.MOV.U32 R26, RZ, RZ, R17.reuse ;  /* 0x000000ffff1a7224 */ /* 0x100fe400078e0011 */
        /* <DEDUP_REMOVED lines=10> */
[----:B------:R-:W-:Y:S01]  /*88e0*/  IMAD.MOV.U32 R17, RZ, RZ, R13 ;  /* 0x000000ffff117224 */ /* 0x000fe200078e000d */
[----:B------:R-:W-:Y:S01]  /*88f0*/  MOV R13, R6 ;  /* 0x00000006000d7202 */ /* 0x000fe20000000f00 */
[----:B------:R-:W-:Y:S01]  /*8900*/  IMAD.MOV.U32 R12, RZ, RZ, R7 ;  /* 0x000000ffff0c7224 */ /* 0x000fe200078e0007 */
[----:B------:R-:W-:Y:S01]  /*8910*/  DSETP.MAX.AND P2, P1, R14, R6, PT ;  /* 0x000000060e00722a */ /* 0x000fe2000394f000 */
[----:B------:R-:W-:Y:S01]  /*8920*/  IMAD.MOV.U32 R23, RZ, RZ, R29 ;  /* 0x000000ffff177224 */ /* 0x000fe200078e001d */
[----:B------:R-:W-:Y:S01]  /*8930*/  @P5 LOP3.LUT R21, R26, 0x80000, RZ, 0xfc, !PT ;  /* 0x000800001a155812 */ /* 0x000fe200078efcff */
[----:B------:R-:W-:Y:S01]  /*8940*/  IMAD.MOV.U32 R19, RZ, RZ, R15 ;  /* 0x000000ffff137224 */ /* 0x000fe200078e000f */
[----:B------:R-:W-:Y:S01]  /*8950*/  FSEL R25, R17, R12, P3 ;  /* 0x0000000c11197208 */ /* 0x000fe20001800000 */
        /* <DEDUP_REMOVED lines=19> */
[----:B------:R-:W-:Y:S01]  /*8a90*/  IMAD.MOV.U32 R23, RZ, RZ, R12 ;  /* 0x000000ffff177224 */ /* 0x000fe200078e000c */
[----:B------:R-:W-:-:S02]  /*8aa0*/  SEL R34, R13, R14, P5 ;  /* 0x0000000e0d227207 */ /* 0x000fc40002800000 */
[----:B------:R-:W-:-:S07]  /*8ab0*/  @P4 LOP3.LUT R27, R10, 0x80000, RZ, 0xfc, !PT ;  /* 0x000800000a1b4812 */ /* 0x000fce00078efcff */
.L_x_276:
[----:B------:R-:W-:Y:S05]  /*8ac0*/  BSYNC.RECONVERGENT B2 ;  /* 0x0000000000027941 */ /* 0x000fea0003800200 */
.L_x_275:
[----:B------:R-:W-:Y:S05]  /*8ad0*/  @!P0 BRA `(.L_x_270) ;  /* 0x0000000800888947 */ /* 0x000fea0003800000 */
[----:B------:R-:W-:Y:S01]  /*8ae0*/  ISETP.NE.AND P1, PT, R5, 0x1, PT ;  /* 0x000000010500780c */ /* 0x000fe20003f25270 */
[----:B------:R-:W-:Y:S01]  /*8af0*/  BSSY.RECONVERGENT B2, `(.L_x_277) ;  /* 0x000006f000027945 */ /* 0x000fe20003800200 */
[----:B------:R-:W-:-:S11]  /*8b00*/  LOP3.LUT P0, RZ, R4, 0x100, RZ, 0xc0, !PT ;  /* 0x0000010004ff7812 */ /* 0x000fd6000780c0ff */
[----:B------:R-:W-:Y:S05]  /*8b10*/  @!P1 BRA `(.L_x_278) ;  /* 0x0000000400b09947 */ /* 0x000fea0003800000 */
[----:B------:R-:W0:Y:S01]  /*8b20*/  LDC.64 R6, c[0x0][0x380] ;  /* 0x0000e000ff067b82 */ /* 0x000e220000000a00 */
[----:B------:R-:W-:-:S04]  /*8b30*/  IMAD.IADD R9, R0, 0x1, R3 ;  /* 0x0000000100097824 */ /* 0x000fc800078e0203 */
[----:B0-----:R-:W-:-:S05]  /*8b40*/  IMAD.WIDE.U32 R14, R9, 0x18, R6 ;  /* 0x00000018090e7825 */ /* 0x001fca00078e0006 */
[----:B------:R-:W2:Y:S04]  /*8b50*/  LDG.E.64 R16, desc[UR18][R14.64] ;  /* 0x000000120e107981 */ /* 0x000ea8000c1e1b00 */
[----:B------:R-:W3:Y:S04]  /*8b60*/  LDG.E.64 R12, desc[UR18][R14.64+0x8] ;  /* 0x000008120e0c7981 */ /* 0x000ee8000c1e1b00 */
[----:B------:R-:W4:Y:S01]  /*8b70*/  LDG.E.64 R4, desc[UR18][R14.64+0x10] ;  /* 0x000010120e047981 */ /* 0x000f22000c1e1b00 */
[----:B------:R-:W-:-:S05]  /*8b80*/  IADD3 R19, PT, PT, R9, 0x100, RZ ;  /* 0x0000010009137810 */ /* 0x000fca0007ffe0ff */
[----:B------:R-:W-:-:S05]  /*8b90*/  IMAD.WIDE.U32 R18, R19, 0x18, R6 ;  /* 0x0000001813127825 */ /* 0x000fca00078e0006 */
[----:B------:R-:W5:Y:S04]  /*8ba0*/  LDG.E.64 R8, desc[UR18][R18.64] ;  /* 0x0000001212087981 */ /* 0x000f68000c1e1b00 */
[----:B------:R-:W5:Y:S04]  /*8bb0*/  LDG.E.64 R6, desc[UR18][R18.64+0x8] ;  /* 0x0000081212067981 */ /* 0x000f68000c1e1b00 */
[----:B------:R0:W5:Y:S01]  /*8bc0*/  LDG.E.64 R10, desc[UR18][R18.64+0x10] ;  /* 0x00001012120a7981 */ /* 0x000162000c1e1b00 */
[----:B------:R-:W-:Y:S02]  /*8bd0*/  IMAD.MOV.U32 R28, RZ, RZ, R56 ;  /* 0x000000ffff1c7224 */ /* 0x000fe400078e0038 */
[----:B------:R-:W-:-:S02]  /*8be0*/  IMAD.MOV.U32 R30, RZ, RZ, R20 ;  /* 0x000000ffff1e7224 */ /* 0x000fc400078e0014 */
[----:B------:R-:W-:Y:S02]  /*8bf0*/  IMAD.MOV.U32 R29, RZ, RZ, R57 ;  /* 0x000000ffff1d7224 */ /* 0x000fe400078e0039 */
[----:B------:R-:W-:Y:S02]  /*8c00*/  IMAD.MOV.U32 R31, RZ, RZ, R21 ;  /* 0x000000ffff1f7224 */ /* 0x000fe400078e0015 */
[----:B------:R-:W-:Y:S02]  /*8c10*/  VIADD R0, R0, 0x200 ;  /* 0x0000020000007836 */ /* 0x000fe40000000000 */
[----:B0-----:R-:W-:Y:S01]  /*8c20*/  IMAD.MOV.U32 R18, RZ, RZ, R25 ;  /* 0x000000ffff127224 */ /* 0x001fe200078e0019 */
[--C-:B--2---:R-:W-:Y:S01]  /*8c30*/  DSETP.MIN.AND P1, P3, R56, R16.reuse, PT ;  /* 0x000000103800722a */ /* 0x104fe20003b20000 */
[----:B------:R-:W-:Y:S01]  /*8c40*/  IMAD.MOV.U32 R15, RZ, RZ, R16 ;  /* 0x000000ffff0f7224 */ /* 0x000fe200078e0010 */
[----:B------:R-:W-:Y:S01]  /*8c50*/  DSETP.MAX.AND P4, P5, R20, R16, PT ;  /* 0x000000101400722a */ /* 0x000fe20003d8f000 */
[----:B------:R-:W-:-:S02]  /*8c60*/  IMAD.MOV.U32 R32, RZ, RZ, R17 ;  /* 0x000000ffff207224 */ /* 0x000fc400078e0011 */
[----:B------:R-:W-:Y:S01]  /*8c70*/  IMAD.MOV.U32 R20, RZ, RZ, R17 ;  /* 0x000000ffff147224 */ /* 0x000fe200078e0011 */
[----:B------:R-:W-:Y:S01]  /*8c80*/  SEL R14, R28, R15, P1 ;  /* 0x0000000f1c0e7207 */ /* 0x000fe20000800000 */
[----:B------:R-:W-:Y:S01]  /*8c90*/  IMAD.MOV.U32 R21, RZ, RZ, R16 ;  /* 0x000000ffff157224 */ /* 0x000fe200078e0010 */
[----:B------:R-:W-:Y:S01]  /*8ca0*/  FSEL R31, R31, R32, P4 ;  /* 0x000000201f1f7208 */ /* 0x000fe20002000000 */
[----:B---3--:R-:W-:Y:S01]  /*8cb0*/  IMAD.MOV.U32 R19, RZ, RZ, R13 ;  /* 0x000000ffff137224 */ /* 0x008fe200078e000d */
[----:B------:R-:W-:Y:S01]  /*8cc0*/  FSEL R15, R29, R20, P1 ;  /* 0x000000141d0f7208 */ /* 0x000fe20000800000 */
[--C-:B------:R-:W-:Y:S01]  /*8cd0*/  DSETP.MIN.AND P1, P2, R24, R12.reuse, PT ;  /* 0x0000000c1800722a */ /* 0x100fe20003a20000 */
[----:B------:R-:W-:Y:S01]  /*8ce0*/  SEL R16, R30, R21, P4 ;  /* 0x000000151e107207 */ /* 0x000fe20002000000 */
[----:B------:R-:W-:Y:S01]  /*8cf0*/  IMAD.MOV.U32 R17, RZ, RZ, R24 ;  /* 0x000000ffff117224 */ /* 0x000fe200078e0018 */
        /* <DEDUP_REMOVED lines=10> */
[--C-:B----4-:R-:W-:Y:S01]  /*8da0*/  DSETP.MAX.AND P5, P6, R34, R4.reuse, PT ;  /* 0x000000042200722a */ /* 0x110fe20003eaf000 */
[----:B------:R-:W-:Y:S01]  /*8db0*/  @P2 LOP3.LUT R21, R19, 0x80000, RZ, 0xfc, !PT ;  /* 0x0008000013152812 */ /* 0x000fe200078efcff */
[----:B------:R-:W-:Y:S01]  /*8dc0*/  DSETP.MIN.AND P1, P2, R26, R4, PT ;  /* 0x000000041a00722a */ /* 0x000fe20003a20000 */
[----:B------:R-:W-:Y:S01]  /*8dd0*/  IMAD.MOV.U32 R13, RZ, RZ, R27 ;  /* 0x000000ffff0d7224 */ /* 0x000fe200078e001b */
[----:B------:R-:W-:Y:S01]  /*8de0*/  FSEL R19, R25, R22, P4 ;  /* 0x0000001619137208 */ /* 0x000fe20002000000 */
[--C-:B------:R-:W-:Y:S01]  /*8df0*/  IMAD.MOV.U32 R17, RZ, RZ, R4.reuse ;  /* 0x000000ffff117224 */ /* 0x100fe200078e0004 */
[----:B------:R-:W-:Y:S01]  /*8e00*/  @P3 LOP3.LUT R19, R22, 0x80000, RZ, 0xfc, !PT ;  /* 0x0008000016133812 */ /* 0x000fe200078efcff */
[--C-:B------:R-:W-:Y:S01]  /*8e10*/  IMAD.MOV.U32 R22, RZ, RZ, R5.reuse ;  /* 0x000000ffff167224 */ /* 0x100fe200078e0005 */
[----:B------:R-:W-:Y:S01]  /*8e20*/  SEL R18, R24, R23, P4 ;  /* 0x0000001718127207 */ /* 0x000fe20002000000 */
[----:B------:R-:W-:Y:S01]  /*8e30*/  IMAD.MOV.U32 R23, RZ, RZ, R4 ;  /* 0x000000ffff177224 */ /* 0x000fe200078e0004 */
[----:B------:R-:W-:Y:S01]  /*8e40*/  SEL R4, R26, R17, P1 ;  /* 0x000000111a047207 */ /* 0x000fe20000800000 */
[----:B------:R-:W-:Y:S01]  /*8e50*/  IMAD.MOV.U32 R25, RZ, RZ, R5 ;  /* 0x000000ffff197224 */ /* 0x000fe200078e0005 */
[----:B------:R-:W-:Y:S01]  /*8e60*/  FSEL R5, R13, R22, P1 ;  /* 0x000000160d057208 */ /* 0x000fe20000800000 */
[----:B------:R-:W-:-:S02]  /*8e70*/  IMAD.MOV.U32 R20, RZ, RZ, R35 ;  /* 0x000000ffff147224 */ /* 0x000fc400078e0023 */
        /* <DEDUP_REMOVED lines=8> */
[----:B------:R-:W-:Y:S01]  /*8f00*/  MOV R23, R16 ;  /* 0x0000001000177202 */ /* 0x000fe20000000f00 */
        /* <DEDUP_REMOVED lines=9> */
[----:B------:R-:W-:Y:S02]  /*8fa0*/  IMAD.MOV.U32 R15, RZ, RZ, R9 ;  /* 0x000000ffff0f7224 */ /* 0x000fe400078e0009 */
[--C-:B------:R-:W-:Y:S01]  /*8fb0*/  DSETP.MIN.AND P3, P4, R12, R6.reuse, PT ;  /* 0x000000060c00722a */ /* 0x100fe20003c60000 */
[----:B------:R-:W-:Y:S01]  /*8fc0*/  IMAD.MOV.U32 R8, RZ, RZ, R12 ;  /* 0x000000ffff087224 */ /* 0x000fe200078e000c */
[----:B------:R-:W-:Y:S01]  /*8fd0*/  MOV R12, R7 ;  /* 0x00000007000c7202 */ /* 0x000fe20000000f00 */
[----:B------:R-:W-:Y:S01]  /*8fe0*/  IMAD.MOV.U32 R9, RZ, RZ, R13 ;  /* 0x000000ffff097224 */ /* 0x000fe200078e000d */
[----:B------:R-:W-:Y:S01]  /*8ff0*/  FSEL R57, R22, R15, P1 ;  /* 0x0000000f16397208 */ /* 0x000fe20000800000 */
[--C-:B------:R-:W-:Y:S01]  /*9000*/  IMAD.MOV.U32 R13, RZ, RZ, R6.reuse ;  /* 0x000000ffff0d7224 */ /* 0x100fe200078e0006 */
[----:B------:R-:W-:Y:S01]  /*9010*/  @P2 LOP3.LUT R57, R15, 0x80000, RZ, 0xfc, !PT ;  /* 0x000800000f392812 */ /* 0x000fe200078efcff */
        /* <DEDUP_REMOVED lines=17> */
[----:B------:R-:W-:Y:S01]  /*9130*/  FSEL R27, R5, R4, P3 ;  /* 0x00000004051b7208 */ /* 0x000fe20001800000 */
[--C-:B------:R-:W-:Y:S01]  /*9140*/  IMAD.MOV.U32 R7, RZ, RZ, R10.reuse ;  /* 0x000000ffff077224 */ /* 0x100fe200078e000a */
[----:B------:R-:W-:Y:S01]  /*9150*/  SEL R22, R14, R17, P2 ;  /* 0x000000110e167207 */ /* 0x000fe20001000000 */
[----:B------:R-:W-:Y:S01]  /*9160*/  IMAD.MOV.U32 R9, RZ, RZ, R10 ;  /* 0x000000ffff097224 */ /* 0x000fe200078e000a */
[----:B------:R-:W-:Y:S01]  /*9170*/  @P6 LOP3.LUT R35, R11, 0x80000, RZ, 0xfc, !PT ;  /* 0x000800000b236812 */ /* 0x000fe200078efcff */
[----:B------:R-:W-:Y:S01]  /*9180*/  IMAD.MOV.U32 R21, RZ, RZ, R23 ;  /* 0x000000ffff157224 */ /* 0x000fe200078e0017 */
[----:B------:R-:W-:Y:S01]  /*9190*/  SEL R26, R6, R7, P3 ;  /* 0x00000007061a7207 */ /* 0x000fe20001800000 */
[----:B------:R-:W-:Y:S01]  /*91a0*/  IMAD.MOV.U32 R20, RZ, RZ, R16 ;  /* 0x000000ffff147224 */ /* 0x000fe200078e0010 */
[----:B------:R-:W-:Y:S01]  /*91b0*/  SEL R34, R8, R9, P5 ;  /* 0x0000000908227207 */ /* 0x000fe20002800000 */
[----:B------:R-:W-:Y:S01]  /*91c0*/  IMAD.MOV.U32 R23, RZ, RZ, R15 ;  /* 0x000000ffff177224 */ /* 0x000fe200078e000f */
[----:B------:R-:W-:-:S07]  /*91d0*/  @P4 LOP3.LUT R27, R4, 0x80000, RZ, 0xfc, !PT ;  /* 0x00080000041b4812 */ /* 0x000fce00078efcff */
.L_x_278:
[----:B------:R-:W-:Y:S05]  /*91e0*/  BSYNC.RECONVERGENT B2 ;  /* 0x0000000000027941 */ /* 0x000fea0003800200 */
.L_x_277:
[----:B------:R-:W-:Y:S05]  /*91f0*/  @P0 BRA `(.L_x_270) ;  /* 0x0000000000c00947 */ /* 0x000fea0003800000 */
[----:B------:R-:W0:Y:S01]  /*9200*/  LDC.64 R6, c[0x0][0x380] ;  /* 0x0000e000ff067b82 */ /* 0x000e220000000a00 */
[----:B------:R-:W-:-:S04]  /*9210*/  IMAD.IADD R3, R0, 0x1, R3 ;  /* 0x0000000100037824 */ /* 0x000fc800078e0203 */
[----:B0-----:R-:W-:-:S05]  /*9220*/  IMAD.WIDE.U32 R6, R3, 0x18, R6 ;  /* 0x0000001803067825 */ /* 0x001fca00078e0006 */
[----:B------:R-:W2:Y:S04]  /*9230*/  LDG.E.64 R8, desc[UR18][R6.64] ;  /* 0x0000001206087981 */ /* 0x000ea8000c1e1b00 */
[----:B------:R-:W3:Y:S04]  /*9240*/  LDG.E.64 R10, desc[UR18][R6.64+0x8] ;  /* 0x00000812060a7981 */ /* 0x000ee8000c1e1b00 */
[----:B------:R0:W4:Y:S01]  /*9250*/  LDG.E.64 R4, desc[UR18][R6.64+0x10] ;  /* 0x0000101206047981 */ /* 0x000122000c1e1b00 */
[----:B------:R-:W-:Y:S01]  /*9260*/  IMAD.MOV.U32 R0, RZ, RZ, R57 ;  /* 0x000000ffff007224 */ /* 0x000fe200078e0039 */
[----:B------:R-:W-:Y:S01]  /*9270*/  MOV R12, R20 ;  /* 0x00000014000c7202 */ /* 0x000fe20000000f00 */
[--C-:B--2---:R-:W-:Y:S01]  /*9280*/  DSETP.MIN.AND P0, P1, R56, R8.reuse, PT ;  /* 0x000000083800722a */ /* 0x104fe20003900000 */
[--C-:B------:R-:W-:Y:S01]  /*9290*/  IMAD.MOV.U32 R3, RZ, RZ, R8.reuse ;  /* 0x000000ffff037224 */ /* 0x100fe200078e0008 */
[----:B------:R-:W-:Y:S01]  /*92a0*/  DSETP.MAX.AND P2, P3, R20, R8, PT ;  /* 0x000000081400722a */ /* 0x000fe20003b4f000 */
[----:B------:R-:W-:Y:S01]  /*92b0*/  IMAD.MOV.U32 R13, RZ, RZ, R9 ;  /* 0x000000ffff0d7224 */ /* 0x000fe200078e0009 */
[----:B---3--:R-:W-:Y:S01]  /*92c0*/  DSETP.MIN.AND P5, P4, R24, R10, PT ;  /* 0x0000000a1800722a */ /* 0x008fe20003ca0000 */
[----:B------:R-:W-:Y:S01]  /*92d0*/  IMAD.MOV.U32 R15, RZ, RZ, R8 ;  /* 0x000000ffff0f7224 */ /* 0x000fe200078e0008 */
[----:B------:R-:W-:Y:S01]  /*92e0*/  SEL R56, R56, R3, P0 ;  /* 0x0000000338387207 */ /* 0x000fe20000000000 */
[----:B------:R-:W-:Y:S01]  /*92f0*/  IMAD.MOV.U32 R3, RZ, RZ, R25 ;  /* 0x000000ffff037224 */ /* 0x000fe200078e0019 */
[----:B------:R-:W-:Y:S01]  /*9300*/  FSEL R57, R0, R13, P0 ;  /* 0x0000000d00397208 */ /* 0x000fe20000000000 */
[----:B------:R-:W-:Y:S01]  /*9310*/  IMAD.MOV.U32 R0, RZ, RZ, R24 ;  /* 0x000000ffff007224 */ /* 0x000fe200078e0018 */
[----:B------:R-:W-:Y:S01]  /*9320*/  FSEL R21, R21, R9, P2 ;  /* 0x0000000915157208 */ /* 0x000fe20001000000 */
[----:B0-----:R-:W-:Y:S01]  /*9330*/  IMAD.MOV.U32 R7, RZ, RZ, R10 ;  /* 0x000000ffff077224 */ /* 0x001fe200078e000a */
[----:B------:R-:W-:Y:S01]  /*9340*/  SEL R20, R12, R15, P2 ;  /* 0x0000000f0c147207 */ /* 0x000fe20001000000 */
[----:B------:R-:W-:Y:S01]  /*9350*/  IMAD.MOV.U32 R6, RZ, RZ, R11 ;  /* 0x000000ffff067224 */ /* 0x000fe200078e000b */
[----:B------:R-:W-:Y:S01]  /*9360*/  @P1 LOP3.LUT R57, R13, 0x80000, RZ, 0xfc, !PT ;  /* 0x000800000d391812 */ /* 0x000fe200078efcff */
[----:B----4-:R-:W-:Y:S01]  /*9370*/  DSETP.MAX.AND P2, P1, R34, R4, PT ;  /* 0x000000042200722a */ /* 0x010fe2000394f000 */
[----:B------:R-:W-:Y:S01]  /*9380*/  @P3 LOP3.LUT R21, R9, 0x80000, RZ, 0xfc, !PT ;  /* 0x0008000009153812 */ /* 0x000fe200078efcff */
[----:B------:R-:W-:Y:S01]  /*9390*/  DSETP.MAX.AND P0, P3, R22, R10, PT ;  /* 0x0000000a1600722a */ /* 0x000fe20003b0f000 */
        /* <DEDUP_REMOVED lines=10> */
[--C-:B------:R-:W-:Y:S01]  /*9440*/  IMAD.MOV.U32 R6, RZ, RZ, R5.reuse ;  /* 0x000000ffff067224 */ /* 0x100fe200078e0005 */
[----:B------:R-:W-:Y:S01]  /*9450*/  SEL R22, R8, R13, P0 ;  /* 0x0000000d08167207 */ /* 0x000fe20000000000 */
[----:B------:R-:W-:Y:S01]  /*9460*/  IMAD.MOV.U32 R9, RZ, RZ, R5 ;  /* 0x000000ffff097224 */ /* 0x000fe200078e0005 */
[----:B------:R-:W-:Y:S01]  /*9470*/  MOV R8, R35 ;  /* 0x0000002300087202 */ /* 0x000fe20000000f00 */
[----:B------:R-:W-:Y:S01]  /*9480*/  IMAD.MOV.U32 R0, RZ, RZ, R26 ;  /* 0x000000ffff007224 */ /* 0x000fe200078e001a */
[----:B------:R-:W-:Y:S01]  /*9490*/  FSEL R27, R7, R6, P5 ;  /* 0x00000006071b7208 */ /* 0x000fe20002800000 */
[----:B------:R-:W-:Y:S01]  /*94a0*/  IMAD.MOV.U32 R3, RZ, RZ, R4 ;  /* 0x000000ffff037224 */ /* 0x000fe200078e0004 */
[----:B------:R-:W-:-:S02]  /*94b0*/  FSEL R35, R8, R9, P2 ;  /* 0x0000000908237208 */ /* 0x000fc40001000000 */
[----:B------:R-:W-:Y:S02]  /*94c0*/  @P3 LOP3.LUT R23, R11, 0x80000, RZ, 0xfc, !PT ;  /* 0x000800000b173812 */ /* 0x000fe400078efcff */
[----:B------:R-:W-:Y:S02]  /*94d0*/  @P1 LOP3.LUT R35, R9, 0x80000, RZ, 0xfc, !PT ;  /* 0x0008000009231812 */ /* 0x000fe400078efcff */
[----:B------:R-:W-:Y:S02]  /*94e0*/  SEL R26, R0, R3, P5 ;  /* 0x00000003001a7207 */ /* 0x000fe40002800000 */
[----:B------:R-:W-:-:S07]  /*94f0*/  @P6 LOP3.LUT R27, R6, 0x80000, RZ, 0xfc, !PT ;  /* 0x00080000061b6812 */ /* 0x000fce00078efcff */
.L_x_270:
[----:B------:R-:W-:Y:S05]  /*9500*/  BSYNC.RECONVERGENT B1 ;  /* 0x0000000000017941 */ /* 0x000fea0003800200 */
.L_x_268:
        /* <DEDUP_REMOVED lines=59> */
.L_x_280:
[----:B------:R-:W-:Y:S05]  /*98c0*/  BSYNC.RECONVERGENT B1 ;  /* 0x0000000000017941 */ /* 0x000fea0003800200 */
.L_x_279:
        /* <DEDUP_REMOVED lines=56> */
.L_x_282:
[----:B------:R-:W-:Y:S05]  /*9c50*/  BSYNC.RECONVERGENT B1 ;  /* 0x0000000000017941 */ /* 0x000fea0003800200 */
.L_x_281:
        /* <DEDUP_REMOVED lines=53> */
[----:B------:R-:W-:-:S02]  /*9fb0*/  SEL R34, R34, R13, P3 ;  /* 0x0000000d22227207 */ /* 0x000fc40001800000 */
[----:B------:R-:W-:-:S04]  /*9fc0*/  @P0 LOP3.LUT R23, R7, 0x80000, RZ, 0xfc, !PT ;  /* 0x0008000007170812 */ /* 0x000fc800078efcff */
[----:B------:R-:W-:-:S07]  /*9fd0*/  @P6 LOP3.LUT R35, R5, 0x80000, RZ, 0xfc, !PT ;  /* 0x0008000005236812 */ /* 0x000fce00078efcff */
.L_x_284:
[----:B------:R-:W-:Y:S05]  /*9fe0*/  BSYNC.RECONVERGENT B1 ;  /* 0x0000000000017941 */ /* 0x000fea0003800200 */
.L_x_283:
        /* <DEDUP_REMOVED lines=27> */
[----:B0-----:R-:W-:Y:S01]  /*a1a0*/  DSETP.MAX.AND P4, P2, R20, R8, PT ;  /* 0x000000081400722a */ /* 0x001fe20003a8f000 */
[----:B------:R-:W-:Y:S01]  /*a1b0*/  IMAD.MOV.U32 R28, RZ, RZ, R21 ;  /* 0x000000ffff1c7224 */ /* 0x000fe200078e0015 */
[----:B------:R-:W-:Y:S01]  /*a1c0*/  @P6 LOP3.LUT R25, R13, 0x80000, RZ, 0xfc, !PT ;  /* 0x000800000d196812 */ /* 0x000fe200078efcff */
[----:B------:R-:W-:Y:S01]  /*a1d0*/  IMAD.MOV.U32 R19, RZ, RZ, R20 ;  /* 0x000000ffff137224 */ /* 0x000fe200078e0014 */
[----:B------:R-:W-:Y:S01]  /*a1e0*/  FSEL R27, R17, R11, P0 ;  /* 0x0000000b111b7208 */ /* 0x000fe20000000000 */
        /* <DEDUP_REMOVED lines=8> */
[----:B------:R-:W-:Y:S01]  /*a270*/  IMAD.MOV.U32 R12, RZ, RZ, R35 ;  /* 0x000000ffff0c7224 */ /* 0x000fe200078e0023 */
        /* <DEDUP_REMOVED lines=13> */
.L_x_286:
[----:B------:R-:W-:Y:S05]  /*a350*/  BSYNC.RECONVERGENT B1 ;  /* 0x0000000000017941 */ /* 0x000fea0003800200 */
.L_x_285:
        /* <DEDUP_REMOVED lines=19> */
[----:B------:R-:W-:Y:S01]  /*a490*/  IMAD.MOV.U32 R16, RZ, RZ, R57 ;  /* 0x000000ffff107224 */ /* 0x000fe200078e0039 */
[----:B------:R-:W-:Y:S01]  /*a4a0*/  MOV R30, R21 ;  /* 0x00000015001e7202 */ /* 0x000fe20000000f00 */
[----:B------:R-:W-:Y:S01]  /*a4b0*/  IMAD.MOV.U32 R28, RZ, RZ, R26 ;  /* 0x000000ffff1c7224 */ /* 0x000fe200078e001a */
[----:B------:R-:W-:Y:S01]  /*a4c0*/  SEL R56, R3, R18, P0 ;  /* 0x0000001203387207 */ /* 0x000fe20000000000 */
[----:B------:R-:W-:Y:S01]  /*a4d0*/  IMAD.MOV.U32 R3, RZ, RZ, R10 ;  /* 0x000000ffff037224 */ /* 0x000fe200078e000a */
[----:B------:R-:W-:Y:S01]  /*a4e0*/  FSEL R57, R16, R15, P0 ;  /* 0x0000000f10397208 */ /* 0x000fe20000000000 */
[----:B0-----:R-:W-:Y:S01]  /*a4f0*/  DSETP.MAX.AND P0, P2, R20, R8, PT ;  /* 0x000000081400722a */ /* 0x001fe20003a0f000 */
[----:B------:R-:W-:-:S02]  /*a500*/  IMAD.MOV.U32 R19, RZ, RZ, R25 ;  /* 0x000000ffff137224 */ /* 0x000fc400078e0019 */
        /* <DEDUP_REMOVED lines=13> */
[----:B------:R-:W-:Y:S01]  /*a5e0*/  DSETP.MAX.AND P6, P5, R34, R4, PT ;  /* 0x000000042200722a */ /* 0x000fe20003dcf000 */
[----:B------:R-:W-:Y:S01]  /*a5f0*/  SEL R24, R17, R14, P4 ;  /* 0x0000000e11187207 */ /* 0x000fe20002000000 */
[----:B------:R-:W-:Y:S01]  /*a600*/  DSETP.MAX.AND P4, P1, R22, R6, PT ;  /* 0x000000061600722a */ /* 0x000fe2000398f000 */
[----:B------:R-:W-:Y:S01]  /*a610*/  ISETP.NE.AND P0, PT, R0, RZ, PT ;  /* 0x000000ff0000720c */ /* 0x000fe20003f05270 */
        /* <DEDUP_REMOVED lines=11> */
[----:B------:R-:W-:Y:S02]  /*a6d0*/  SEL R22, R12, R3, P4 ;  /* 0x000000030c167207 */ /* 0x000fe40002000000 */
        /* <DEDUP_REMOVED lines=11> */
.L_x_288:
[----:B------:R-:W-:Y:S05]  /*a790*/  BSYNC.RECONVERGENT B1 ;  /* 0x0000000000017941 */ /* 0x000fea0003800200 */
.L_x_287:
[----:B------:R-:W-:Y:S01]  /*a7a0*/  BAR.SYNC.DEFER_BLOCKING 0x0 ;  /* 0x0000000000007b1d */ /* 0x000fe20000010000 */
[----:B------:R-:W-:-:S13]  /*a7b0*/  ISETP.NE.AND P0, PT, R2, RZ, PT ;  /* 0x000000ff0200720c */ /* 0x000fda0003f05270 */
[----:B------:R-:W-:Y:S05]  /*a7c0*/  @P0 BRA `(.L_x_266) ;  /* 0x0000001400b00947 */ /* 0x000fea0003800000 */
[----:B------:R-:W3:Y:S01]  /*a7d0*/  S2UR UR5, SR_CgaCtaId ;  /* 0x00000000000579c3 */ /* 0x000ee20000008800 */
[----:B------:R-:W-:Y:S01]  /*a7e0*/  UMOV UR4, 0x400 ;  /* 0x0000040000047882 */ /* 0x000fe20000000000 */
[----:B------:R-:W-:Y:S01]  /*a7f0*/  IMAD.MOV.U32 R0, RZ, RZ, R57 ;  /* 0x000000ffff007224 */ /* 0x000fe200078e0039 */
[----:B------:R-:W-:Y:S01]  /*a800*/  MOV R30, R35 ;  /* 0x00000023001e7202 */ /* 0x000fe20000000f00 */
[----:B------:R-:W-:Y:S01]  /*a810*/  IMAD.MOV.U32 R28, RZ, RZ, R26 ;  /* 0x000000ffff1c7224 */ /* 0x000fe200078e001a */
[----:B---3--:R-:W-:-:S09]  /*a820*/  ULEA UR4, UR5, UR4, 0x18 ;  /* 0x0000000405047291 */ /* 0x008fd2000f8ec0ff */
[----:B--2---:R-:W2:Y:S04]  /*a830*/  LDS.64 R2, [UR4+0x38] ;  /* 0x00003804ff027984 */ /* 0x004ea80008000a00 */
[----:B------:R-:W3:Y:S04]  /*a840*/  LDS.128 R16, [UR4+0x60] ;  /* 0x00006004ff107984 */ /* 0x000ee80008000c00 */
[----:B-1----:R-:W1:Y:S04]  /*a850*/  LDS.128 R12, [UR4+0x40] ;  /* 0x00004004ff0c7984 */ /* 0x002e680008000c00 */
[----:B0-----:R-:W0:Y:S01]  /*a860*/  LDS.128 R8, [UR4+0x70] ;  /* 0x00007004ff087984 */ /* 0x001e220008000c00 */
[----:B--2---:R-:W-:Y:S01]  /*a870*/  DSETP.MIN.AND P0, P1, R56, R2, PT ;  /* 0x000000023800722a */ /* 0x004fe20003900000 */
[----:B------:R-:W-:-:S02]  /*a880*/  IMAD.MOV.U32 R5, RZ, RZ, R3 ;  /* 0x000000ffff057224 */ /* 0x000fc400078e0003 */
[----:B---3--:R-:W-:-:S03]  /*a890*/  IMAD.MOV.U32 R31, RZ, RZ, R16 ;  /* 0x000000ffff1f7224 */ /* 0x008fc600078e0010 */
[----:B------:R-:W-:Y:S01]  /*a8a0*/  FSEL R29, R0, R5, P0 ;  /* 0x00000005001d7208 */ /* 0x000fe20000000000 */
[----:B------:R-:W-:Y:S01]  /*a8b0*/  IMAD.MOV.U32 R0, RZ, RZ, R34 ;  /* 0x000000ffff007224 */ /* 0x000fe200078e0022 */
[----:B------:R-:W-:Y:S01]  /*a8c0*/  SEL R2, R56, R2, P0 ;  /* 0x0000000238027207 */ /* 0x000fe20000000000 */
[----:B------:R-:W-:Y:S02]  /*a8d0*/  DSETP.MAX.AND P5, P0, R34, R16, PT ;  /* 0x000000102200722a */ /* 0x000fe400038af000 */
[----:B-1----:R-:W-:Y:S01]  /*a8e0*/  DSETP.MIN.AND P3, P4, R24, R12, PT ;  /* 0x0000000c1800722a */ /* 0x002fe20003c60000 */
        /* <DEDUP_REMOVED lines=12> */
[----:B------:R-:W-:Y:S01]  /*a9b0*/  @P0 LOP3.LUT R3, R17, 0x80000, RZ, 0xfc, !PT ;  /* 0x0008000011030812 */ /* 0x000fe200078efcff */
[----:B------:R-:W-:Y:S01]  /*a9c0*/  IMAD.MOV.U32 R26, RZ, RZ, R19 ;  /* 0x000000ffff1a7224 */ /* 0x000fe200078e0013 */
[----:B------:R-:W-:Y:S01]  /*a9d0*/  SEL R24, R32, R18, P1 ;  /* 0x0000001220187207 */ /* 0x000fe20000800000 */
[----:B------:R-:W-:Y:S01]  /*a9e0*/  IMAD.MOV.U32 R17, RZ, RZ, R12 ;  /* 0x000000ffff117224 */ /* 0x000fe200078e000c */
[----:B------:R-:W-:Y:S01]  /*a9f0*/  MOV R18, R15 ;  /* 0x0000000f00127202 */ /* 0x000fe20000000f00 */
[----:B------:R-:W-:Y:S01]  /*aa00*/  IMAD.MOV.U32 R19, RZ, RZ, R14 ;  /* 0x000000ffff137224 */ /* 0x000fe200078e000e */
[----:B------:R-:W-:Y:S01]  /*aa10*/  FSEL R15, R16, R13, P3 ;  /* 0x0000000d100f7208 */ /* 0x000fe20001800000 */
[----:B0-----:R-:W-:Y:S01]  /*aa20*/  IMAD.MOV.U32 R31, RZ, RZ, R8 ;  /* 0x000000ffff1f7224 */ /* 0x001fe200078e0008 */
[----:B------:R-:W-:Y:S01]  /*aa30*/  @P4 LOP3.LUT R15, R13, 0x80000, RZ, 0xfc, !PT ;  /* 0x000800000d0f4812 */ /* 0x000fe200078efcff */
[----:B------:R-:W-:Y:S01]  /*aa40*/  IMAD.MOV.U32 R30, RZ, RZ, R9 ;  /* 0x000000ffff1e7224 */ /* 0x000fe200078e0009 */
[----:B------:R-:W-:-:S02]  /*aa50*/  FSEL R29, R29, R18, P5 ;  /* 0x000000121d1d7208 */ /* 0x000fc40002800000 */
[----:B------:R-:W-:Y:S01]  /*aa60*/  SEL R12, R0, R17, P3 ;  /* 0x00000011000c7207 */ /* 0x000fe20001800000 */
[----:B------:R-:W-:Y:S01]  /*aa70*/  IMAD.MOV.U32 R13, RZ, RZ, R15 ;  /* 0x000000ffff0d7224 */ /* 0x000fe200078e000f */
[----:B------:R-:W-:Y:S01]  /*aa80*/  SEL R14, R28, R19, P5 ;  /* 0x000000131c0e7207 */ /* 0x000fe20002800000 */
[----:B------:R-:W-:Y:S01]  /*aa90*/  IMAD.MOV.U32 R0, RZ, RZ, R20 ;  /* 0x000000ffff007224 */ /* 0x000fe200078e0014 */
[----:B------:R-:W-:Y:S01]  /*aaa0*/  @P6 LOP3.LUT R29, R18, 0x80000, RZ, 0xfc, !PT ;  /* 0x00080000121d6812 */ /* 0x000fe200078efcff */
[----:B------:R-:W-:Y:S01]  /*aab0*/  IMAD.MOV.U32 R27, RZ, RZ, R13 ;  /* 0x000000ffff1b7224 */ /* 0x000fe200078e000d */
[----:B------:R-:W0:Y:S01]  /*aac0*/  LDS.128 R16, [UR4+0x80] ;  /* 0x00008004ff107984 */ /* 0x000e220008000c00 */
[----:B------:R-:W-:Y:S01]  /*aad0*/  FSEL R25, R33, R26, P1 ;  /* 0x0000001a21197208 */ /* 0x000fe20000800000 */
[----:B------:R-:W-:Y:S01]  /*aae0*/  DSETP.MIN.AND P5, P0, R12, R8, PT ;  /* 0x000000080c00722a */ /* 0x000fe200038a0000 */
[----:B------:R-:W-:Y:S01]  /*aaf0*/  @P2 LOP3.LUT R25, R26, 0x80000, RZ, 0xfc, !PT ;  /* 0x000800001a192812 */ /* 0x000fe200078efcff */
[----:B------:R-:W-:-:S02]  /*ab00*/  IMAD.MOV.U32 R26, RZ, RZ, R12 ;  /* 0x000000ffff1a7224 */ /* 0x000fc400078e000c */
[----:B------:R-:W-:Y:S01]  /*ab10*/  IMAD.MOV.U32 R15, RZ, RZ, R29 ;  /* 0x000000ffff0f7224 */ /* 0x000fe200078e001d */
[----:B-1----:R-:W-:Y:S01]  /*ab20*/  DSETP.MAX.AND P3, P4, R20, R4, PT ;  /* 0x000000041400722a */ /* 0x002fe20003c6f000 */
[----:B------:R-:W-:Y:S01]  /*ab30*/  FSEL R27, R27, R30, P5 ;  /* 0x0000001e1b1b7208 */ /* 0x000fe20002800000 */
[----:B------:R-:W-:Y:S01]  /*ab40*/  IMAD.MOV.U32 R13, RZ, RZ, R14 ;  /* 0x000000ffff0d7224 */ /* 0x000fe200078e000e */
[----:B------:R-:W-:Y:S01]  /*ab50*/  SEL R26, R26, R31, P5 ;  /* 0x0000001f1a1a7207 */ /* 0x000fe20002800000 */
[----:B------:R-:W-:Y:S01]  /*ab60*/  DSETP.MAX.AND P5, P6, R22, R6, PT ;  /* 0x000000061600722a */ /* 0x000fe20003eaf000 */
[----:B------:R-:W-:Y:S01]  /*ab70*/  IMAD.MOV.U32 R20, RZ, RZ, R10 ;  /* 0x000000ffff147224 */ /* 0x000fe200078e000a */
[----:B------:R-:W-:Y:S01]  /*ab80*/  DSETP.MIN.AND P1, P2, R14, R10, PT ;  /* 0x0000000a0e00722a */ /* 0x000fe20003a20000 */
[----:B------:R-:W-:Y:S01]  /*ab90*/  IMAD.MOV.U32 R33, RZ, RZ, R11 ;  /* 0x000000ffff217224 */ /* 0x000fe200078e000b */
[----:B------:R-:W-:Y:S01]  /*aba0*/  SEL R4, R0, R4, P3 ;  /* 0x0000000400047207 */ /* 0x000fe20001800000 */
[----:B------:R-:W1:Y:S01]  /*abb0*/  LDS.128 R8, [UR4+0x90] ;  /* 0x00009004ff087984 */ /* 0x000e620008000c00 */
[----:B------:R-:W-:Y:S01]  /*abc0*/  IMAD.MOV.U32 R12, RZ, RZ, R21 ;  /* 0x000000ffff0c7224 */ /* 0x000fe200078e0015 */
[----:B------:R-:W-:Y:S01]  /*abd0*/  MOV R29, R23 ;  /* 0x00000017001d7202 */ /* 0x000fe20000000f00 */
[----:B------:R-:W-:Y:S01]  /*abe0*/  IMAD.MOV.U32 R0, RZ, RZ, R7 ;  /* 0x000000ffff007224 */ /* 0x000fe200078e0007 */
        /* <DEDUP_REMOVED lines=9> */
[----:B------:R-:W-:Y:S01]  /*ac80*/  @P6 LOP3.LUT R29, R0, 0x80000, RZ, 0xfc, !PT ;  /* 0x00080000001d6812 */ /* 0x000fe200078efcff */
[----:B------:R-:W2:Y:S01]  /*ac90*/  LDS.128 R12, [UR4+0xa0] ;  /* 0x0000a004ff0c7984 */ /* 0x000ea20008000c00 */
[----:B------:R-:W-:Y:S01]  /*aca0*/  SEL R6, R28, R6, P5 ;  /* 0x000000061c067207 */ /* 0x000fe20002800000 */
[----:B------:R-:W-:Y:S01]  /*acb0*/  IMAD.MOV.U32 R5, RZ, RZ, R23 ;  /* 0x000000ffff057224 */ /* 0x000fe200078e0017 */
[----:B------:R-:W-:Y:S01]  /*acc0*/  FSEL R21, R32, R33, P1 ;  /* 0x0000002120157208 */ /* 0x000fe20000800000 */
[----:B------:R-:W-:Y:S01]  /*acd0*/  IMAD.MOV.U32 R7, RZ, RZ, R29 ;  /* 0x000000ffff077224 */ /* 0x000fe200078e001d */
[----:B------:R-:W-:Y:S01]  /*ace0*/  @P2 LOP3.LUT R21, R33, 0x80000, RZ, 0xfc, !PT ;  /* 0x0008000021152812 */ /* 0x000fe200078efcff */
[----:B------:R-:W-:Y:S02]  /*acf0*/  IMAD.MOV.U32 R0, RZ, RZ, R4 ;  /* 0x000000ffff007224 */ /* 0x000fe400078e0004 */
[----:B------:R-:W-:Y:S01]  /*ad00*/  IMAD.MOV.U32 R22, RZ, RZ, R5 ;  /* 0x000000ffff167224 */ /* 0x000fe200078e0005 */
[----:B0-----:R-:W-:Y:S01]  /*ad10*/  DSETP.MAX.AND P0, P2, R4, R16, PT ;  /* 0x000000100400722a */ /* 0x001fe20003a0f000 */
[----:B------:R-:W-:Y:S01]  /*ad20*/  IMAD.MOV.U32 R23, RZ, RZ, R7 ;  /* 0x000000ffff177224 */ /* 0x000fe200078e0007 */
[----:B------:R-:W-:Y:S01]  /*ad30*/  DSETP.MAX.AND P1, P3, R6, R18, PT ;  /* 0x000000120600722a */ /* 0x000fe20003b2f000 */
[----:B------:R-:W-:-:S02]  /*ad40*/  IMAD.MOV.U32 R4, RZ, RZ, R6 ;  /* 0x000000ffff047224 */ /* 0x000fc400078e0006 */
[----:B------:R-:W-:Y:S02]  /*ad50*/  IMAD.MOV.U32 R5, RZ, RZ, R16 ;  /* 0x000000ffff057224 */ /* 0x000fe400078e0010 */
[----:B------:R-:W-:Y:S02]  /*ad60*/  IMAD.MOV.U32 R7, RZ, RZ, R18 ;  /* 0x000000ffff077224 */ /* 0x000fe400078e0012 */
[----:B------:R-:W-:Y:S01]  /*ad70*/  IMAD.MOV.U32 R28, RZ, RZ, R19 ;  /* 0x000000ffff1c7224 */ /* 0x000fe200078e0013 */
[----:B------:R-:W-:Y:S02]  /*ad80*/  SEL R16, R0, R5, P0 ;  /* 0x0000000500107207 */ /* 0x000fe40000000000 */
[----:B------:R-:W-:Y:S02]  /*ad90*/  SEL R18, R4, R7, P1 ;  /* 0x0000000704127207 */ /* 0x000fe40000800000 */
        /* <DEDUP_REMOVED lines=9> */
[----:B------:R-:W-:Y:S01]  /*ae30*/  MOV R0, R2 ;  /* 0x0000000200007202 */ /* 0x000fe20000000f00 */
[----:B------:R-:W-:Y:S01]  /*ae40*/  IMAD.MOV.U32 R22, RZ, RZ, R11 ;  /* 0x000000ffff167224 */ /* 0x000fe200078e000b */
[----:B------:R-:W-:Y:S01]  /*ae50*/  @P3 LOP3.LUT R29, R28, 0x80000, RZ, 0xfc, !PT ;  /* 0x000800001c1d3812 */ /* 0x000fe200078efcff */
[----:B------:R-:W1:Y:S01]  /*ae60*/  LDS.128 R8, [UR4+0xc0] ;  /* 0x0000c004ff087984 */ /* 0x000e620008000c00 */
[----:B------:R-:W-:Y:S01]  /*ae70*/  SEL R2, R0, R3, P0 ;  /* 0x0000000300027207 */ /* 0x000fe20000000000 */
[----:B------:R-:W-:Y:S01]  /*ae80*/  IMAD.MOV.U32 R0, RZ, RZ, R24 ;  /* 0x000000ffff007224 */ /* 0x000fe200078e0018 */
[----:B------:R-:W-:Y:S01]  /*ae90*/  FSEL R3, R30, R17, P0 ;  /* 0x000000111e037208 */ /* 0x000fe20000000000 */
[----:B------:R-:W-:Y:S01]  /*aea0*/  IMAD.MOV.U32 R23, RZ, RZ, R25 ;  /* 0x000000ffff177224 */ /* 0x000fe200078e0019 */
[----:B--2---:R-:W-:Y:S01]  /*aeb0*/  DSETP.MIN.AND P3, P2, R26, R12, PT ;  /* 0x0000000c1a00722a */ /* 0x004fe20003a60000 */
        /* <DEDUP_REMOVED lines=28> */
[----:B------:R-:W-:-:S02]  /*b080*/  IMAD.MOV.U32 R19, RZ, RZ, R6 ;  /* 0x000000ffff137224 */ /* 0x000fc400078e0006 */
[----:B------:R-:W-:Y:S02]  /*b090*/  IMAD.MOV.U32 R30, RZ, RZ, R7 ;  /* 0x000000ffff1e7224 */ /* 0x000fe400078e0007 */
[----:B------:R-:W-:Y:S01]  /*b0a0*/  IMAD.MOV.U32 R0, RZ, RZ, R16 ;  /* 0x000000ffff007224 */ /* 0x000fe200078e0010 */
[----:B------:R-:W0:Y:S01]  /*b0b0*/  LDS.128 R4, [UR4+0xe0] ;  /* 0x0000e004ff047984 */ /* 0x000e220008000c00 */
[----:B------:R-:W-:Y:S02]  /*b0c0*/  IMAD.MOV.U32 R28, RZ, RZ, R18 ;  /* 0x000000ffff1c7224 */ /* 0x000fe400078e0012 */
[----:B-1----:R-:W-:Y:S01]  /*b0d0*/  IMAD.MOV.U32 R31, RZ, RZ, R10 ;  /* 0x000000ffff1f7224 */ /* 0x002fe200078e000a */
[----:B------:R-:W-:Y:S01]  /*b0e0*/  SEL R16, R0, R17, P0 ;  /* 0x0000001100107207 */ /* 0x000fe20000000000 */
        /* <DEDUP_REMOVED lines=8> */
[----:B------:R-:W-:Y:S01]  /*b170*/  DSETP.MIN.AND P5, P4, R20, R10, PT ;  /* 0x0000000a1400722a */ /* 0x000fe20003ca0000 */
[----:B------:R-:W-:Y:S01]  /*b180*/  IMAD.MOV.U32 R3, RZ, RZ, R8 ;  /* 0x000000ffff037224 */ /* 0x000fe200078e0008 */
[----:B------:R-:W-:Y:S01]  /*b190*/  MOV R0, R2 ;  /* 0x0000000200007202 */ /* 0x000fe20000000f00 */
[----:B------:R-:W1:Y:S01]  /*b1a0*/  LDS.128 R8, [UR4+0xf0] ;  /* 0x0000f004ff087984 */ /* 0x000e620008000c00 */
[----:B------:R-:W-:Y:S01]  /*b1b0*/  @P2 LOP3.LUT R17, R26, 0x80000, RZ, 0xfc, !PT ;  /* 0x000800001a112812 */ /* 0x000fe200078efcff */
[----:B------:R-:W-:Y:S01]  /*b1c0*/  IMAD.MOV.U32 R26, RZ, RZ, R21 ;  /* 0x000000ffff1a7224 */ /* 0x000fe200078e0015 */
[----:B------:R-:W-:Y:S01]  /*b1d0*/  SEL R2, R0, R3, P0 ;  /* 0x0000000300027207 */ /* 0x000fe20000000000 */
[----:B------:R-:W-:Y:S01]  /*b1e0*/  IMAD.MOV.U32 R0, RZ, RZ, R20 ;  /* 0x000000ffff007224 */ /* 0x000fe200078e0014 */
[----:B------:R-:W-:Y:S01]  /*b1f0*/  @P3 LOP3.LUT R19, R30, 0x80000, RZ, 0xfc, !PT ;  /* 0x000800001e133812 */ /* 0x000fe200078efcff */
[----:B------:R-:W-:Y:S01]  /*b200*/  IMAD.MOV.U32 R23, RZ, RZ, R27 ;  /* 0x000000ffff177224 */ /* 0x000fe200078e001b */
[----:B--2---:R-:W-:Y:S01]  /*b210*/  DSETP.MIN.AND P3, P2, R24, R12, PT ;  /* 0x0000000c1800722a */ /* 0x004fe20003a60000 */
[----:B------:R-:W-:Y:S01]  /*b220*/  FSEL R21, R26, R33, P5 ;  /* 0x000000211a157208 */ /* 0x000fe20002800000 */
[----:B------:R-:W-:Y:S01]  /*b230*/  IMAD.MOV.U32 R32, RZ, RZ, R25 ;  /* 0x000000ffff207224 */ /* 0x000fe200078e0019 */
[----:B------:R-:W-:Y:S01]  /*b240*/  FSEL R3, R28, R29, P0 ;  /* 0x0000001d1c037208 */ /* 0x000fe20000000000 */
[----:B------:R-:W-:Y:S01]  /*b250*/  IMAD.MOV.U32 R25, RZ, RZ, R12 ;  /* 0x000000ffff197224 */ /* 0x000fe200078e000c */
[----:B------:R-:W-:Y:S01]  /*b260*/  SEL R20, R0, R31, P5 ;  /* 0x0000001f00147207 */ /* 0x000fe20002800000 */
[----:B------:R-:W-:Y:S01]  /*b270*/  DSETP.MIN.AND P0, P6, R22, R14, PT ;  /* 0x0000000e1600722a */ /* 0x000fe20003e00000 */
[----:B------:R-:W-:Y:S01]  /*b280*/  @P4 LOP3.LUT R21, R33, 0x80000, RZ, 0xfc, !PT ;  /* 0x0008000021154812 */ /* 0x000fe200078efcff */
[----:B------:R-:W-:Y:S01]  /*b290*/  IMAD.MOV.U32 R27, RZ, RZ, R13 ;  /* 0x000000ffff1b7224 */ /* 0x000fe200078e000d */
[----:B------:R-:W-:Y:S01]  /*b2a0*/  @P1 LOP3.LUT R3, R29, 0x80000, RZ, 0xfc, !PT ;  /* 0x000800001d031812 */ /* 0x000fe200078efcff */
[----:B------:R-:W-:-:S02]  /*b2b0*/  IMAD.MOV.U32 R31, RZ, RZ, R14 ;  /* 0x000000ffff1f7224 */ /* 0x000fc400078e000e */
[----:B------:R-:W-:Y:S01]  /*b2c0*/  IMAD.MOV.U32 R33, RZ, RZ, R15 ;  /* 0x000000ffff217224 */ /* 0x000fe200078e000f */
[----:B------:R-:W-:Y:S01]  /*b2d0*/  FSEL R29, R32, R27, P3 ;  /* 0x0000001b201d7208 */ /* 0x000fe20001800000 */
[----:B------:R-:W2:Y:S01]  /*b2e0*/  LDS.128 R12, [UR4+0x100] ;  /* 0x00010004ff0c7984 */ /* 0x000ea20008000c00 */
[----:B------:R-:W-:Y:S01]  /*b2f0*/  IMAD.MOV.U32 R30, RZ, RZ, R24 ;  /* 0x000000ffff1e7224 */ /* 0x000fe200078e0018 */
[----:B------:R-:W-:Y:S01]  /*b300*/  MOV R24, R23 ;  /* 0x0000001700187202 */ /* 0x000fe20000000f00 */
[----:B------:R-:W-:Y:S01]  /*b310*/  IMAD.MOV.U32 R28, RZ, RZ, R22 ;  /* 0x000000ffff1c7224 */ /* 0x000fe200078e0016 */
[----:B------:R-:W-:Y:S01]  /*b320*/  @P2 LOP3.LUT R29, R27, 0x80000, RZ, 0xfc, !PT ;  /* 0x000800001b1d2812 */ /* 0x000fe200078efcff */
[----:B------:R-:W-:Y:S01]  /*b330*/  IMAD.MOV.U32 R27, RZ, RZ, R18 ;  /* 0x000000ffff1b7224 */ /* 0x000fe200078e0012 */
[----:B------:R-:W-:Y:S01]  /*b340*/  FSEL R23, R24, R33, P0 ;  /* 0x0000002118177208 */ /* 0x000fe20000000000 */
[----:B0-----:R-:W-:Y:S01]  /*b350*/  IMAD.MOV.U32 R26, RZ, RZ, R5 ;  /* 0x000000ffff1a7224 */ /* 0x001fe200078e0005 */
[----:B------:R-:W-:Y:S01]  /*b360*/  SEL R24, R30, R25, P3 ;  /* 0x000000191e187207 */ /* 0x000fe20001800000 */
[----:B------:R-:W-:Y:S01]  /*b370*/  IMAD.MOV.U32 R25, RZ, RZ, R17 ;  /* 0x000000ffff197224 */ /* 0x000fe200078e0011 */
[----:B------:R-:W-:Y:S01]  /*b380*/  SEL R22, R28, R31, P0 ;  /* 0x0000001f1c167207 */ /* 0x000fe20000000000 */
[----:B------:R-:W-:Y:S01]  /*b390*/  DSETP.MAX.AND P0, P2, R16, R4, PT ;  /* 0x000000041000722a */ /* 0x000fe20003a0f000 */
[----:B------:R-:W-:Y:S01]  /*b3a0*/  IMAD.MOV.U32 R28, RZ, RZ, R19 ;  /* 0x000000ffff1c7224 */ /* 0x000fe200078e0013 */
[----:B------:R-:W-:Y:S01]  /*b3b0*/  DSETP.MAX.AND P1, P3, R18, R6, PT ;  /* 0x000000061200722a */ /* 0x000fe20003b2f000 */
[----:B------:R-:W-:Y:S01]  /*b3c0*/  IMAD.MOV.U32 R17, RZ, RZ, R4 ;  /* 0x000000ffff117224 */ /* 0x000fe200078e0004 */
[----:B------:R-:W-:Y:S01]  /*b3d0*/  @P6 LOP3.LUT R23, R33, 0x80000, RZ, 0xfc, !PT ;  /* 0x0008000021176812 */ /* 0x000fe200078efcff */
[----:B------:R-:W-:-:S02]  /*b3e0*/  IMAD.MOV.U32 R18, RZ, RZ, R6 ;  /* 0x000000ffff127224 */ /* 0x000fc400078e0006 */
[----:B------:R-:W-:Y:S01]  /*b3f0*/  IMAD.MOV.U32 R19, RZ, RZ, R7 ;  /* 0x000000ffff137224 */ /* 0x000fe200078e0007 */
[----:B-1----:R-:W-:Y:S01]  /*b400*/  DSETP.MIN.AND P5, P4, R20, R10, PT ;  /* 0x0000000a1400722a */ /* 0x002fe20003ca0000 */
[----:B------:R-:W0:Y:S01]  /*b410*/  LDS.128 R4, [UR4+0x110] ;  /* 0x00011004ff047984 */ /* 0x000e220008000c00 */
[----:B------:R-:W-:Y:S01]  /*b420*/  IMAD.MOV.U32 R0, RZ, RZ, R16 ;  /* 0x000000ffff007224 */ /* 0x000fe200078e0010 */
        /* <DEDUP_REMOVED lines=8> */
[----:B------:R-:W-:Y:S01]  /*b4b0*/  @P3 LOP3.LUT R27, R19, 0x80000, RZ, 0xfc, !PT ;  /* 0x00080000131b3812 */ /* 0x000fe200078efcff */
        /* <DEDUP_REMOVED lines=10> */
[----:B------:R-:W-:-:S02]  /*b560*/  IMAD.MOV.U32 R30, RZ, RZ, R22 ;  /* 0x000000ffff1e7224 */ /* 0x000fc400078e0016 */
[----:B------:R-:W-:Y:S01]  /*b570*/  @P1 LOP3.LUT R3, R19, 0x80000, RZ, 0xfc, !PT ;  /* 0x0008000013031812 */ /* 0x000fe200078efcff */
[----:B------:R-:W-:Y:S01]  /*b580*/  IMAD.MOV.U32 R19, RZ, RZ, R14 ;  /* 0x000000ffff137224 */ /* 0x000fe200078e000e */
[----:B------:R-:W-:Y:S01]  /*b590*/  DSETP.MIN.AND P3, P2, R24, R12, PT ;  /* 0x0000000c1800722a */ /* 0x000fe20003a60000 */
[----:B------:R-:W-:Y:S01]  /*b5a0*/  IMAD.MOV.U32 R29, RZ, RZ, R25 ;  /* 0x000000ffff1d7224 */ /* 0x000fe200078e0019 */
[----:B------:R-:W-:Y:S01]  /*b5b0*/  SEL R20, R0, R31, P5 ;  /* 0x0000001f00147207 */ /* 0x000fe20002800000 */
[----:B------:R-:W-:Y:S01]  /*b5c0*/  IMAD.MOV.U32 R28, RZ, RZ, R24 ;  /* 0x000000ffff1c7224 */ /* 0x000fe200078e0018 */
[----:B------:R-:W-:Y:S01]  /*b5d0*/  MOV R25, R12 ;  /* 0x0000000c00197202 */ /* 0x000fe20000000f00 */
[----:B------:R-:W-:Y:S01]  /*b5e0*/  IMAD.MOV.U32 R0, RZ, RZ, R13 ;  /* 0x000000ffff007224 */ /* 0x000fe200078e000d */
[----:B------:R-:W-:Y:S01]  /*b5f0*/  SEL R22, R30, R19, P0 ;  /* 0x000000131e167207 */ /* 0x000fe20000000000 */
[----:B------:R-:W-:Y:S02]  /*b600*/  IMAD.MOV.U32 R31, RZ, RZ, R15 ;  /* 0x000000ffff1f7224 */ /* 0x000fe400078e000f */
[----:B------:R-:W-:Y:S01]  /*b610*/  IMAD.MOV.U32 R24, RZ, RZ, R23 ;  /* 0x000000ffff187224 */ /* 0x000fe200078e0017 */
[----:B------:R-:W2:Y:S01]  /*b620*/  LDS.128 R12, [UR4+0x130] ;  /* 0x00013004ff0c7984 */ /* 0x000ea20008000c00 */
[----:B------:R-:W-:Y:S01]  /*b630*/  IMAD.MOV.U32 R19, RZ, RZ, R27 ;  /* 0x000000ffff137224 */ /* 0x000fe200078e001b */
[----:B------:R-:W-:Y:S01]  /*b640*/  FSEL R29, R29, R0, P3 ;  /* 0x000000001d1d7208 */ /* 0x000fe20001800000 */
[----:B------:R-:W-:Y:S01]  /*b650*/  IMAD.MOV.U32 R26, RZ, RZ, R21 ;  /* 0x000000ffff1a7224 */ /* 0x000fe200078e0015 */
[----:B------:R-:W-:Y:S01]  /*b660*/  FSEL R23, R24, R31, P0 ;  /* 0x0000001f18177208 */ /* 0x000fe20000000000 */
[----:B------:R-:W-:Y:S01]  /*b670*/  IMAD.MOV.U32 R27, RZ, RZ, R18 ;  /* 0x000000ffff1b7224 */ /* 0x000fe200078e0012 */
[----:B------:R-:W-:Y:S01]  /*b680*/  SEL R24, R28, R25, P3 ;  /* 0x000000191c187207 */ /* 0x000fe20001800000 */
[----:B0-----:R-:W-:Y:S01]  /*b690*/  DSETP.MAX.AND P1, P3, R18, R6, PT ;  /* 0x000000061200722a */ /* 0x001fe20003b2f000 */
[----:B------:R-:W-:Y:S01]  /*b6a0*/  @P2 LOP3.LUT R29, R0, 0x80000, RZ, 0xfc, !PT ;  /* 0x00080000001d2812 */ /* 0x000fe200078efcff */
        /* <DEDUP_REMOVED lines=29> */
[----:B------:R-:W-:Y:S01]  /*b880*/  FSEL R3, R30, R19, P0 ;  /* 0x000000131e037208 */ /* 0x000fe20000000000 */
[----:B------:R-:W-:Y:S01]  /*b890*/  IMAD.MOV.U32 R0, RZ, RZ, R20 ;  /* 0x000000ffff007224 */ /* 0x000fe200078e0014 */
[----:B--2---:R-:W-:Y:S01]  /*b8a0*/  DSETP.MIN.AND P0, P6, R22, R14, PT ;  /* 0x0000000e1600722a */ /* 0x004fe20003e00000 */
        /* <DEDUP_REMOVED lines=15> */
[----:B------:R-:W-:Y:S01]  /*b9a0*/  FSEL R29, R29, R0, P3 ;  /* 0x000000001d1d7208 */ /* 0x000fe20001800000 */
[----:B------:R-:W2:Y:S01]  /*b9b0*/  LDS.128 R12, [UR4+0x160] ;  /* 0x00016004ff0c7984 */ /* 0x000ea20008000c00 */
[----:B------:R-:W-:Y:S01]  /*b9c0*/  SEL R24, R24, R19, P0 ;  /* 0x0000001318187207 */ /* 0x000fe20000000000 */
[----:B------:R-:W-:Y:S01]  /*b9d0*/  IMAD.MOV.U32 R19, RZ, RZ, R27 ;  /* 0x000000ffff137224 */ /* 0x000fe200078e001b */
[----:B------:R-:W-:Y:S01]  /*b9e0*/  FSEL R25, R25, R26, P0 ;  /* 0x0000001a19197208 */ /* 0x000fe20000000000 */
[----:B------:R-:W-:Y:S01]  /*b9f0*/  IMAD.MOV.U32 R23, RZ, RZ, R17 ;  /* 0x000000ffff177224 */ /* 0x000fe200078e0011 */
[----:B------:R-:W-:Y:S01]  /*ba00*/  @P2 LOP3.LUT R29, R0, 0x80000, RZ, 0xfc, !PT ;  /* 0x00080000001d2812 */ /* 0x000fe200078efcff */
        /* <DEDUP_REMOVED lines=17> */
[----:B------:R-:W-:Y:S01]  /*bb20*/  MOV R0, R2 ;  /* 0x0000000200007202 */ /* 0x000fe20000000f00 */
[----:B-1----:R-:W-:Y:S01]  /*bb30*/  DSETP.MAX.AND P0, P1, R2, R8, PT ;  /* 0x000000080200722a */ /* 0x002fe2000390f000 */
[----:B------:R-:W-:Y:S01]  /*bb40*/  @P3 LOP3.LUT R27, R19, 0x80000, RZ, 0xfc, !PT ;  /* 0x00080000131b3812 */ /* 0x000fe200078efcff */
[----:B------:R-:W1:Y:S01]  /*bb50*/  LDS.64 R2, [UR4+0x180] ;  /* 0x00018004ff027984 */ /* 0x000e620008000a00 */
[----:B------:R-:W-:Y:S01]  /*bb60*/  IMAD.MOV.U32 R19, RZ, RZ, R8 ;  /* 0x000000ffff137224 */ /* 0x000fe200078e0008 */
[----:B------:R-:W-:Y:S01]  /*bb70*/  @P2 LOP3.LUT R17, R26, 0x80000, RZ, 0xfc, !PT ;  /* 0x000800001a112812 */ /* 0x000fe200078efcff */
[----:B------:R-:W-:Y:S01]  /*bb80*/  DSETP.MIN.AND P5, P4, R20, R10, PT ;  /* 0x0000000a1400722a */ /* 0x000fe20003ca0000 */
[----:B------:R-:W-:-:S02]  /*bb90*/  IMAD.MOV.U32 R29, RZ, RZ, R23 ;  /* 0x000000ffff1d7224 */ /* 0x000fc400078e0017 */
        /* <DEDUP_REMOVED lines=24> */
[----:B------:R-:W-:Y:S01]  /*bd20*/  @P4 LOP3.LUT R57, R21, 0x80000, RZ, 0xfc, !PT ;  /* 0x0008000015394812 */ /* 0x000fe200078efcff */
[----:B------:R-:W-:Y:S01]  /*bd30*/  IMAD.MOV.U32 R12, RZ, RZ, R8 ;  /* 0x000000ffff0c7224 */ /* 0x000fe200078e0008 */
[----:B0-----:R-:W-:Y:S01]  /*bd40*/  DSETP.MAX.AND P2, P3, R18, R6, PT ;  /* 0x000000061200722a */ /* 0x001fe20003b4f000 */
[----:B------:R-:W-:Y:S01]  /*bd50*/  SEL R26, R22, R11, P0 ;  /* 0x0000000b161a7207 */ /* 0x000fe20000000000 */
[----:B------:R-:W-:Y:S01]  /*bd60*/  DSETP.MAX.AND P0, P1, R16, R4, PT ;  /* 0x000000041000722a */ /* 0x000fe2000390f000 */
[----:B------:R-:W-:Y:S01]  /*bd70*/  IMAD.MOV.U32 R11, RZ, RZ, R19 ;  /* 0x000000ffff0b7224 */ /* 0x000fe200078e0013 */
[----:B------:R-:W-:Y:S01]  /*bd80*/  @P6 LOP3.LUT R23, R15, 0x80000, RZ, 0xfc, !PT ;  /* 0x000800000f176812 */ /* 0x000fe200078efcff */
[----:B------:R-:W-:Y:S01]  /*bd90*/  IMAD.MOV.U32 R13, RZ, RZ, R6 ;  /* 0x000000ffff0d7224 */ /* 0x000fe200078e0006 */
[----:B-1----:R-:W-:-:S02]  /*bda0*/  DSETP.MAX.AND P4, P5, R8, R2, PT ;  /* 0x000000020800722a */ /* 0x002fc40003d8f000 */
[----:B------:R-:W-:Y:S01]  /*bdb0*/  FSEL R11, R11, R7, P2 ;  /* 0x000000070b0b7208 */ /* 0x000fe20001000000 */
[----:B------:R-:W-:Y:S01]  /*bdc0*/  IMAD.MOV.U32 R9, RZ, RZ, R4 ;  /* 0x000000ffff097224 */ /* 0x000fe200078e0004 */
[----:B------:R-:W-:Y:S01]  /*bdd0*/  FSEL R21, R10, R5, P0 ;  /* 0x000000050a157208 */ /* 0x000fe20000000000 */
[----:B------:R-:W-:-:S03]  /*bde0*/  IMAD.MOV.U32 R8, RZ, RZ, R18 ;  /* 0x000000ffff087224 */ /* 0x000fc600078e0012 */
[----:B------:R-:W-:Y:S01]  /*bdf0*/  @P3 LOP3.LUT R11, R7, 0x80000, RZ, 0xfc, !PT ;  /* 0x00080000070b3812 */ /* 0x000fe200078efcff */
[----:B------:R-:W-:Y:S01]  /*be00*/  IMAD.MOV.U32 R27, RZ, RZ, R23 ;  /* 0x000000ffff1b7224 */ /* 0x000fe200078e0017 */
[----:B------:R-:W-:Y:S01]  /*be10*/  SEL R20, R0, R9, P0 ;  /* 0x0000000900147207 */ /* 0x000fe20000000000 */
[----:B------:R-:W-:Y:S01]  /*be20*/  IMAD.MOV.U32 R9, RZ, RZ, R2 ;  /* 0x000000ffff097224 */ /* 0x000fe200078e0002 */
[----:B------:R-:W-:Y:S01]  /*be30*/  FSEL R35, R14, R3, P4 ;  /* 0x000000030e237208 */ /* 0x000fe20002000000 */
[----:B------:R-:W-:Y:S01]  /*be40*/  IMAD.MOV.U32 R23, RZ, RZ, R11 ;  /* 0x000000ffff177224 */ /* 0x000fe200078e000b */
[----:B------:R-:W-:Y:S02]  /*be50*/  SEL R22, R8, R13, P2 ;  /* 0x0000000d08167207 */ /* 0x000fe40001000000 */
[----:B------:R-:W-:Y:S02]  /*be60*/  SEL R34, R12, R9, P4 ;  /* 0x000000090c227207 */ /* 0x000fe40002000000 */
[----:B------:R-:W-:-:S02]  /*be70*/  @P5 LOP3.LUT R35, R3, 0x80000, RZ, 0xfc, !PT ;  /* 0x0008000003235812 */ /* 0x000fc400078efcff */
[----:B------:R-:W-:-:S07]  /*be80*/  @P1 LOP3.LUT R21, R5, 0x80000, RZ, 0xfc, !PT ;  /* 0x0008000005151812 */ /* 0x000fce00078efcff */
.L_x_266:
[----:B------:R-:W-:Y:S05]  /*be90*/  BSYNC.RECONVERGENT B0 ;  /* 0x0000000000007941 */ /* 0x000fea0003800200 */
.L_x_241:
[----:B------:R-:W3:Y:S02]  /*bea0*/  S2R R0, SR_TID.X ;  /* 0x0000000000007919 */ /* 0x000ee40000002100 */
[----:B---3--:R-:W-:-:S13]  /*beb0*/  ISETP.NE.AND P0, PT, R0, RZ, PT ;  /* 0x000000ff0000720c */ /* 0x008fda0003f05270 */
[----:B------:R-:W-:Y:S05]  /*bec0*/  @P0 EXIT ;  /* 0x000000000000094d */ /* 0x000fea0003800000 */
[----:B------:R-:W3:Y:S01]  /*bed0*/  LDCU.64 UR4, c[0x0][0x398] ;  /* 0x00007300ff0477ac */ /* 0x000ee20008000a00 */
[----:B------:R-:W-:Y:S01]  /*bee0*/  MOV R0, R57 ;  /* 0x0000003900007202 */ /* 0x000fe20000000f00 */
[----:B------:R-:W-:Y:S01]  /*bef0*/  IMAD.MOV.U32 R2, RZ, RZ, R27 ;  /* 0x000000ffff027224 */ /* 0x000fe200078e001b */
[----:B------:R-:W4:Y:S01]  /*bf00*/  LDC.64 R14, c[0x0][0x388] ;  /* 0x0000e200ff0e7b82 */ /* 0x000f220000000a00 */
[----:B------:R-:W5:Y:S01]  /*bf10*/  LDCU.128 UR8, c[0x0][0x3a0] ;  /* 0x00007400ff0877ac */ /* 0x000f620008000c00 */
[----:B------:R-:W0:Y:S01]  /*bf20*/  LDCU.128 UR12, c[0x0][0x3b0] ;  /* 0x00007600ff0c77ac */ /* 0x000e220008000c00 */
[----:B---3--:R-:W-:Y:S01]  /*bf30*/  DSETP.MIN.AND P0, P4, R56, UR4, PT ;  /* 0x0000000438007e2a */ /* 0x008fe2000bc00000 */
[----:B------:R-:W-:Y:S01]  /*bf40*/  UMOV UR6, UR5 ;  /* 0x0000000500067c82 */ /* 0x000fe20008000000 */
[----:B-----5:R-:W-:-:S04]  /*bf50*/  DSETP.MIN.AND P1, P5, R24, UR8, PT ;  /* 0x0000000818007e2a */ /* 0x020fc8000bd20000 */
[----:B012---:R-:W-:Y:S01]  /*bf60*/  FSEL R3, R0, UR6, P0 ;  /* 0x0000000600037c08 */ /* 0x007fe20008000000 */
[----:B------:R-:W-:Y:S01]  /*bf70*/  IMAD.U32 R0, RZ, RZ, UR6 ;  /* 0x00000006ff007e24 */ /* 0x000fe2000f8e00ff */
[----:B------:R-:W-:Y:S01]  /*bf80*/  DSETP.MIN.AND P2, P3, R26, UR10, PT ;  /* 0x0000000a1a007e2a */ /* 0x000fe2000bb40000 */
[----:B------:R-:W-:Y:S01]  /*bf90*/  UMOV UR6, UR9 ;  /* 0x0000000900067c82 */ /* 0x000fe20008000000 */
[----:B------:R-:W-:Y:S01]  /*bfa0*/  UMOV UR16, UR13 ;  /* 0x0000000d00107c82 */ /* 0x000fe20008000000 */
[----:B------:R-:W-:Y:S01]  /*bfb0*/  UMOV UR17, UR15 ;  /* 0x0000000f00117c82 */ /* 0x000fe20008000000 */
[----:B------:R-:W-:Y:S02]  /*bfc0*/  SEL R4, R24, UR8, P1 ;  /* 0x0000000818047c07 */ /* 0x000fe40008800000 */
        /* <DEDUP_REMOVED lines=14> */
[----:B------:R-:W-:Y:S01]  /*c0b0*/  IMAD.MOV.U32 R2, RZ, RZ, R23 ;  /* 0x000000ffff027224 */ /* 0x000fe200078e0017 */
[----:B----4-:R-:W-:Y:S01]  /*c0c0*/  STG.E.64 desc[UR18][R14.64+0x8], R4 ;  /* 0x000008040e007986 */ /* 0x010fe2000c101b12 */
[----:B------:R-:W-:Y:S01]  /*c0d0*/  FSEL R9, R0, UR16, P5 ;  /* 0x0000001000097c08 */ /* 0x000fe2000a800000 */
[----:B------:R-:W-:Y:S01]  /*c0e0*/  IMAD.U32 R0, RZ, RZ, UR16 ;  /* 0x00000010ff007e24 */ /* 0x000fe2000f8e00ff */
[----:B------:R-:W-:Y:S01]  /*c0f0*/  SEL R8, R20, UR12, P5 ;  /* 0x0000000c14087c07 */ /* 0x000fe2000a800000 */
[----:B------:R-:W-:Y:S01]  /*c100*/  STG.E.64 desc[UR18][R14.64+0x10], R6 ;  /* 0x000010060e007986 */ /* 0x000fe2000c101b12 */
[----:B------:R-:W-:Y:S01]  /*c110*/  FSEL R11, R2, UR17, P3 ;  /* 0x00000011020b7c08 */ /* 0x000fe20009800000 */
[----:B------:R-:W-:Y:S01]  /*c120*/  IMAD.U32 R2, RZ, RZ, UR17 ;  /* 0x00000011ff027e24 */ /* 0x000fe2000f8e00ff */
[----:B------:R-:W-:-:S02]  /*c130*/  SEL R10, R22, UR14, P3 ;  /* 0x0000000e160a7c07 */ /* 0x000fc40009800000 */
[----:B------:R-:W-:Y:S01]  /*c140*/  @P4 LOP3.LUT R9, R0, 0x80000, RZ, 0xfc, !PT ;  /* 0x0008000000094812 */ /* 0x000fe200078efcff */
[----:B------:R-:W-:Y:S01]  /*c150*/  IMAD.MOV.U32 R0, RZ, RZ, R35 ;  /* 0x000000ffff007224 */ /* 0x000fe200078e0023 */
[----:B0-----:R-:W-:Y:S01]  /*c160*/  UMOV UR16, UR7 ;  /* 0x0000000700107c82 */ /* 0x001fe20008000000 */
[----:B------:R-:W-:Y:S01]  /*c170*/  @P6 LOP3.LUT R11, R2, 0x80000, RZ, 0xfc, !PT ;  /* 0x00080000020b6812 */ /* 0x000fe200078efcff */
[----:B------:R-:W-:Y:S01]  /*c180*/  DSETP.MAX.AND P4, P6, R34, UR6, PT ;  /* 0x0000000622007e2a */ /* 0x000fe2000be8f000 */
[----:B------:R-:W-:Y:S01]  /*c190*/  SEL R2, R56, UR4, P0 ;  /* 0x0000000438027c07 */ /* 0x000fe20008000000 */
[----:B------:R-:W-:Y:S04]  /*c1a0*/  STG.E.64 desc[UR18][R14.64+0x18], R8 ;  /* 0x000018080e007986 */ /* 0x000fe8000c101b12 */
[----:B------:R-:W-:Y:S01]  /*c1b0*/  FSEL R13, R0, UR16, P4 ;  /* 0x00000010000d7c08 */ /* 0x000fe2000a000000 */
[----:B------:R-:W-:Y:S01]  /*c1c0*/  IMAD.U32 R0, RZ, RZ, UR16 ;  /* 0x00000010ff007e24 */ /* 0x000fe2000f8e00ff */
[----:B------:R-:W-:Y:S01]  /*c1d0*/  SEL R12, R34, UR6, P4 ;  /* 0x00000006220c7c07 */ /* 0x000fe2000a000000 */
[----:B------:R-:W-:Y:S04]  /*c1e0*/  STG.E.64 desc[UR18][R14.64], R2 ;  /* 0x000000020e007986 */ /* 0x000fe8000c101b12 */
[----:B------:R-:W-:Y:S01]  /*c1f0*/  STG.E.64 desc[UR18][R14.64+0x20], R10 ;  /* 0x0000200a0e007986 */ /* 0x000fe2000c101b12 */
[----:B------:R-:W-:-:S05]  /*c200*/  @P6 LOP3.LUT R13, R0, 0x80000, RZ, 0xfc, !PT ;  /* 0x00080000000d6812 */ /* 0x000fca00078efcff */
[----:B------:R-:W-:Y:S01]  /*c210*/  STG.E.64 desc[UR18][R14.64+0x28], R12 ;  /* 0x0000280c0e007986 */ /* 0x000fe2000c101b12 */
[----:B------:R-:W-:Y:S05]  /*c220*/  EXIT ;  /* 0x000000000000794d */ /* 0x000fea0003800000 */
.L_x_289:
        /* <DEDUP_REMOVED lines=13> */
.L_x_1543:


//--------------------- .text._ZN3cub18CUB_300001_SM_10006detail10radix_sort29DeviceRadixSortOnesweepKernelINS1_5radix10policy_hubIyyyE10Policy1000ELNS0_9SortOrderE0EyyyiiNS1_21identity_decomposer_tEEEvPT5_SB_PT3_PKSC_PT1_PKSG_PT2_PKSK_T4_iiT6_ --------------------------
	.section	.text._ZN3cub18CUB_300001_SM_10006detail10radix_sort29DeviceRadixSortOnesweepKernelINS1_5radix10policy_hubIyyyE10Policy1000ELNS0_9SortOrderE0EyyyiiNS1_21identity_decomposer_tEEEvPT5_SB_PT3_PKSC_PT1_PKSG_PT2_PKSK_T4_iiT6_,"ax",@progbits
	.align	128
        .global         _ZN3cub18CUB_300001_SM_10006detail10radix_sort29DeviceRadixSortOnesweepKernelINS1_5radix10policy_hubIyyyE10Policy1000ELNS0_9SortOrderE0EyyyiiNS1_21identity_decomposer_tEEEvPT5_SB_PT3_PKSC_PT1_PKSG_PT2_PKSK_T4_iiT6_
        .type           _ZN3cub18CUB_300001_SM_10006detail10radix_sort29DeviceRadixSortOnesweepKernelINS1_5radix10policy_hubIyyyE10Policy1000ELNS0_9SortOrderE0EyyyiiNS1_21identity_decomposer_tEEEvPT5_SB_PT3_PKSC_PT1_PKSG_PT2_PKSK_T4_iiT6_,@function
        .size           _ZN3cub18CUB_300001_SM_10006detail10radix_sort29DeviceRadixSortOnesweepKernelINS1_5radix10policy_hubIyyyE10Policy1000ELNS0_9SortOrderE0EyyyiiNS1_21identity_decomposer_tEEEvPT5_SB_PT3_PKSC_PT1_PKSG_PT2_PKSK_T4_iiT6_,(.L_x_1544 - _ZN3cub18CUB_300001_SM_10006detail10radix_sort29DeviceRadixSortOnesweepKernelINS1_5radix10policy_hubIyyyE10Policy1000ELNS0_9SortOrderE0EyyyiiNS1_21identity_decomposer_tEEEvPT5_SB_PT3_PKSC_PT1_PKSG_PT2_PKSK_T4_iiT6_)
        .other          _ZN3cub18CUB_300001_SM_10006detail10radix_sort29DeviceRadixSortOnesweepKernelINS1_5radix10policy_hubIyyyE10Policy1000ELNS0_9SortOrderE0EyyyiiNS1_21identity_decomposer_tEEEvPT5_SB_PT3_PKSC_PT1_PKSG_PT2_PKSK_T4_iiT6_,@"STO_CUDA_ENTRY STV_DEFAULT"
_ZN3cub18CUB_300001_SM_10006detail10radix_sort29DeviceRadixSortOnesweepKernelINS1_5radix10policy_hubIyyyE10Policy1000ELNS0_9SortOrderE0EyyyiiNS1_21identity_decomposer_tEEEvPT5_SB_PT3_PKSC_PT1_PKSG_PT2_PKSK_T4_iiT6_:
.text._ZN3cub18CUB_300001_SM_10006detail10radix_sort29DeviceRadixSortOnesweepKernelINS1_5radix10policy_hubIyyyE10Policy1000ELNS0_9SortOrderE0EyyyiiNS1_21identity_decomposer_tEEEvPT5_SB_PT3_PKSC_PT1_PKSG_PT2_PKSK_T4_iiT6_:
[----:B------:R-:W-:Y:S01]  /*0000*/  LDC R1, c[0x0][0x37c] ;  /* 0x0000df00ff017b82 */ /* 0x000fe20000000800 */
[----:B------:R-:W0:Y:S01]  /*0010*/  S2R R19, SR_TID.X ;  /* 0x0000000000137919 */ /* 0x000e220000002100 */
[----:B------:R-:W-:Y:S01]  /*0020*/  MOV R41, 0x400 ;  /* 0x0000040000297802 */ /* 0x000fe20000000f00 */
[----:B------:R-:W1:Y:S01]  /*0030*/  LDCU.64 UR8, c[0x0][0x358] ;  /* 0x00006b00ff0877ac */ /* 0x000e620008000a00 */
[----:B------:R-:W-:Y:S01]  /*0040*/  BSSY.RECONVERGENT B0, `(.L_x_290) ;  /* 0x000000c000007945 */ /* 0x000fe20003800200 */
[----:B------:R-:W2:Y:S01]  /*0050*/  S2R R0, SR_CgaCtaId ;  /* 0x0000000000007919 */ /* 0x000ea20000008800 */
[----:B0-----:R-:W-:Y:S02]  /*0060*/  ISETP.NE.AND P0, PT, R19, RZ, PT ;  /* 0x000000ff1300720c */ /* 0x001fe40003f05270 */
[----:B--2---:R-:W-:-:S11]  /*0070*/  LEA R41, R0, R41, 0x18 ;  /* 0x0000002900297211 */ /* 0x004fd600078ec0ff */
[----:B-1----:R-:W-:Y:S05]  /*0080*/  @P0 BRA `(.L_x_291) ;  /* 0x00000000001c0947 */ /* 0x002fea0003800000 */
[----:B------:R-:W0:Y:S01]  /*0090*/  LDC.64 R2, c[0x0][0x388] ;  /* 0x0000e200ff027b82 */ /* 0x000e220000000a00 */
[----:B------:R-:W-:-:S05]  /*00a0*/  IMAD.MOV.U32 R5, RZ, RZ, 0x1 ;  /* 0x00000001ff057424 */ /* 0x000fca00078e00ff */
[----:B0-----:R-:W2:Y:S02]  /*00b0*/  ATOMG.E.ADD.STRONG.GPU PT, R2, desc[UR8][R2.64], R5 ;  /* 0x80000005020279a8 */ /* 0x001ea400081ef108 */
[----:B------:R-:W0:Y:S01]  /*00c0*/  S2UR UR5, SR_CgaCtaId ;  /* 0x00000000000579c3 */ /* 0x000e220000008800 */
[----:B------:R-:W-:Y:S02]  /*00d0*/  UMOV UR4, 0x400 ;  /* 0x0000040000047882 */ /* 0x000fe40000000000 */
[----:B0-----:R-:W-:-:S09]  /*00e0*/  ULEA UR4, UR5, UR4, 0x18 ;  /* 0x0000000405047291 */ /* 0x001fd2000f8ec0ff */
[----:B--2---:R0:W-:Y:S03]  /*00f0*/  STS [UR4+0x9000], R2 ;  /* 0x00900002ff007988 */ /* 0x0041e60008000804 */
.L_x_291:
[----:B------:R-:W-:Y:S05]  /*0100*/  BSYNC.RECONVERGENT B0 ;  /* 0x0000000000007941 */ /* 0x000fea0003800200 */
.L_x_290:
[----:B------:R-:W-:Y:S01]  /*0110*/  BAR.SYNC.DEFER_BLOCKING 0x0 ;  /* 0x0000000000007b1d */ /* 0x000fe20000010000 */
[----:B0-----:R-:W-:-:S05]  /*0120*/  SHF.R.U32.HI R2, RZ, 0x5, R19 ;  /* 0x00000005ff027819 */ /* 0x001fca0000011613 */
[----:B------:R-:W0:Y:S01]  /*0130*/  LDCU UR4, c[0x0][0x3c0] ;  /* 0x00007800ff0477ac */ /* 0x000e220008000800 */
[----:B------:R-:W1:Y:S01]  /*0140*/  S2R R42, SR_LANEID ;  /* 0x00000000002a7919 */ /* 0x000e620000000000 */
[----:B------:R-:W2:Y:S02]  /*0150*/  LDS R4, [R41+0x9000] ;  /* 0x0090000029047984 */ /* 0x000ea40000000800 */
[----:B--2---:R-:W-:-:S04]  /*0160*/  IMAD R3, R4, 0x1200, RZ ;  /* 0x0000120004037824 */ /* 0x004fc800078e02ff */
[----:B------:R-:W-:Y:S01]  /*0170*/  VIADD R39, R3, 0x1200 ;  /* 0x0000120003277836 */ /* 0x000fe20000000000 */
[----:B------:R-:W-:-:S04]  /*0180*/  SHF.R.S32.HI R48, RZ, 0x1f, R3 ;  /* 0x0000001fff307819 */ /* 0x000fc80000011403 */
[----:B0-----:R-:W-:-:S13]  /*0190*/  ISETP.GT.AND P0, PT, R39, UR4, PT ;  /* 0x0000000427007c0c */ /* 0x001fda000bf04270 */
[----:B-1----:R-:W-:Y:S05]  /*01a0*/  @P0 BRA `(.L_x_292) ;  /* 0x0000000000540947 */ /* 0x002fea0003800000 */
[----:B------:R-:W0:Y:S01]  /*01b0*/  LDCU.64 UR4, c[0x0][0x3a8] ;  /* 0x00007500ff0477ac */ /* 0x000e220008000a00 */
[C---:B------:R-:W-:Y:S02]  /*01c0*/  LOP3.LUT R0, R19.reuse, 0x1f, RZ, 0xc0, !PT ;  /* 0x0000001f13007812 */ /* 0x040fe400078ec0ff */
[----:B------:R-:W-:-:S05]  /*01d0*/  LOP3.LUT R5, R19, 0x3e0, RZ, 0xc0, !PT ;  /* 0x000003e013057812 */ /* 0x000fca00078ec0ff */
[----:B------:R-:W-:-:S05]  /*01e0*/  IMAD R0, R5, 0xc, R0 ;  /* 0x0000000c05007824 */ /* 0x000fca00078e0200 */
[----:B------:R-:W-:-:S05]  /*01f0*/  IADD3 R3, P0, PT, R3, R0, RZ ;  /* 0x0000000003037210 */ /* 0x000fca0007f1e0ff */
[----:B------:R-:W-:Y:S01]  /*0200*/  IMAD.X R48, RZ, RZ, R48, P0 ;  /* 0x000000ffff307224 */ /* 0x000fe200000e0630 */
[----:B0-----:R-:W-:-:S04]  /*0210*/  LEA R6, P0, R3, UR4, 0x3 ;  /* 0x0000000403067c11 */ /* 0x001fc8000f8018ff */
[----:B------:R-:W-:-:S05]  /*0220*/  LEA.HI.X R7, R3, UR5, R48, 0x3, P0 ;  /* 0x0000000503077c11 */ /* 0x000fca00080f1c30 */
[----:B------:R0:W5:Y:S04]  /*0230*/  LDG.E.64 R36, desc[UR8][R6.64] ;  /* 0x0000000806247981 */ /* 0x000168000c1e1b00 */
        /* <DEDUP_REMOVED lines=10> */
[----:B------:R0:W5:Y:S01]  /*02e0*/  LDG.E.64 R14, desc[UR8][R6.64+0xb00] ;  /* 0x000b0008060e7981 */ /* 0x000162000c1e1b00 */
[----:B------:R-:W-:Y:S05]  /*02f0*/  BRA `(.L_x_293) ;  /* 0x0000000400107947 */ /* 0x000fea0003800000 */
.L_x_292:
[----:B------:R-:W0:Y:S01]  /*0300*/  LDCU.64 UR6, c[0x0][0x3a8] ;  /* 0x00007500ff0677ac */ /* 0x000e220008000a00 */
[C---:B------:R-:W-:Y:S01]  /*0310*/  LOP3.LUT R0, R19.reuse, 0x1f, RZ, 0xc0, !PT ;  /* 0x0000001f13007812 */ /* 0x040fe200078ec0ff */
[----:B------:R-:W-:Y:S01]  /*0320*/  IMAD.MOV.U32 R36, RZ, RZ, -0x1 ;  /* 0xffffffffff247424 */ /* 0x000fe200078e00ff */
[----:B------:R-:W-:Y:S01]  /*0330*/  LOP3.LUT R5, R19, 0x3e0, RZ, 0xc0, !PT ;  /* 0x000003e013057812 */ /* 0x000fe200078ec0ff */
[----:B------:R-:W-:Y:S02]  /*0340*/  IMAD.MOV.U32 R37, RZ, RZ, -0x1 ;  /* 0xffffffffff257424 */ /* 0x000fe400078e00ff */
[----:B------:R-:W-:Y:S02]  /*0350*/  IMAD.MOV.U32 R34, RZ, RZ, -0x1 ;  /* 0xffffffffff227424 */ /* 0x000fe400078e00ff */
[----:B------:R-:W-:Y:S01]  /*0360*/  IMAD R0, R5, 0xc, R0 ;  /* 0x0000000c05007824 */ /* 0x000fe200078e0200 */
[----:B------:R-:W-:Y:S01]  /*0370*/  IADD3 R5, PT, PT, -R3, UR4, RZ ;  /* 0x0000000403057c10 */ /* 0x000fe2000fffe1ff */
[----:B------:R-:W-:-:S02]  /*0380*/  IMAD.MOV.U32 R35, RZ, RZ, -0x1 ;  /* 0xffffffffff237424 */ /* 0x000fc400078e00ff */
[C---:B------:R-:W-:Y:S01]  /*0390*/  VIADD R8, R0.reuse, 0x40 ;  /* 0x0000004000087836 */ /* 0x040fe20000000000 */
[----:B------:R-:W-:Y:S01]  /*03a0*/  IADD3 R3, P0, PT, R3, R0, RZ ;  /* 0x0000000003037210 */ /* 0x000fe20007f1e0ff */
[C---:B------:R-:W-:Y:S01]  /*03b0*/  VIADD R6, R0.reuse, 0x20 ;  /* 0x0000002000067836 */ /* 0x040fe20000000000 */
[CC--:B------:R-:W-:Y:S01]  /*03c0*/  ISETP.GE.AND P3, PT, R0.reuse, R5.reuse, PT ;  /* 0x000000050000720c */ /* 0x0c0fe20003f66270 */
[----:B------:R-:W-:Y:S01]  /*03d0*/  VIADD R10, R0, 0x60 ;  /* 0x00000060000a7836 */ /* 0x000fe20000000000 */
[-C--:B------:R-:W-:Y:S01]  /*03e0*/  ISETP.GE.AND P6, PT, R8, R5.reuse, PT ;  /* 0x000000050800720c */ /* 0x080fe20003fc6270 */
[----:B------:R-:W-:Y:S01]  /*03f0*/  VIADD R8, R0, 0x80 ;  /* 0x0000008000087836 */ /* 0x000fe20000000000 */
[-C--:B------:R-:W-:Y:S01]  /*0400*/  ISETP.GE.AND P2, PT, R6, R5.reuse, PT ;  /* 0x000000050600720c */ /* 0x080fe20003f46270 */
[----:B------:R-:W-:Y:S01]  /*0410*/  IMAD.X R48, RZ, RZ, R48, P0 ;  /* 0x000000ffff307224 */ /* 0x000fe200000e0630 */
[C---:B0-----:R-:W-:Y:S01]  /*0420*/  LEA R6, P4, R3.reuse, UR6, 0x3 ;  /* 0x0000000603067c11 */ /* 0x041fe2000f8818ff */
[----:B------:R-:W-:Y:S01]  /*0430*/  IMAD.MOV.U32 R32, RZ, RZ, -0x1 ;  /* 0xffffffffff207424 */ /* 0x000fe200078e00ff */
[-C--:B------:R-:W-:Y:S01]  /*0440*/  ISETP.GE.AND P5, PT, R10, R5.reuse, PT ;  /* 0x000000050a00720c */ /* 0x080fe20003fa6270 */
[----:B------:R-:W-:Y:S01]  /*0450*/  VIADD R10, R0, 0xa0 ;  /* 0x000000a0000a7836 */ /* 0x000fe20000000000 */
[-C--:B------:R-:W-:Y:S01]  /*0460*/  ISETP.GE.AND P1, PT, R8, R5.reuse, PT ;  /* 0x000000050800720c */ /* 0x080fe20003f26270 */
[----:B------:R-:W-:Y:S01]  /*0470*/  VIADD R8, R0, 0xe0 ;  /* 0x000000e000087836 */ /* 0x000fe20000000000 */
[----:B------:R-:W-:Y:S01]  /*0480*/  LEA.HI.X R7, R3, UR7, R48, 0x3, P4 ;  /* 0x0000000703077c11 */ /* 0x000fe2000a0f1c30 */
[----:B------:R-:W-:Y:S01]  /*0490*/  IMAD.MOV.U32 R33, RZ, RZ, -0x1 ;  /* 0xffffffffff217424 */ /* 0x000fe200078e00ff */
[----:B------:R-:W-:Y:S01]  /*04a0*/  ISETP.GE.AND P0, PT, R10, R5, PT ;  /* 0x000000050a00720c */ /* 0x000fe20003f06270 */
[----:B------:R-:W-:-:S02]  /*04b0*/  VIADD R10, R0, 0x100 ;  /* 0x00000100000a7836 */ /* 0x000fc40000000000 */
[----:B------:R1:W5:Y:S01]  /*04c0*/  @!P3 LDG.E.64 R36, desc[UR8][R6.64] ;  /* 0x000000080624b981 */ /* 0x000362000c1e1b00 */
[-C--:B------:R-:W-:Y:S01]  /*04d0*/  ISETP.GE.AND P3, PT, R8, R5.reuse, PT ;  /* 0x000000050800720c */ /* 0x080fe20003f66270 */
[C---:B------:R-:W-:Y:S02]  /*04e0*/  VIADD R12, R0.reuse, 0xc0 ;  /* 0x000000c0000c7836 */ /* 0x040fe40000000000 */
[----:B------:R-:W-:Y:S01]  /*04f0*/  VIADD R8, R0, 0x120 ;  /* 0x0000012000087836 */ /* 0x000fe20000000000 */
[----:B------:R1:W5:Y:S01]  /*0500*/  @!P2 LDG.E.64 R34, desc[UR8][R6.64+0x100] ;  /* 0x000100080622a981 */ /* 0x000362000c1e1b00 */
[-C--:B------:R-:W-:Y:S01]  /*0510*/  ISETP.GE.AND P2, PT, R10, R5.reuse, PT ;  /* 0x000000050a00720c */ /* 0x080fe20003f46270 */
[----:B------:R-:W-:Y:S01]  /*0520*/  IMAD.MOV.U32 R10, RZ, RZ, -0x1 ;  /* 0xffffffffff0a7424 */ /* 0x000fe200078e00ff */
[-C--:B------:R-:W-:Y:S01]  /*0530*/  ISETP.GE.AND P4, PT, R12, R5.reuse, PT ;  /* 0x000000050c00720c */ /* 0x080fe20003f86270 */
[----:B------:R-:W-:Y:S01]  /*0540*/  IMAD.MOV.U32 R11, RZ, RZ, -0x1 ;  /* 0xffffffffff0b7424 */ /* 0x000fe200078e00ff */
[----:B------:R1:W5:Y:S01]  /*0550*/  @!P6 LDG.E.64 R32, desc[UR8][R6.64+0x200] ;  /* 0x000200080620e981 */ /* 0x000362000c1e1b00 */
[----:B------:R-:W-:Y:S01]  /*0560*/  IMAD.MOV.U32 R30, RZ, RZ, -0x1 ;  /* 0xffffffffff1e7424 */ /* 0x000fe200078e00ff */
[----:B------:R-:W-:Y:S01]  /*0570*/  ISETP.GE.AND P6, PT, R8, R5, PT ;  /* 0x000000050800720c */ /* 0x000fe20003fc6270 */
[----:B------:R-:W-:-:S02]  /*0580*/  IMAD.MOV.U32 R31, RZ, RZ, -0x1 ;  /* 0xffffffffff1f7424 */ /* 0x000fc400078e00ff */
[C---:B------:R-:W-:Y:S01]  /*0590*/  VIADD R12, R0.reuse, 0x140 ;  /* 0x00000140000c7836 */ /* 0x040fe20000000000 */
[----:B------:R1:W5:Y:S01]  /*05a0*/  @!P5 LDG.E.64 R10, desc[UR8][R6.64+0x300] ;  /* 0x00030008060ad981 */ /* 0x000362000c1e1b00 */
[----:B------:R-:W-:-:S03]  /*05b0*/  VIADD R8, R0, 0x160 ;  /* 0x0000016000087836 */ /* 0x000fc60000000000 */
[----:B------:R1:W5:Y:S01]  /*05c0*/  @!P1 LDG.E.64 R30, desc[UR8][R6.64+0x400] ;  /* 0x00040008061e9981 */ /* 0x000362000c1e1b00 */
[-C--:B------:R-:W-:Y:S02]  /*05d0*/  ISETP.GE.AND P5, PT, R12, R5.reuse, PT ;  /* 0x000000050c00720c */ /* 0x080fe40003fa6270 */
[----:B------:R-:W-:Y:S01]  /*05e0*/  ISETP.GE.AND P1, PT, R8, R5, PT ;  /* 0x000000050800720c */ /* 0x000fe20003f26270 */
[----:B------:R-:W-:Y:S02]  /*05f0*/  IMAD.MOV.U32 R12, RZ, RZ, -0x1 ;  /* 0xffffffffff0c7424 */ /* 0x000fe400078e00ff */
[----:B------:R-:W-:Y:S02]  /*0600*/  IMAD.MOV.U32 R13, RZ, RZ, -0x1 ;  /* 0xffffffffff0d7424 */ /* 0x000fe400078e00ff */
[----:B------:R-:W-:Y:S02]  /*0610*/  IMAD.MOV.U32 R28, RZ, RZ, -0x1 ;  /* 0xffffffffff1c7424 */ /* 0x000fe400078e00ff */
[----:B------:R-:W-:-:S02]  /*0620*/  IMAD.MOV.U32 R29, RZ, RZ, -0x1 ;  /* 0xffffffffff1d7424 */ /* 0x000fc400078e00ff */
[----:B------:R-:W-:Y:S01]  /*0630*/  IMAD.MOV.U32 R26, RZ, RZ, -0x1 ;  /* 0xffffffffff1a7424 */ /* 0x000fe200078e00ff */
[----:B------:R1:W5:Y:S01]  /*0640*/  @!P0 LDG.E.64 R12, desc[UR8][R6.64+0x500] ;  /* 0x00050008060c8981 */ /* 0x000362000c1e1b00 */
[----:B------:R-:W-:Y:S02]  /*0650*/  IMAD.MOV.U32 R27, RZ, RZ, -0x1 ;  /* 0xffffffffff1b7424 */ /* 0x000fe400078e00ff */
[----:B------:R-:W-:Y:S01]  /*0660*/  IMAD.MOV.U32 R24, RZ, RZ, -0x1 ;  /* 0xffffffffff187424 */ /* 0x000fe200078e00ff */
[----:B------:R1:W5:Y:S01]  /*0670*/  @!P4 LDG.E.64 R28, desc[UR8][R6.64+0x600] ;  /* 0x00060008061cc981 */ /* 0x000362000c1e1b00 */
[----:B------:R-:W-:Y:S02]  /*0680*/  IMAD.MOV.U32 R25, RZ, RZ, -0x1 ;  /* 0xffffffffff197424 */ /* 0x000fe400078e00ff */
[----:B------:R-:W-:Y:S01]  /*0690*/  IMAD.MOV.U32 R22, RZ, RZ, -0x1 ;  /* 0xffffffffff167424 */ /* 0x000fe200078e00ff */
[----:B------:R1:W5:Y:S01]  /*06a0*/  @!P3 LDG.E.64 R26, desc[UR8][R6.64+0x700] ;  /* 0x00070008061ab981 */ /* 0x000362000c1e1b00 */
[----:B------:R-:W-:-:S02]  /*06b0*/  IMAD.MOV.U32 R23, RZ, RZ, -0x1 ;  /* 0xffffffffff177424 */ /* 0x000fc400078e00ff */
[----:B------:R-:W-:Y:S01]  /*06c0*/  IMAD.MOV.U32 R16, RZ, RZ, -0x1 ;  /* 0xffffffffff107424 */ /* 0x000fe200078e00ff */
[----:B------:R1:W5:Y:S01]  /*06d0*/  @!P2 LDG.E.64 R24, desc[UR8][R6.64+0x800] ;  /* 0x000800080618a981 */ /* 0x000362000c1e1b00 */
[----:B------:R-:W-:Y:S02]  /*06e0*/  IMAD.MOV.U32 R17, RZ, RZ, -0x1 ;  /* 0xffffffffff117424 */ /* 0x000fe400078e00ff */
[----:B------:R-:W-:Y:S01]  /*06f0*/  IMAD.MOV.U32 R14, RZ, RZ, -0x1 ;  /* 0xffffffffff0e7424 */ /* 0x000fe200078e00ff */
[----:B------:R1:W5:Y:S01]  /*0700*/  @!P6 LDG.E.64 R22, desc[UR8][R6.64+0x900] ;  /* 0x000900080616e981 */ /* 0x000362000c1e1b00 */
[----:B------:R-:W-:-:S03]  /*0710*/  IMAD.MOV.U32 R15, RZ, RZ, -0x1 ;  /* 0xffffffffff0f7424 */ /* 0x000fc600078e00ff */
[----:B------:R1:W5:Y:S04]  /*0720*/  @!P5 LDG.E.64 R16, desc[UR8][R6.64+0xa00] ;  /* 0x000a00080610d981 */ /* 0x000368000c1e1b00 */
[----:B------:R1:W5:Y:S02]  /*0730*/  @!P1 LDG.E.64 R14, desc[UR8][R6.64+0xb00] ;  /* 0x000b0008060e9981 */ /* 0x000364000c1e1b00 */
.L_x_293:
[----:B------:R-:W-:Y:S01]  /*0740*/  VIMNMX R5, PT, PT, R42, 0xe0, !PT ;  /* 0x000000e02a057848 */ /* 0x000fe20007fe0100 */
[----:B------:R-:W2:Y:S01]  /*0750*/  LDCU UR4, c[0x0][0x3c8] ;  /* 0x00007900ff0477ac */ /* 0x000ea20008000800 */
[----:B------:R-:W-:Y:S01]  /*0760*/  BSSY.RECONVERGENT B0, `(.L_x_294) ;  /* 0x0000025000007945 */ /* 0x000fe20003800200 */
[--C-:B01----:R-:W-:Y:S01]  /*0770*/  IMAD.MOV.U32 R7, RZ, RZ, R42.reuse ;  /* 0x000000ffff077224 */ /* 0x103fe200078e002a */
[----:B------:R-:W-:Y:S01]  /*0780*/  IADD3 R5, PT, PT, R5, 0x1f, -R42 ;  /* 0x0000001f05057810 */ /* 0x000fe20007ffe82a */
[----:B------:R-:W-:-:S03]  /*0790*/  UMOV UR5, 0xffffffff ;  /* 0xffffffff00057882 */ /* 0x000fc60000000000 */
[C---:B------:R-:W-:Y:S02]  /*07a0*/  ISETP.GE.U32.AND P0, PT, R5.reuse, 0x1e0, PT ;  /* 0x000001e00500780c */ /* 0x040fe40003f06070 */
[----:B------:R-:W-:Y:S01]  /*07b0*/  LEA.HI R6, R5, 0x1, RZ, 0x1b ;  /* 0x0000000105067811 */ /* 0x000fe200078fd8ff */
[----:B------:R-:W-:-:S03]  /*07c0*/  IMAD.SHL.U32 R5, R2, 0x400, RZ ;  /* 0x0000040002057824 */ /* 0x000fc600078e00ff */
[----:B------:R-:W-:-:S04]  /*07d0*/  LOP3.LUT R9, R6, 0xf, RZ, 0xc0, !PT ;  /* 0x0000000f06097812 */ /* 0x000fc800078ec0ff */
[----:B------:R-:W-:Y:S01]  /*07e0*/  ISETP.NE.AND P1, PT, R9, RZ, PT ;  /* 0x000000ff0900720c */ /* 0x000fe20003f25270 */
[----:B--2---:R-:W-:Y:S02]  /*07f0*/  USHF.L.U32 UR4, UR5, UR4, URZ ;  /* 0x0000000405047299 */ /* 0x004fe400080006ff */
[----:B------:R-:W-:Y:S10]  /*0800*/  @!P0 BRA `(.L_x_295) ;  /* 0x0000000000688947 */ /* 0x000ff40003800000 */
[----:B------:R-:W-:Y:S01]  /*0810*/  IMAD R8, R42, 0x4, R5 ;  /* 0x000000042a087824 */ /* 0x000fe200078e0205 */
[----:B------:R-:W-:Y:S01]  /*0820*/  LOP3.LUT R2, R6, 0xffffff0, RZ, 0xc0, !PT ;  /* 0x0ffffff006027812 */ /* 0x000fe200078ec0ff */
[----:B------:R-:W-:-:S03]  /*0830*/  IMAD.MOV.U32 R7, RZ, RZ, R42 ;  /* 0x000000ffff077224 */ /* 0x000fc600078e002a */
[----:B------:R-:W-:Y:S01]  /*0840*/  IADD3 R8, PT, PT, R8, 0x400, R41 ;  /* 0x0000040008087810 */ /* 0x000fe20007ffe029 */
[----:B------:R-:W-:-:S07]  /*0850*/  IMAD.MOV R2, RZ, RZ, -R2 ;  /* 0x000000ffff027224 */ /* 0x000fce00078e0a02 */
.L_x_296:
[----:B------:R-:W-:Y:S01]  /*0860*/  VIADD R2, R2, 0x10 ;  /* 0x0000001002027836 */ /* 0x000fe20000000000 */
[----:B------:R-:W-:Y:S01]  /*0870*/  STS [R8+-0x400], RZ ;  /* 0xfffc00ff08007388 */ /* 0x000fe20000000800 */
[----:B------:R-:W-:-:S03]  /*0880*/  VIADD R7, R7, 0x200 ;  /* 0x0000020007077836 */ /* 0x000fc60000000000 */
[----:B------:R-:W-:Y:S01]  /*0890*/  ISETP.NE.AND P0, PT, R2, RZ, PT ;  /* 0x000000ff0200720c */ /* 0x000fe20003f05270 */
[----:B------:R-:W-:Y:S04]  /*08a0*/  STS [R8+-0x380], RZ ;  /* 0xfffc80ff08007388 */ /* 0x000fe80000000800 */
[----:B------:R-:W-:Y:S04]  /*08b0*/  STS [R8+-0x300], RZ ;  /* 0xfffd00ff08007388 */ /* 0x000fe80000000800 */
[----:B------:R-:W-:Y:S04]  /*08c0*/  STS [R8+-0x280], RZ ;  /* 0xfffd80ff08007388 */ /* 0x000fe80000000800 */
[----:B------:R-:W-:Y:S04]  /*08d0*/  STS [R8+-0x200], RZ ;  /* 0xfffe00ff08007388 */ /* 0x000fe80000000800 */
[----:B------:R-:W-:Y:S04]  /*08e0*/  STS [R8+-0x180], RZ ;  /* 0xfffe80ff08007388 */ /* 0x000fe80000000800 */
[----:B------:R-:W-:Y:S04]  /*08f0*/  STS [R8+-0x100], RZ ;  /* 0xffff00ff08007388 */ /* 0x000fe80000000800 */
[----:B------:R-:W-:Y:S04]  /*0900*/  STS [R8+-0x80], RZ ;  /* 0xffff80ff08007388 */ /* 0x000fe80000000800 */
[----:B------:R-:W-:Y:S04]  /*0910*/  STS [R8], RZ ;  /* 0x000000ff08007388 */ /* 0x000fe80000000800 */
[----:B------:R-:W-:Y:S04]  /*0920*/  STS [R8+0x80], RZ ;  /* 0x000080ff08007388 */ /* 0x000fe80000000800 */
[----:B------:R-:W-:Y:S04]  /*0930*/  STS [R8+0x100], RZ ;  /* 0x000100ff08007388 */ /* 0x000fe80000000800 */
[----:B------:R-:W-:Y:S04]  /*0940*/  STS [R8+0x180], RZ ;  /* 0x000180ff08007388 */ /* 0x000fe80000000800 */
[----:B------:R-:W-:Y:S04]  /*0950*/  STS [R8+0x200], RZ ;  /* 0x000200ff08007388 */ /* 0x000fe80000000800 */
[----:B------:R-:W-:Y:S04]  /*0960*/  STS [R8+0x280], RZ ;  /* 0x000280ff08007388 */ /* 0x000fe80000000800 */
[----:B------:R-:W-:Y:S04]  /*0970*/  STS [R8+0x300], RZ ;  /* 0x000300ff08007388 */ /* 0x000fe80000000800 */
[----:B------:R0:W-:Y:S02]  /*0980*/  STS [R8+0x380], RZ ;  /* 0x000380ff08007388 */ /* 0x0001e40000000800 */
[----:B0-----:R-:W-:Y:S01]  /*0990*/  VIADD R8, R8, 0x800 ;  /* 0x0000080008087836 */ /* 0x001fe20000000000 */
[----:B------:R-:W-:Y:S06]  /*09a0*/  @P0 BRA `(.L_x_296) ;  /* 0xfffffffc00ac0947 */ /* 0x000fec000383ffff */
.L_x_295:
[----:B------:R-:W-:Y:S05]  /*09b0*/  BSYNC.RECONVERGENT B0 ;  /* 0x0000000000007941 */ /* 0x000fea0003800200 */
.L_x_294:
[----:B------:R-:W-:Y:S01]  /*09c0*/  BSSY.RECONVERGENT B0, `(.L_x_297) ;  /* 0x0000026000007945 */ /* 0x000fe20003800200 */
[----:B------:R-:W-:-:S03]  /*09d0*/  IMAD.IADD R2, R41, 0x1, R5 ;  /* 0x0000000129027824 */ /* 0x000fc600078e0205 */
[----:B------:R-:W-:Y:S05]  /*09e0*/  @!P1 BRA `(.L_x_298) ;  /* 0x00000000008c9947 */ /* 0x000fea0003800000 */
[----:B------:R-:W-:Y:S01]  /*09f0*/  ISETP.GE.U32.AND P0, PT, R9, 0x8, PT ;  /* 0x000000080900780c */ /* 0x000fe20003f06070 */
[----:B------:R-:W-:Y:S01]  /*0a00*/  BSSY.RECONVERGENT B1, `(.L_x_299) ;  /* 0x000000e000017945 */ /* 0x000fe20003800200 */
[----:B------:R-:W-:-:S04]  /*0a10*/  LOP3.LUT R20, R6, 0x7, RZ, 0xc0, !PT ;  /* 0x0000000706147812 */ /* 0x000fc800078ec0ff */
[----:B------:R-:W-:-:S07]  /*0a20*/  ISETP.NE.AND P1, PT, R20, RZ, PT ;  /* 0x000000ff1400720c */ /* 0x000fce0003f25270 */
[----:B------:R-:W-:Y:S06]  /*0a30*/  @!P0 BRA `(.L_x_300) ;  /* 0x0000000000288947 */ /* 0x000fec0003800000 */
[C---:B------:R-:W-:Y:S02]  /*0a40*/  IMAD R8, R7.reuse, 0x4, R2 ;  /* 0x0000000407087824 */ /* 0x040fe400078e0202 */
[----:B------:R-:W-:-:S03]  /*0a50*/  VIADD R7, R7, 0x100 ;  /* 0x0000010007077836 */ /* 0x000fc60000000000 */
[----:B------:R0:W-:Y:S04]  /*0a60*/  STS [R8], RZ ;  /* 0x000000ff08007388 */ /* 0x0001e80000000800 */
[----:B------:R0:W-:Y:S04]  /*0a70*/  STS [R8+0x80], RZ ;  /* 0x000080ff08007388 */ /* 0x0001e80000000800 */
[----:B------:R0:W-:Y:S04]  /*0a80*/  STS [R8+0x100], RZ ;  /* 0x000100ff08007388 */ /* 0x0001e80000000800 */
[----:B------:R0:W-:Y:S04]  /*0a90*/  STS [R8+0x180], RZ ;  /* 0x000180ff08007388 */ /* 0x0001e80000000800 */
[----:B------:R0:W-:Y:S04]  /*0aa0*/  STS [R8+0x200], RZ ;  /* 0x000200ff08007388 */ /* 0x0001e80000000800 */
[----:B------:R0:W-:Y:S04]  /*0ab0*/  STS [R8+0x280], RZ ;  /* 0x000280ff08007388 */ /* 0x0001e80000000800 */
[----:B------:R0:W-:Y:S04]  /*0ac0*/  STS [R8+0x300], RZ ;  /* 0x000300ff08007388 */ /* 0x0001e80000000800 */
[----:B------:R0:W-:Y:S02]  /*0ad0*/  STS [R8+0x380], RZ ;  /* 0x000380ff08007388 */ /* 0x0001e40000000800 */
.L_x_300:
[----:B------:R-:W-:Y:S05]  /*0ae0*/  BSYNC.RECONVERGENT B1 ;  /* 0x0000000000017941 */ /* 0x000fea0003800200 */
.L_x_299:
[----:B------:R-:W-:Y:S05]  /*0af0*/  @!P1 BRA `(.L_x_298) ;  /* 0x0000000000489947 */ /* 0x000fea0003800000 */
[----:B------:R-:W-:Y:S02]  /*0b00*/  ISETP.GE.U32.AND P0, PT, R20, 0x4, PT ;  /* 0x000000041400780c */ /* 0x000fe40003f06070 */
[----:B------:R-:W-:-:S04]  /*0b10*/  LOP3.LUT R6, R6, 0x3, RZ, 0xc0, !PT ;  /* 0x0000000306067812 */ /* 0x000fc800078ec0ff */
[----:B------:R-:W-:-:S07]  /*0b20*/  ISETP.NE.AND P1, PT, R6, RZ, PT ;  /* 0x000000ff0600720c */ /* 0x000fce0003f25270 */
[C---:B0-----:R-:W-:Y:S02]  /*0b30*/  @P0 IMAD R8, R7.reuse, 0x4, R2 ;  /* 0x0000000407080824 */ /* 0x041fe400078e0202 */
[----:B------:R-:W-:-:S03]  /*0b40*/  @P0 VIADD R7, R7, 0x80 ;  /* 0x0000008007070836 */ /* 0x000fc60000000000 */
[----:B------:R1:W-:Y:S04]  /*0b50*/  @P0 STS [R8], RZ ;  /* 0x000000ff08000388 */ /* 0x0003e80000000800 */
[----:B------:R1:W-:Y:S04]  /*0b60*/  @P0 STS [R8+0x80], RZ ;  /* 0x000080ff08000388 */ /* 0x0003e80000000800 */
[----:B------:R1:W-:Y:S04]  /*0b70*/  @P0 STS [R8+0x100], RZ ;  /* 0x000100ff08000388 */ /* 0x0003e80000000800 */
[----:B------:R1:W-:Y:S01]  /*0b80*/  @P0 STS [R8+0x180], RZ ;  /* 0x000180ff08000388 */ /* 0x0003e20000000800 */
[----:B------:R-:W-:Y:S05]  /*0b90*/  @!P1 BRA `(.L_x_298) ;  /* 0x0000000000209947 */ /* 0x000fea0003800000 */
[----:B-1----:R-:W-:Y:S02]  /*0ba0*/  IMAD R8, R7, 0x4, R5 ;  /* 0x0000000407087824 */ /* 0x002fe400078e0205 */
[----:B------:R-:W-:Y:S02]  /*0bb0*/  IMAD.MOV R6, RZ, RZ, -R6 ;  /* 0x000000ffff067224 */ /* 0x000fe400078e0a06 */
[----:B------:R-:W-:-:S07]  /*0bc0*/  IMAD.IADD R8, R41, 0x1, R8 ;  /* 0x0000000129087824 */ /* 0x000fce00078e0208 */
.L_x_301:
[----:B------:R-:W-:Y:S01]  /*0bd0*/  VIADD R6, R6, 0x1 ;  /* 0x0000000106067836 */ /* 0x000fe20000000000 */
[----:B------:R0:W-:Y:S04]  /*0be0*/  STS [R8], RZ ;  /* 0x000000ff08007388 */ /* 0x0001e80000000800 */
[----:B------:R-:W-:Y:S01]  /*0bf0*/  ISETP.NE.AND P0, PT, R6, RZ, PT ;  /* 0x000000ff0600720c */ /* 0x000fe20003f05270 */
[----:B0-----:R-:W-:-:S12]  /*0c00*/  VIADD R8, R8, 0x80 ;  /* 0x0000008008087836 */ /* 0x001fd80000000000 */
[----:B------:R-:W-:Y:S05]  /*0c10*/  @P0 BRA `(.L_x_301) ;  /* 0xfffffffc00ec0947 */ /* 0x000fea000383ffff */
.L_x_298:
[----:B------:R-:W-:Y:S05]  /*0c20*/  BSYNC.RECONVERGENT B0 ;  /* 0x0000000000007941 */ /* 0x000fea0003800200 */
.L_x_297:
[----:B------:R-:W2:Y:S01]  /*0c30*/  LDCU UR5, c[0x0][0x3c4] ;  /* 0x00007880ff0577ac */ /* 0x000ea20008000800 */
[----:B------:R-:W3:Y:S01]  /*0c40*/  LDC.64 R20, c[0x0][0x380] ;  /* 0x0000e000ff147b82 */ /* 0x000ee20000000a00 */
[----:B------:R-:W-:Y:S01]  /*0c50*/  ISETP.GT.U32.AND P2, PT, R19, 0xff, PT ;  /* 0x000000ff1300780c */ /* 0x000fe20003f44070 */
[----:B------:R-:W-:Y:S03]  /*0c60*/  BSSY.RECONVERGENT B0, `(.L_x_302) ;  /* 0x000005a000007945 */ /* 0x000fe60003800200 */
[----:B------:R-:W-:Y:S02]  /*0c70*/  P2R R59, PR, RZ, 0x4 ;  /* 0x00000004ff3b7803 */ /* 0x000fe40000000000 */
[----:B--2--5:R-:W-:Y:S02]  /*0c80*/  SHF.R.U64 R47, R36, UR5, R37 ;  /* 0x00000005242f7c19 */ /* 0x024fe40008001225 */
[----:B------:R-:W-:-:S02]  /*0c90*/  SHF.R.U64 R49, R34, UR5, R35 ;  /* 0x0000000522317c19 */ /* 0x000fc40008001223 */
[----:B------:R-:W-:Y:S02]  /*0ca0*/  SHF.R.U64 R51, R32, UR5, R33 ;  /* 0x0000000520337c19 */ /* 0x000fe40008001221 */
[----:B------:R-:W-:Y:S02]  /*0cb0*/  SHF.R.U64 R46, R10, UR5, R11 ;  /* 0x000000050a2e7c19 */ /* 0x000fe4000800120b */
[----:B------:R-:W-:Y:S02]  /*0cc0*/  LOP3.LUT R47, R47, UR4, RZ, 0x30, !PT ;  /* 0x000000042f2f7c12 */ /* 0x000fe4000f8e30ff */
[----:B------:R-:W-:Y:S02]  /*0cd0*/  LOP3.LUT R49, R49, UR4, RZ, 0x30, !PT ;  /* 0x0000000431317c12 */ /* 0x000fe4000f8e30ff */
[----:B------:R-:W-:Y:S01]  /*0ce0*/  SHF.R.U64 R45, R30, UR5, R31 ;  /* 0x000000051e2d7c19 */ /* 0x000fe2000800121f */
[--C-:B------:R-:W-:Y:S01]  /*0cf0*/  IMAD R50, R47, 0x4, R2.reuse ;  /* 0x000000042f327824 */ /* 0x100fe200078e0202 */
[----:B------:R-:W-:Y:S01]  /*0d00*/  LOP3.LUT R51, R51, UR4, RZ, 0x30, !PT ;  /* 0x0000000433337c12 */ /* 0x000fe2000f8e30ff */
[--C-:B------:R-:W-:Y:S01]  /*0d10*/  IMAD R52, R49, 0x4, R2.reuse ;  /* 0x0000000431347824 */ /* 0x100fe200078e0202 */
[----:B------:R-:W-:Y:S01]  /*0d20*/  SHF.R.U64 R44, R12, UR5, R13 ;  /* 0x000000050c2c7c19 */ /* 0x000fe2000800120d */
[----:B------:R-:W-:Y:S01]  /*0d30*/  NOP ;  /* 0x0000000000007918 */ /* 0x000fe20000000000 */
[----:B------:R-:W-:Y:S01]  /*0d40*/  LOP3.LUT R46, R46, UR4, RZ, 0x30, !PT ;  /* 0x000000042e2e7c12 */ /* 0x000fe2000f8e30ff */
[--C-:B------:R-:W-:Y:S01]  /*0d50*/  IMAD R54, R51, 0x4, R2.reuse ;  /* 0x0000000433367824 */ /* 0x100fe200078e0202 */
[----:B------:R-:W-:Y:S01]  /*0d60*/  SHF.R.U64 R40, R28, UR5, R29 ;  /* 0x000000051c287c19 */ /* 0x000fe2000800121d */
[----:B------:R-:W-:Y:S01]  /*0d70*/  ATOMS.POPC.INC.32 RZ, [R50+URZ] ;  /* 0x0000000032ff7f8c */ /* 0x000fe2000d8000ff */
[----:B------:R-:W-:Y:S01]  /*0d80*/  LOP3.LUT R45, R45, UR4, RZ, 0x30, !PT ;  /* 0x000000042d2d7c12 */ /* 0x000fe2000f8e30ff */
[--C-:B------:R-:W-:Y:S01]  /*0d90*/  IMAD R5, R46, 0x4, R2.reuse ;  /* 0x000000042e057824 */ /* 0x100fe200078e0202 */
[----:B------:R-:W-:Y:S01]  /*0da0*/  LOP3.LUT R44, R44, UR4, RZ, 0x30, !PT ;  /* 0x000000042c2c7c12 */ /* 0x000fe2000f8e30ff */
[----:B------:R-:W-:Y:S01]  /*0db0*/  ATOMS.POPC.INC.32 RZ, [R52+URZ] ;  /* 0x0000000034ff7f8c */ /* 0x000fe2000d8000ff */
[----:B------:R-:W-:Y:S01]  /*0dc0*/  LOP3.LUT R40, R40, UR4, RZ, 0x30, !PT ;  /* 0x0000000428287c12 */ /* 0x000fe2000f8e30ff */
[--C-:B------:R-:W-:Y:S01]  /*0dd0*/  IMAD R6, R45, 0x4, R2.reuse ;  /* 0x000000042d067824 */ /* 0x100fe200078e0202 */
[----:B------:R-:W-:Y:S01]  /*0de0*/  SHF.R.U64 R9, R26, UR5, R27 ;  /* 0x000000051a097c19 */ /* 0x000fe2000800121b */
[--C-:B------:R-:W-:Y:S01]  /*0df0*/  IMAD R38, R44, 0x4, R2.reuse ;  /* 0x000000042c267824 */ /* 0x100fe200078e0202 */
[----:B01----:R-:W-:Y:S01]  /*0e00*/  SHF.R.U64 R8, R24, UR5, R25 ;  /* 0x0000000518087c19 */ /* 0x003fe20008001219 */
[----:B------:R-:W-:Y:S01]  /*0e10*/  ATOMS.POPC.INC.32 RZ, [R54+URZ] ;  /* 0x0000000036ff7f8c */ /* 0x000fe2000d8000ff */
[----:B------:R-:W-:Y:S01]  /*0e20*/  SHF.R.U64 R7, R22, UR5, R23 ;  /* 0x0000000516077c19 */ /* 0x000fe20008001217 */
[----:B------:R-:W-:Y:S01]  /*0e30*/  IMAD R43, R40, 0x4, R2 ;  /* 0x00000004282b7824 */ /* 0x000fe200078e0202 */
[----:B------:R-:W-:Y:S01]  /*0e40*/  SHF.R.U64 R53, R16, UR5, R17 ;  /* 0x0000000510357c19 */ /* 0x000fe20008001211 */
[----:B------:R0:W-:Y:S01]  /*0e50*/  ATOMS.POPC.INC.32 RZ, [R5+URZ] ;  /* 0x0000000005ff7f8c */ /* 0x0001e2000d8000ff */
[----:B------:R-:W-:-:S02]  /*0e60*/  LOP3.LUT R9, R9, UR4, RZ, 0x30, !PT ;  /* 0x0000000409097c12 */ /* 0x000fc4000f8e30ff */
[----:B------:R-:W-:Y:S01]  /*0e70*/  LOP3.LUT R8, R8, UR4, RZ, 0x30, !PT ;  /* 0x0000000408087c12 */ /* 0x000fe2000f8e30ff */
[----:B------:R1:W-:Y:S01]  /*0e80*/  ATOMS.POPC.INC.32 RZ, [R6+URZ] ;  /* 0x0000000006ff7f8c */ /* 0x0003e2000d8000ff */
[----:B------:R-:W-:Y:S02]  /*0e90*/  LOP3.LUT R7, R7, UR4, RZ, 0x30, !PT ;  /* 0x0000000407077c12 */ /* 0x000fe4000f8e30ff */
[----:B0-----:R-:W-:Y:S01]  /*0ea0*/  SHF.R.U64 R5, R14, UR5, R15 ;  /* 0x000000050e057c19 */ /* 0x001fe2000800120f */
[----:B------:R0:W-:Y:S02]  /*0eb0*/  ATOMS.POPC.INC.32 RZ, [R38+URZ] ;  /* 0x0000000026ff7f8c */ /* 0x0001e4000d8000ff */
[--C-:B------:R-:W-:Y:S01]  /*0ec0*/  IMAD R55, R7, 0x4, R2.reuse ;  /* 0x0000000407377824 */ /* 0x100fe200078e0202 */
[----:B-1----:R-:W-:Y:S01]  /*0ed0*/  LOP3.LUT R6, R53, UR4, RZ, 0x30, !PT ;  /* 0x0000000435067c12 */ /* 0x002fe2000f8e30ff */
[----:B------:R1:W-:Y:S01]  /*0ee0*/  ATOMS.POPC.INC.32 RZ, [R43+URZ] ;  /* 0x000000002bff7f8c */ /* 0x0003e2000d8000ff */
[----:B------:R-:W-:Y:S01]  /*0ef0*/  LOP3.LUT R5, R5, UR4, RZ, 0x30, !PT ;  /* 0x0000000405057c12 */ /* 0x000fe2000f8e30ff */
[----:B------:R-:W-:-:S02]  /*0f00*/  IMAD R53, R8, 0x4, R2 ;  /* 0x0000000408357824 */ /* 0x000fc400078e0202 */
[--C-:B------:R-:W-:Y:S02]  /*0f10*/  IMAD R56, R6, 0x4, R2.reuse ;  /* 0x0000000406387824 */ /* 0x100fe400078e0202 */
[----:B0-----:R-:W-:Y:S02]  /*0f20*/  IMAD.MOV.U32 R38, RZ, RZ, RZ ;  /* 0x000000ffff267224 */ /* 0x001fe400078e00ff */
[--C-:B-1----:R-:W-:Y:S02]  /*0f30*/  IMAD R43, R9, 0x4, R2.reuse ;  /* 0x00000004092b7824 */ /* 0x102fe400078e0202 */
[----:B------:R-:W-:-:S03]  /*0f40*/  IMAD R2, R5, 0x4, R2 ;  /* 0x0000000405027824 */ /* 0x000fc600078e0202 */
[----:B------:R0:W-:Y:S04]  /*0f50*/  ATOMS.POPC.INC.32 RZ, [R43+URZ] ;  /* 0x000000002bff7f8c */ /* 0x0001e8000d8000ff */
[----:B------:R0:W-:Y:S04]  /*0f60*/  ATOMS.POPC.INC.32 RZ, [R53+URZ] ;  /* 0x0000000035ff7f8c */ /* 0x0001e8000d8000ff */
[----:B------:R0:W-:Y:S04]  /*0f70*/  ATOMS.POPC.INC.32 RZ, [R55+URZ] ;  /* 0x0000000037ff7f8c */ /* 0x0001e8000d8000ff */
[----:B------:R0:W-:Y:S04]  /*0f80*/  ATOMS.POPC.INC.32 RZ, [R56+URZ] ;  /* 0x0000000038ff7f8c */ /* 0x0001e8000d8000ff */
[----:B------:R0:W-:Y:S01]  /*0f90*/  ATOMS.POPC.INC.32 RZ, [R2+URZ] ;  /* 0x0000000002ff7f8c */ /* 0x0001e2000d8000ff */
[----:B------:R-:W-:Y:S06]  /*0fa0*/  BAR.SYNC.DEFER_BLOCKING 0x0 ;  /* 0x0000000000007b1d */ /* 0x000fec0000010000 */
[----:B---3--:R-:W-:Y:S05]  /*0fb0*/  @P2 BRA `(.L_x_303) ;  /* 0x0000000000902947 */ /* 0x008fea0003800000 */
[----:B0-----:R-:W-:-:S05]  /*0fc0*/  IMAD R2, R19, 0x4, R41 ;  /* 0x0000000413027824 */ /* 0x001fca00078e0229 */
[----:B------:R-:W-:Y:S04]  /*0fd0*/  LDS R43, [R2] ;  /* 0x00000000022b7984 */ /* 0x000fe80000000800 */
[----:B------:R-:W0:Y:S04]  /*0fe0*/  LDS R38, [R2+0x400] ;  /* 0x0004000002267984 */ /* 0x000e280000000800 */
[----:B------:R-:W1:Y:S04]  /*0ff0*/  LDS R56, [R2+0x800] ;  /* 0x0008000002387984 */ /* 0x000e680000000800 */
[----:B------:R-:W2:Y:S04]  /*1000*/  LDS R58, [R2+0xc00] ;  /* 0x000c0000023a7984 */ /* 0x000ea80000000800 */
[----:B------:R-:W3:Y:S04]  /*1010*/  LDS R60, [R2+0x1000] ;  /* 0x00100000023c7984 */ /* 0x000ee80000000800 */
[----:B------:R-:W4:Y:S04]  /*1020*/  LDS R62, [R2+0x1400] ;  /* 0x00140000023e7984 */ /* 0x000f280000000800 */
[----:B------:R-:W5:Y:S04]  /*1030*/  LDS R64, [R2+0x1800] ;  /* 0x0018000002407984 */ /* 0x000f680000000800 */
[----:B------:R-:W5:Y:S04]  /*1040*/  LDS R66, [R2+0x1c00] ;  /* 0x001c000002427984 */ /* 0x000f680000000800 */
[----:B------:R-:W5:Y:S04]  /*1050*/  LDS R68, [R2+0x2000] ;  /* 0x0020000002447984 */ /* 0x000f680000000800 */
[----:B------:R-:W5:Y:S04]  /*1060*/  LDS R70, [R2+0x2400] ;  /* 0x0024000002467984 */ /* 0x000f680000000800 */
[----:B------:R-:W5:Y:S01]  /*1070*/  LDS R72, [R2+0x2800] ;  /* 0x0028000002487984 */ /* 0x000f620000000800 */
[----:B0-----:R-:W-:-:S03]  /*1080*/  IMAD.IADD R53, R43, 0x1, R38 ;  /* 0x000000012b357824 */ /* 0x001fc600078e0226 */
[----:B------:R-:W-:Y:S01]  /*1090*/  STS [R2+0x400], R43 ;  /* 0x0004002b02007388 */ /* 0x000fe20000000800 */
[----:B-1----:R-:W-:-:S03]  /*10a0*/  IMAD.IADD R55, R53, 0x1, R56 ;  /* 0x0000000135377824 */ /* 0x002fc600078e0238 */
[----:B------:R-:W0:Y:S01]  /*10b0*/  LDS R38, [R2+0x2c00] ;  /* 0x002c000002267984 */ /* 0x000e220000000800 */
[----:B--2---:R-:W-:-:S03]  /*10c0*/  IMAD.IADD R57, R55, 0x1, R58 ;  /* 0x0000000137397824 */ /* 0x004fc600078e023a */
[----:B------:R1:W-:Y:S01]  /*10d0*/  STS [R2+0x800], R53 ;  /* 0x0008003502007388 */ /* 0x0003e20000000800 */
[----:B---3--:R-:W-:-:S03]  /*10e0*/  IMAD.IADD R61, R57, 0x1, R60 ;  /* 0x00000001393d7824 */ /* 0x008fc600078e023c */
[----:B------:R1:W-:Y:S01]  /*10f0*/  STS [R2+0xc00], R55 ;  /* 0x000c003702007388 */ /* 0x0003e20000000800 */
[----:B----4-:R-:W-:-:S03]  /*1100*/  IMAD.IADD R63, R61, 0x1, R62 ;  /* 0x000000013d3f7824 */ /* 0x010fc600078e023e */
[----:B------:R1:W-:Y:S01]  /*1110*/  STS [R2+0x1000], R57 ;  /* 0x0010003902007388 */ /* 0x0003e20000000800 */
[----:B-----5:R-:W-:-:S03]  /*1120*/  IMAD.IADD R65, R63, 0x1, R64 ;  /* 0x000000013f417824 */ /* 0x020fc600078e0240 */
[----:B------:R1:W-:Y:S01]  /*1130*/  STS [R2+0x1400], R61 ;  /* 0x0014003d02007388 */ /* 0x0003e20000000800 */
[----:B------:R-:W-:-:S03]  /*1140*/  IMAD.IADD R67, R65, 0x1, R66 ;  /* 0x0000000141437824 */ /* 0x000fc600078e0242 */
[----:B------:R1:W-:Y:S01]  /*1150*/  STS [R2+0x1800], R63 ;  /* 0x0018003f02007388 */ /* 0x0003e20000000800 */
[----:B------:R-:W-:-:S03]  /*1160*/  IMAD.IADD R69, R67, 0x1, R68 ;  /* 0x0000000143457824 */ /* 0x000fc600078e0244 */
[----:B------:R1:W-:Y:S01]  /*1170*/  STS [R2+0x1c00], R65 ;  /* 0x001c004102007388 */ /* 0x0003e20000000800 */
[----:B------:R-:W-:-:S03]  /*1180*/  IMAD.IADD R71, R69, 0x1, R70 ;  /* 0x0000000145477824 */ /* 0x000fc600078e0246 */
[----:B------:R1:W-:Y:S01]  /*1190*/  STS [R2+0x2000], R67 ;  /* 0x0020004302007388 */ /* 0x0003e20000000800 */
[----:B------:R-:W-:-:S03]  /*11a0*/  IMAD.IADD R73, R71, 0x1, R72 ;  /* 0x0000000147497824 */ /* 0x000fc600078e0248 */
[----:B------:R1:W-:Y:S04]  /*11b0*/  STS [R2+0x2400], R69 ;  /* 0x0024004502007388 */ /* 0x0003e80000000800 */
[----:B------:R1:W-:Y:S04]  /*11c0*/  STS [R2+0x2800], R71 ;  /* 0x0028004702007388 */ /* 0x0003e80000000800 */
[----:B------:R1:W-:Y:S01]  /*11d0*/  STS [R2], RZ ;  /* 0x000000ff02007388 */ /* 0x0003e20000000800 */
[----:B0-----:R-:W-:-:S03]  /*11e0*/  IMAD.IADD R38, R73, 0x1, R38 ;  /* 0x0000000149267824 */ /* 0x001fc600078e0226 */
[----:B------:R1:W-:Y:S04]  /*11f0*/  STS [R2+0x2c00], R73 ;  /* 0x002c004902007388 */ /* 0x0003e80000000800 */
.L_x_303:
[----:B------:R-:W-:Y:S05]  /*1200*/  BSYNC.RECONVERGENT B0 ;  /* 0x0000000000007941 */ /* 0x000fea0003800200 */
.L_x_302:
[----:B------:R-:W-:Y:S01]  /*1210*/  ISETP.NE.AND P0, PT, R38, 0x1200, PT ;  /* 0x000012002600780c */ /* 0x000fe20003f05270 */
[----:B0-----:R-:W-:Y:S01]  /*1220*/  IMAD R43, R4, 0x100, R19 ;  /* 0x00000100042b7824 */ /* 0x001fe200078e0213 */
[----:B------:R-:W1:Y:S02]  /*1230*/  LDCU.64 UR6, c[0x0][0x3b8] ;  /* 0x00007700ff0677ac */ /* 0x000e640008000a00 */
[----:B------:R-:W-:Y:S01]  /*1240*/  ISETP.LT.U32.AND P0, PT, R19, 0x100, !P0 ;  /* 0x000001001300780c */ /* 0x000fe20004701070 */
[----:B------:R-:W-:Y:S01]  /*1250*/  IMAD.WIDE R20, R43, 0x4, R20 ;  /* 0x000000042b147825 */ /* 0x000fe200078e0214 */
[----:B------:R-:W-:-:S05]  /*1260*/  @!P2 LOP3.LUT R43, R38, 0x40000000, RZ, 0xfc, !PT ;  /* 0x40000000262ba812 */ /* 0x000fca00078efcff */
[----:B------:R0:W-:Y:S06]  /*1270*/  @!P2 STG.E.STRONG.SYS desc[UR8][R20.64], R43 ;  /* 0x0000002b1400a986 */ /* 0x0001ec000c115908 */
[----:B------:R-:W-:Y:S06]  /*1280*/  BAR.RED.OR.DEFER_BLOCKING 0x0, P0 ;  /* 0x0000000000007b1d */ /* 0x000fec0000014800 */
[----:B------:R-:W2:Y:S01]  /*1290*/  B2R.RESULT RZ, P0 ;  /* 0x0000000000ff731c */ /* 0x000ea20000004000 */
[----:B-1----:R-:W-:-:S04]  /*12a0*/  LEA R2, P1, R3, UR6, 0x3 ;  /* 0x0000000603027c11 */ /* 0x002fc8000f8218ff */
[----:B------:R-:W-:Y:S01]  /*12b0*/  LEA.HI.X R3, R3, UR7, R48, 0x3, P1 ;  /* 0x0000000703037c11 */ /* 0x000fe200088f1c30 */
[----:B0-2---:R-:W-:Y:S08]  /*12c0*/  @!P0 BRA `(.L_x_304) ;  /* 0x0000000c00c48947 */ /* 0x005ff00003800000 */
[----:B------:R-:W-:Y:S01]  /*12d0*/  BSSY B1, `(.L_x_305) ;  /* 0x0000030000017945 */ /* 0x000fe20003800000 */
[----:B------:R-:W-:-:S03]  /*12e0*/  IMAD R41, R19, 0x8, R41 ;  /* 0x0000000813297824 */ /* 0x000fc600078e0229 */
[----:B------:R-:W-:Y:S05]  /*12f0*/  @P2 BRA `(.L_x_306) ;  /* 0x0000000000b42947 */ /* 0x000fea0003800000 */
[----:B------:R-:W0:Y:S02]  /*1300*/  LDCU.64 UR6, c[0x0][0x398] ;  /* 0x00007300ff0677ac */ /* 0x000e240008000a00 */
[----:B0-----:R-:W-:-:S04]  /*1310*/  LEA R8, P0, R19, UR6, 0x3 ;  /* 0x0000000613087c11 */ /* 0x001fc8000f8018ff */
[----:B------:R-:W-:-:S05]  /*1320*/  LEA.HI.X R9, R19, UR7, RZ, 0x3, P0 ;  /* 0x0000000713097c11 */ /* 0x000fca00080f1cff */
[----:B------:R-:W2:Y:S01]  /*1330*/  LDG.E.64 R6, desc[UR8][R8.64] ;  /* 0x0000000808067981 */ /* 0x000ea2000c1e1b00 */
[----:B------:R-:W-:-:S04]  /*1340*/  ISETP.GT.U32.AND P0, PT, R19, R47, PT ;  /* 0x0000002f1300720c */ /* 0x000fc80003f04070 */
[----:B------:R-:W-:-:S04]  /*1350*/  SEL R5, RZ, 0x1200, !P0 ;  /* 0x00001200ff057807 */ /* 0x000fc80004000000 */
[----:B--2---:R-:W-:Y:S01]  /*1360*/  IADD3 R6, P0, PT, R6, -R5, RZ ;  /* 0x8000000506067210 */ /* 0x004fe20007f1e0ff */
[----:B------:R-:W-:-:S03]  /*1370*/  IMAD.MOV.U32 R5, RZ, RZ, R38 ;  /* 0x000000ffff057224 */ /* 0x000fc600078e0026 */
[----:B------:R-:W-:Y:S02]  /*1380*/  IADD3.X R7, PT, PT, R7, -0x1, RZ, P0, !PT ;  /* 0xffffffff07077810 */ /* 0x000fe400007fe4ff */
[----:B------:R-:W-:-:S03]  /*1390*/  ISETP.GE.AND P0, PT, R4, 0x1, PT ;  /* 0x000000010400780c */ /* 0x000fc60003f06270 */
[----:B------:R0:W-:Y:S10]  /*13a0*/  STS.64 [R41+0x9000], R6 ;  /* 0x0090000629007388 */ /* 0x0001f40000000a00 */
[----:B------:R-:W-:Y:S05]  /*13b0*/  @!P0 BRA `(.L_x_307) ;  /* 0x00000000006c8947 */ /* 0x000fea0003800000 */
[----:B------:R-:W-:Y:S01]  /*13c0*/  BSSY B0, `(.L_x_308) ;  /* 0x0000019000007945 */ /* 0x000fe20003800000 */
[----:B------:R-:W-:Y:S02]  /*13d0*/  IMAD.MOV.U32 R8, RZ, RZ, -0x1 ;  /* 0xffffffffff087424 */ /* 0x000fe400078e00ff */
[----:B------:R-:W-:Y:S02]  /*13e0*/  IMAD.MOV.U32 R9, RZ, RZ, R4 ;  /* 0x000000ffff097224 */ /* 0x000fe400078e0004 */
[----:B------:R-:W-:-:S07]  /*13f0*/  IMAD.MOV.U32 R5, RZ, RZ, R38 ;  /* 0x000000ffff057224 */ /* 0x000fce00078e0026 */
.L_x_312:
[----:B0-----:R-:W0:Y:S01]  /*1400*/  LDC.64 R6, c[0x0][0x380] ;  /* 0x0000e000ff067b82 */ /* 0x001e220000000a00 */
[----:B------:R-:W-:Y:S01]  /*1410*/  VIADD R45, R9, 0xffffffff ;  /* 0xffffffff092d7836 */ /* 0x000fe20000000000 */
[----:B------:R-:W-:Y:S03]  /*1420*/  BSSY B2, `(.L_x_309) ;  /* 0x0000008000027945 */ /* 0x000fe60003800000 */
[----:B------:R-:W-:-:S04]  /*1430*/  IMAD R43, R45, 0x100, R19 ;  /* 0x000001002d2b7824 */ /* 0x000fc800078e0213 */
[----:B0-----:R-:W-:-:S07]  /*1440*/  IMAD.WIDE R6, R43, 0x4, R6 ;  /* 0x000000042b067825 */ /* 0x001fce00078e0206 */
.L_x_310:
[----:B------:R-:W-:Y:S05]  /*1450*/  YIELD ;  /* 0x0000000000007946 */ /* 0x000fea0003800000 */
[----:B------:R0:W-:Y:S06]  /*1460*/  MEMBAR.SC.CTA ;  /* 0x0000000000007992 */ /* 0x0001ec0000000000 */
[----:B0-----:R-:W2:Y:S02]  /*1470*/  LDG.E.STRONG.SYS R40, desc[UR8][R6.64] ;  /* 0x0000000806287981 */ /* 0x001ea4000c1f5900 */
[----:B--2---:R-:W-:-:S13]  /*1480*/  ISETP.NE.AND P0, PT, R40, RZ, PT ;  /* 0x000000ff2800720c */ /* 0x004fda0003f05270 */
[----:B------:R-:W-:Y:S05]  /*1490*/  @!P0 BRA `(.L_x_310) ;  /* 0xfffffffc00ec8947 */ /* 0x000fea000383ffff */
[----:B------:R-:W-:Y:S05]  /*14a0*/  BSYNC B2 ;  /* 0x0000000000027941 */ /* 0x000fea0003800000 */
.L_x_309:
[----:B------:R-:W-:Y:S01]  /*14b0*/  BSSY.RECONVERGENT B2, `(.L_x_311) ;  /* 0x0000006000027945 */ /* 0x000fe20003800200 */
[C---:B------:R-:W-:Y:S02]  /*14c0*/  ISETP.GT.AND P0, PT, R40.reuse, -0x1, PT ;  /* 0xffffffff2800780c */ /* 0x040fe40003f04270 */
[----:B------:R-:W-:Y:S01]  /*14d0*/  LOP3.LUT R40, R40, 0x3fffffff, RZ, 0xc0, !PT ;  /* 0x3fffffff28287812 */ /* 0x000fe200078ec0ff */
[----:B------:R-:W-:Y:S05]  /*14e0*/  WARPSYNC.EXCLUSIVE R8 ;  /* 0x0000000008007348 */ /* 0x000fea0003a00000 */
[----:B------:R-:W-:-:S05]  /*14f0*/  IMAD.IADD R5, R40, 0x1, R5 ;  /* 0x0000000128057824 */ /* 0x000fca00078e0205 */
[----:B------:R-:W-:-:S07]  /*1500*/  VOTE.ANY R8, PT, P0 ;  /* 0x0000000000087806 */ /* 0x000fce00000e0100 */
[----:B------:R-:W-:Y:S05]  /*1510*/  BSYNC.RECONVERGENT B2 ;  /* 0x0000000000027941 */ /* 0x000fea0003800200 */
.L_x_311:
[----:B------:R-:W-:Y:S01]  /*1520*/  ISETP.GT.U32.AND P1, PT, R9, 0x1, PT ;  /* 0x000000010900780c */ /* 0x000fe20003f24070 */
[----:B------:R-:W-:-:S12]  /*1530*/  IMAD.MOV.U32 R9, RZ, RZ, R45 ;  /* 0x000000ffff097224 */ /* 0x000fd800078e002d */
[----:B------:R-:W-:Y:S05]  /*1540*/  @P0 BRA P1, `(.L_x_312) ;  /* 0xfffffffc00ac0947 */ /* 0x000fea000083ffff */
[----:B------:R-:W-:Y:S05]  /*1550*/  BSYNC B0 ;  /* 0x0000000000007941 */ /* 0x000fea0003800000 */
.L_x_308:
[----:B------:R1:W2:Y:S02]  /*1560*/  LDS.64 R6, [R41+0x9000] ;  /* 0x0090000029067984 */ /* 0x0002a40000000a00 */
.L_x_307:
[C---:B------:R-:W-:Y:S01]  /*1570*/  IMAD.IADD R9, R5.reuse, 0x1, -R38 ;  /* 0x0000000105097824 */ /* 0x040fe200078e0a26 */
[----:B------:R-:W-:-:S04]  /*1580*/  LOP3.LUT R5, R5, 0x80000000, RZ, 0xfc, !PT ;  /* 0x8000000005057812 */ /* 0x000fc800078efcff */
[C---:B0-2---:R-:W-:Y:S01]  /*1590*/  IADD3 R6, P0, PT, R9.reuse, R6, RZ ;  /* 0x0000000609067210 */ /* 0x045fe20007f1e0ff */
[----:B------:R0:W-:Y:S03]  /*15a0*/  STG.E.STRONG.SYS desc[UR8][R20.64], R5 ;  /* 0x0000000514007986 */ /* 0x0001e6000c115908 */
[----:B------:R-:W-:-:S05]  /*15b0*/  LEA.HI.X.SX32 R7, R9, R7, 0x1, P0 ;  /* 0x0000000709077211 */ /* 0x000fca00000f0eff */
[----:B------:R0:W-:Y:S04]  /*15c0*/  STS.64 [R41+0x9000], R6 ;  /* 0x0090000629007388 */ /* 0x0001e80000000a00 */
.L_x_306:
[----:B------:R-:W-:Y:S05]  /*15d0*/  BSYNC B1 ;  /* 0x0000000000017941 */ /* 0x000fea0003800000 */
.L_x_305:
[----:B0-----:R-:W0:Y:S08]  /*15e0*/  LDC R5, c[0x0][0x3c0] ;  /* 0x0000f000ff057b82 */ /* 0x001e300000000800 */
[----:B------:R-:W2:Y:S01]  /*15f0*/  LDC.64 R8, c[0x0][0x390] ;  /* 0x0000e400ff087b82 */ /* 0x000ea20000000a00 */
[----:B0-----:R-:W-:Y:S02]  /*1600*/  ISETP.GE.AND P0, PT, R39, R5, PT ;  /* 0x000000052700720c */ /* 0x001fe40003f06270 */
[----:B--2---:R-:W-:-:S04]  /*1610*/  ISETP.EQ.U32.AND P1, PT, R8, RZ, PT ;  /* 0x000000ff0800720c */ /* 0x004fc80003f22070 */
[----:B------:R-:W-:-:S04]  /*1620*/  ISETP.EQ.OR.EX P0, PT, R9, RZ, !P0, P1 ;  /* 0x000000ff0900720c */ /* 0x000fc80004702710 */
[----:B------:R-:W-:-:S13]  /*1630*/  ISETP.GT.U32.OR P0, PT, R19, 0xff, P0 ;  /* 0x000000ff1300780c */ /* 0x000fda0000704470 */
[----:B------:R-:W-:Y:S05]  /*1640*/  @P0 BRA `(.L_x_313) ;  /* 0x0000000000240947 */ /* 0x000fea0003800000 */
[----:B------:R-:W0:Y:S01]  /*1650*/  LDS.64 R6, [R41+0x9000] ;  /* 0x0090000029067984 */ /* 0x000e220000000a00 */
[C---:B------:R-:W-:Y:S02]  /*1660*/  ISETP.GT.U32.AND P0, PT, R19.reuse, R47, PT ;  /* 0x0000002f1300720c */ /* 0x040fe40003f04070 */
[C---:B------:R-:W-:Y:S02]  /*1670*/  LEA R8, P2, R19.reuse, R8, 0x3 ;  /* 0x0000000813087211 */ /* 0x040fe400078418ff */
[----:B------:R-:W-:Y:S02]  /*1680*/  SEL R43, RZ, 0x1200, !P0 ;  /* 0x00001200ff2b7807 */ /* 0x000fe40004000000 */
[--C-:B------:R-:W-:Y:S02]  /*1690*/  SHF.R.S32.HI R21, RZ, 0x1f, R38.reuse ;  /* 0x0000001fff157819 */ /* 0x100fe40000011426 */
[----:B------:R-:W-:Y:S02]  /*16a0*/  LEA.HI.X R9, R19, R9, RZ, 0x3, P2 ;  /* 0x0000000913097211 */ /* 0x000fe400010f1cff */
[----:B0-----:R-:W-:-:S04]  /*16b0*/  IADD3 R6, P0, P1, R6, R43, R38 ;  /* 0x0000002b06067210 */ /* 0x001fc8000791e026 */
[----:B------:R-:W-:-:S05]  /*16c0*/  IADD3.X R7, PT, PT, R7, RZ, R21, P0, P1 ;  /* 0x000000ff07077210 */ /* 0x000fca00007e2415 */
[----:B------:R0:W-:Y:S04]  /*16d0*/  STG.E.64 desc[UR8][R8.64], R6 ;  /* 0x0000000608007986 */ /* 0x0001e8000c101b08 */
.L_x_313:
[----:B------:R-:W-:Y:S05]  /*16e0*/  WARPSYNC.ALL ;  /* 0x0000000000007948 */ /* 0x000fea0003800000 */
[----:B------:R-:W2:Y:S08]  /*16f0*/  S2UR UR6, SR_CgaCtaId ;  /* 0x00000000000679c3 */ /* 0x000eb00000008800 */
[----:B------:R-:W-:Y:S01]  /*1700*/  BAR.SYNC.DEFER_BLOCKING 0x0 ;  /* 0x0000000000007b1d */ /* 0x000fe20000010000 */
[----:B------:R-:W-:-:S05]  /*1710*/  ISETP.GT.AND P0, PT, R39, R5, PT ;  /* 0x000000052700720c */ /* 0x000fca0003f04270 */
[----:B------:R-:W-:Y:S02]  /*1720*/  UMOV UR5, 0x400 ;  /* 0x0000040000057882 */ /* 0x000fe40000000000 */
[----:B--2---:R-:W-:-:S06]  /*1730*/  ULEA UR5, UR6, UR5, 0x18 ;  /* 0x0000000506057291 */ /* 0x004fcc000f8ec0ff */
[----:B0-----:R-:W-:-:S06]  /*1740*/  LEA R6, R47, UR5, 0x3 ;  /* 0x000000052f067c11 */ /* 0x001fcc000f8e18ff */
[----:B------:R-:W0:Y:S01]  /*1750*/  LDS.64 R6, [R6+0x9000] ;  /* 0x0090000006067984 */ /* 0x000e220000000a00 */
[----:B------:R-:W-:Y:S05]  /*1760*/  @P0 BRA `(.L_x_314) ;  /* 0x0000000000480947 */ /* 0x000fea0003800000 */
[----:B------:R-:W2:Y:S01]  /*1770*/  LDCU.64 UR4, c[0x0][0x3a0] ;  /* 0x00007400ff0477ac */ /* 0x000ea20008000a00 */
[----:B0-----:R-:W-:-:S05]  /*1780*/  IADD3 R6, P1, PT, R0, R6, RZ ;  /* 0x0000000600067210 */ /* 0x001fca0007f3e0ff */
[----:B------:R-:W-:Y:S01]  /*1790*/  IMAD.X R7, RZ, RZ, R7, P1 ;  /* 0x000000ffff077224 */ /* 0x000fe200008e0607 */
[----:B--2---:R-:W-:-:S04]  /*17a0*/  LEA R8, P1, R6, UR4, 0x3 ;  /* 0x0000000406087c11 */ /* 0x004fc8000f8218ff */
[----:B------:R-:W-:-:S05]  /*17b0*/  LEA.HI.X R9, R6, UR5, R7, 0x3, P1 ;  /* 0x0000000506097c11 */ /* 0x000fca00088f1c07 */
[----:B------:R2:W-:Y:S04]  /*17c0*/  STG.E.64 desc[UR8][R8.64], R36 ;  /* 0x0000002408007986 */ /* 0x0005e8000c101b08 */
        /* <DEDUP_REMOVED lines=10> */
[----:B------:R2:W-:Y:S01]  /*1870*/  STG.E.64 desc[UR8][R8.64+0xb00], R14 ;  /* 0x000b000e08007986 */ /* 0x0005e2000c101b08 */
[----:B------:R-:W-:Y:S05]  /*1880*/  BRA `(.L_x_315) ;  /* 0x0000000000a47947 */ /* 0x000fea0003800000 */
.L_x_314:
[----:B------:R-:W2:Y:S01]  /*1890*/  LDCU.64 UR4, c[0x0][0x3a0] ;  /* 0x00007400ff0477ac */ /* 0x000ea20008000a00 */
[----:B0-----:R-:W-:Y:S01]  /*18a0*/  IADD3 R6, P1, PT, R0, R6, RZ ;  /* 0x0000000600067210 */ /* 0x001fe20007f3e0ff */
[----:B------:R-:W-:Y:S02]  /*18b0*/  IMAD R19, R4, -0x1200, R5 ;  /* 0xffffee0004137824 */ /* 0x000fe400078e0205 */
[C---:B------:R-:W-:Y:S02]  /*18c0*/  VIADD R8, R0.reuse, 0x20 ;  /* 0x0000002000087836 */ /* 0x040fe40000000000 */
[C---:B------:R-:W-:Y:S01]  /*18d0*/  VIADD R18, R0.reuse, 0x40 ;  /* 0x0000004000127836 */ /* 0x040fe20000000000 */
[-C--:B------:R-:W-:Y:S01]  /*18e0*/  ISETP.GE.AND P4, PT, R0, R19.reuse, PT ;  /* 0x000000130000720c */ /* 0x080fe20003f86270 */
[----:B------:R-:W-:Y:S01]  /*18f0*/  IMAD.X R7, RZ, RZ, R7, P1 ;  /* 0x000000ffff077224 */ /* 0x000fe200008e0607 */
[-C--:B------:R-:W-:Y:S01]  /*1900*/  ISETP.GE.AND P5, PT, R8, R19.reuse, PT ;  /* 0x000000130800720c */ /* 0x080fe20003fa6270 */
[----:B------:R-:W-:Y:S01]  /*1910*/  VIADD R20, R0, 0x80 ;  /* 0x0000008000147836 */ /* 0x000fe20000000000 */
[----:B------:R-:W-:Y:S01]  /*1920*/  ISETP.GE.AND P6, PT, R18, R19, PT ;  /* 0x000000131200720c */ /* 0x000fe20003fc6270 */
[----:B------:R-:W-:-:S02]  /*1930*/  VIADD R18, R0, 0x60 ;  /* 0x0000006000127836 */ /* 0x000fc40000000000 */
[----:B------:R-:W-:Y:S01]  /*1940*/  VIADD R38, R0, 0xa0 ;  /* 0x000000a000267836 */ /* 0x000fe20000000000 */
[-C--:B------:R-:W-:Y:S01]  /*1950*/  ISETP.GE.AND P2, PT, R20, R19.reuse, PT ;  /* 0x000000131400720c */ /* 0x080fe20003f46270 */
[----:B------:R-:W-:Y:S01]  /*1960*/  VIADD R20, R0, 0xe0 ;  /* 0x000000e000147836 */ /* 0x000fe20000000000 */
[----:B--2---:R-:W-:Y:S02]  /*1970*/  LEA R8, P1, R6, UR4, 0x3 ;  /* 0x0000000406087c11 */ /* 0x004fe4000f8218ff */
[-C--:B------:R-:W-:Y:S02]  /*1980*/  ISETP.GE.AND P3, PT, R38, R19.reuse, PT ;  /* 0x000000132600720c */ /* 0x080fe40003f66270 */
[----:B------:R-:W-:Y:S02]  /*1990*/  LEA.HI.X R9, R6, UR5, R7, 0x3, P1 ;  /* 0x0000000506097c11 */ /* 0x000fe400088f1c07 */
[----:B------:R-:W-:Y:S01]  /*19a0*/  ISETP.GE.AND P1, PT, R18, R19, PT ;  /* 0x000000131200720c */ /* 0x000fe20003f26270 */
[----:B------:R-:W-:-:S02]  /*19b0*/  VIADD R18, R0, 0xc0 ;  /* 0x000000c000127836 */ /* 0x000fc40000000000 */
[----:B------:R0:W-:Y:S03]  /*19c0*/  @!P4 STG.E.64 desc[UR8][R8.64], R36 ;  /* 0x000000240800c986 */ /* 0x0001e6000c101b08 */
[-C--:B------:R-:W-:Y:S01]  /*19d0*/  ISETP.GE.AND P4, PT, R18, R19.reuse, PT ;  /* 0x000000131200720c */ /* 0x080fe20003f86270 */
[----:B------:R0:W-:Y:S01]  /*19e0*/  @!P5 STG.E.64 desc[UR8][R8.64+0x100], R34 ;  /* 0x000100220800d986 */ /* 0x0001e2000c101b08 */
[-C--:B------:R-:W-:Y:S01]  /*19f0*/  ISETP.GE.AND P5, PT, R20, R19.reuse, PT ;  /* 0x000000131400720c */ /* 0x080fe20003fa6270 */
[C---:B------:R-:W-:Y:S02]  /*1a00*/  VIADD R18, R0.reuse, 0x100 ;  /* 0x0000010000127836 */ /* 0x040fe40000000000 */
[----:B------:R-:W-:Y:S01]  /*1a10*/  VIADD R20, R0, 0x120 ;  /* 0x0000012000147836 */ /* 0x000fe20000000000 */
[----:B------:R0:W-:Y:S02]  /*1a20*/  @!P6 STG.E.64 desc[UR8][R8.64+0x200], R32 ;  /* 0x000200200800e986 */ /* 0x0001e4000c101b08 */
[-C--:B------:R-:W-:Y:S01]  /*1a30*/  ISETP.GE.AND P6, PT, R18, R19.reuse, PT ;  /* 0x000000131200720c */ /* 0x080fe20003fc6270 */
[----:B------:R-:W-:Y:S01]  /*1a40*/  VIADD R18, R0, 0x140 ;  /* 0x0000014000127836 */ /* 0x000fe20000000000 */
[----:B------:R0:W-:Y:S01]  /*1a50*/  @!P1 STG.E.64 desc[UR8][R8.64+0x300], R10 ;  /* 0x0003000a08009986 */ /* 0x0001e2000c101b08 */
[----:B------:R-:W-:Y:S01]  /*1a60*/  ISETP.GE.AND P1, PT, R20, R19, PT ;  /* 0x000000131400720c */ /* 0x000fe20003f26270 */
[----:B------:R-:W-:-:S02]  /*1a70*/  VIADD R20, R0, 0x160 ;  /* 0x0000016000147836 */ /* 0x000fc40000000000 */
[----:B------:R0:W-:Y:S01]  /*1a80*/  @!P2 STG.E.64 desc[UR8][R8.64+0x400], R30 ;  /* 0x0004001e0800a986 */ /* 0x0001e2000c101b08 */
[----:B------:R-:W-:-:S03]  /*1a90*/  ISETP.GE.AND P2, PT, R18, R19, PT ;  /* 0x000000131200720c */ /* 0x000fc60003f46270 */
[----:B------:R0:W-:Y:S01]  /*1aa0*/  @!P3 STG.E.64 desc[UR8][R8.64+0x500], R12 ;  /* 0x0005000c0800b986 */ /* 0x0001e2000c101b08 */
[----:B------:R-:W-:-:S03]  /*1ab0*/  ISETP.GE.AND P3, PT, R20, R19, PT ;  /* 0x000000131400720c */ /* 0x000fc60003f66270 */
[----:B------:R0:W-:Y:S04]  /*1ac0*/  @!P4 STG.E.64 desc[UR8][R8.64+0x600], R28 ;  /* 0x0006001c0800c986 */ /* 0x0001e8000c101b08 */
[----:B------:R0:W-:Y:S04]  /*1ad0*/  @!P5 STG.E.64 desc[UR8][R8.64+0x700], R26 ;  /* 0x0007001a0800d986 */ /* 0x0001e8000c101b08 */
[----:B------:R0:W-:Y:S04]  /*1ae0*/  @!P6 STG.E.64 desc[UR8][R8.64+0x800], R24 ;  /* 0x000800180800e986 */ /* 0x0001e8000c101b08 */
[----:B------:R0:W-:Y:S04]  /*1af0*/  @!P1 STG.E.64 desc[UR8][R8.64+0x900], R22 ;  /* 0x0009001608009986 */ /* 0x0001e8000c101b08 */
[----:B------:R0:W-:Y:S04]  /*1b00*/  @!P2 STG.E.64 desc[UR8][R8.64+0xa00], R16 ;  /* 0x000a00100800a986 */ /* 0x0001e8000c101b08 */
[----:B------:R0:W-:Y:S02]  /*1b10*/  @!P3 STG.E.64 desc[UR8][R8.64+0xb00], R14 ;  /* 0x000b000e0800b986 */ /* 0x0001e4000c101b08 */
.L_x_315:
[----:B------:R-:W-:Y:S05]  /*1b20*/  @P0 BRA `(.L_x_316) ;  /* 0x0000000000340947 */ /* 0x000fea0003800000 */
[----:B0-2---:R0:W5:Y:S04]  /*1b30*/  LDG.E.64 R26, desc[UR8][R2.64] ;  /* 0x00000008021a7981 */ /* 0x005168000c1e1b00 */
        /* <DEDUP_REMOVED lines=12> */
.L_x_316:
[----:B0-2---:R-:W-:Y:S02]  /*1c00*/  IMAD R33, R4, -0x1200, R5 ;  /* 0xffffee0004217824 */ /* 0x005fe400078e0205 */
[C---:B------:R-:W-:Y:S02]  /*1c10*/  VIADD R32, R0.reuse, 0x20 ;  /* 0x0000002000207836 */ /* 0x040fe40000000000 */
[C---:B------:R-:W-:Y:S01]  /*1c20*/  VIADD R34, R0.reuse, 0x40 ;  /* 0x0000004000227836 */ /* 0x040fe20000000000 */
[CC--:B------:R-:W-:Y:S01]  /*1c30*/  ISETP.GE.AND P4, PT, R0.reuse, R33.reuse, PT ;  /* 0x000000210000720c */ /* 0x0c0fe20003f86270 */
[----:B------:R-:W-:Y:S01]  /*1c40*/  VIADD R36, R0, 0x80 ;  /* 0x0000008000247836 */ /* 0x000fe20000000000 */
[-C--:B------:R-:W-:Y:S01]  /*1c50*/  ISETP.GE.AND P5, PT, R32, R33.reuse, PT ;  /* 0x000000212000720c */ /* 0x080fe20003fa6270 */
[----:B------:R-:W-:Y:S01]  /*1c60*/  VIADD R32, R0, 0x60 ;  /* 0x0000006000207836 */ /* 0x000fe20000000000 */
[-C--:B------:R-:W-:Y:S01]  /*1c70*/  ISETP.GE.AND P6, PT, R34, R33.reuse, PT ;  /* 0x000000212200720c */ /* 0x080fe20003fc6270 */
[----:B------:R-:W-:Y:S01]  /*1c80*/  VIADD R34, R0, 0xa0 ;  /* 0x000000a000227836 */ /* 0x000fe20000000000 */
[----:B------:R-:W-:-:S02]  /*1c90*/  ISETP.GE.AND P2, PT, R36, R33, PT ;  /* 0x000000212400720c */ /* 0x000fc40003f46270 */
[-C--:B------:R-:W-:Y:S01]  /*1ca0*/  ISETP.GE.AND P1, PT, R32, R33.reuse, PT ;  /* 0x000000212000720c */ /* 0x080fe20003f26270 */
[----:B------:R-:W-:Y:S01]  /*1cb0*/  VIADD R32, R0, 0xc0 ;  /* 0x000000c000207836 */ /* 0x000fe20000000000 */
[-C--:B------:R-:W-:Y:S01]  /*1cc0*/  ISETP.GE.AND P3, PT, R34, R33.reuse, PT ;  /* 0x000000212200720c */ /* 0x080fe20003f66270 */
[----:B------:R-:W-:Y:S02]  /*1cd0*/  VIADD R34, R0, 0xe0 ;  /* 0x000000e000227836 */ /* 0x000fe40000000000 */
[----:B------:R2:W5:Y:S01]  /*1ce0*/  @!P4 LDG.E.64 R26, desc[UR8][R2.64] ;  /* 0x00000008021ac981 */ /* 0x000562000c1e1b00 */
[-C--:B------:R-:W-:Y:S01]  /*1cf0*/  ISETP.GE.AND P4, PT, R32, R33.reuse, PT ;  /* 0x000000212000720c */ /* 0x080fe20003f86270 */
[----:B------:R-:W-:Y:S02]  /*1d00*/  VIADD R32, R0, 0x100 ;  /* 0x0000010000207836 */ /* 0x000fe40000000000 */
[----:B------:R2:W5:Y:S01]  /*1d10*/  @!P5 LDG.E.64 R28, desc[UR8][R2.64+0x100] ;  /* 0x00010008021cd981 */ /* 0x000562000c1e1b00 */
[----:B------:R-:W-:Y:S01]  /*1d20*/  ISETP.GE.AND P5, PT, R34, R33, PT ;  /* 0x000000212200720c */ /* 0x000fe20003fa6270 */
[----:B------:R-:W-:-:S02]  /*1d30*/  VIADD R34, R0, 0x120 ;  /* 0x0000012000227836 */ /* 0x000fc40000000000 */
[----:B------:R2:W5:Y:S01]  /*1d40*/  @!P6 LDG.E.64 R22, desc[UR8][R2.64+0x200] ;  /* 0x000200080216e981 */ /* 0x000562000c1e1b00 */
[-C--:B------:R-:W-:Y:S01]  /*1d50*/  ISETP.GE.AND P6, PT, R32, R33.reuse, PT ;  /* 0x000000212000720c */ /* 0x080fe20003fc6270 */
[----:B------:R-:W-:Y:S02]  /*1d60*/  VIADD R32, R0, 0x140 ;  /* 0x0000014000207836 */ /* 0x000fe40000000000 */
[----:B------:R2:W5:Y:S01]  /*1d70*/  @!P1 LDG.E.64 R24, desc[UR8][R2.64+0x300] ;  /* 0x0003000802189981 */ /* 0x000562000c1e1b00 */
[-C--:B------:R-:W-:Y:S01]  /*1d80*/  ISETP.GE.AND P1, PT, R34, R33.reuse, PT ;  /* 0x000000212200720c */ /* 0x080fe20003f26270 */
[----:B------:R-:W-:Y:S02]  /*1d90*/  VIADD R34, R0, 0x160 ;  /* 0x0000016000227836 */ /* 0x000fe40000000000 */
[----:B------:R2:W5:Y:S01]  /*1da0*/  @!P2 LDG.E.64 R20, desc[UR8][R2.64+0x400] ;  /* 0x000400080214a981 */ /* 0x000562000c1e1b00 */
[----:B------:R-:W-:-:S03]  /*1db0*/  ISETP.GE.AND P2, PT, R32, R33, PT ;  /* 0x000000212000720c */ /* 0x000fc60003f46270 */
[----:B------:R2:W5:Y:S01]  /*1dc0*/  @!P3 LDG.E.64 R18, desc[UR8][R2.64+0x500] ;  /* 0x000500080212b981 */ /* 0x000562000c1e1b00 */
[----:B------:R-:W-:-:S03]  /*1dd0*/  ISETP.GE.AND P3, PT, R34, R33, PT ;  /* 0x000000212200720c */ /* 0x000fc60003f66270 */
[----:B------:R2:W5:Y:S04]  /*1de0*/  @!P4 LDG.E.64 R16, desc[UR8][R2.64+0x600] ;  /* 0x000600080210c981 */ /* 0x000568000c1e1b00 */
[----:B------:R2:W5:Y:S04]  /*1df0*/  @!P5 LDG.E.64 R14, desc[UR8][R2.64+0x700] ;  /* 0x00070008020ed981 */ /* 0x000568000c1e1b00 */
[----:B------:R2:W5:Y:S04]  /*1e00*/  @!P6 LDG.E.64 R12, desc[UR8][R2.64+0x800] ;  /* 0x00080008020ce981 */ /* 0x000568000c1e1b00 */
[----:B------:R2:W5:Y:S04]  /*1e10*/  @!P1 LDG.E.64 R10, desc[UR8][R2.64+0x900] ;  /* 0x00090008020a9981 */ /* 0x000568000c1e1b00 */
[----:B------:R2:W5:Y:S04]  /*1e20*/  @!P2 LDG.E.64 R8, desc[UR8][R2.64+0xa00] ;  /* 0x000a00080208a981 */ /* 0x000568000c1e1b00 */
[----:B------:R2:W5:Y:S02]  /*1e30*/  @!P3 LDG.E.64 R30, desc[UR8][R2.64+0xb00] ;  /* 0x000b0008021eb981 */ /* 0x000564000c1e1b00 */
.L_x_317:
[----:B------:R-:W-:Y:S05]  /*1e40*/  @P0 BRA `(.L_x_318) ;  /* 0x0000000000400947 */ /* 0x000fea0003800000 */
[----:B------:R-:W0:Y:S02]  /*1e50*/  LDCU.64 UR4, c[0x0][0x3b0] ;  /* 0x00007600ff0477ac */ /* 0x000e240008000a00 */
[----:B0-2---:R-:W-:-:S04]  /*1e60*/  LEA R2, P0, R6, UR4, 0x3 ;  /* 0x0000000406027c11 */ /* 0x005fc8000f8018ff */
[----:B------:R-:W-:-:S05]  /*1e70*/  LEA.HI.X R3, R6, UR5, R7, 0x3, P0 ;  /* 0x0000000506037c11 */ /* 0x000fca00080f1c07 */
[----:B-----5:R-:W-:Y:S04]  /*1e80*/  STG.E.64 desc[UR8][R2.64], R26 ;  /* 0x0000001a02007986 */ /* 0x020fe8000c101b08 */
[----:B------:R-:W-:Y:S04]  /*1e90*/  STG.E.64 desc[UR8][R2.64+0x100], R28 ;  /* 0x0001001c02007986 */ /* 0x000fe8000c101b08 */
        /* <DEDUP_REMOVED lines=9> */
[----:B------:R-:W-:Y:S01]  /*1f30*/  STG.E.64 desc[UR8][R2.64+0xb00], R30 ;  /* 0x000b001e02007986 */ /* 0x000fe2000c101b08 */
[----:B------:R-:W-:Y:S05]  /*1f40*/  EXIT ;  /* 0x000000000000794d */ /* 0x000fea0003800000 */
.L_x_318:
[----:B------:R-:W3:Y:S01]  /*1f50*/  LDCU.64 UR4, c[0x0][0x3b0] ;  /* 0x00007600ff0477ac */ /* 0x000ee20008000a00 */
[----:B------:R-:W-:Y:S02]  /*1f60*/  IMAD R5, R4, -0x1200, R5 ;  /* 0xffffee0004057824 */ /* 0x000fe400078e0205 */
[C---:B0-2---:R-:W-:Y:S02]  /*1f70*/  VIADD R2, R0.reuse, 0x20 ;  /* 0x0000002000027836 */ /* 0x045fe40000000000 */
[C---:B------:R-:W-:Y:S01]  /*1f80*/  VIADD R4, R0.reuse, 0x40 ;  /* 0x0000004000047836 */ /* 0x040fe20000000000 */
[CC--:B------:R-:W-:Y:S01]  /*1f90*/  ISETP.GE.AND P5, PT, R0.reuse, R5.reuse, PT ;  /* 0x000000050000720c */ /* 0x0c0fe20003fa6270 */
[----:B------:R-:W-:Y:S01]  /*1fa0*/  VIADD R32, R0, 0x60 ;  /* 0x0000006000207836 */ /* 0x000fe20000000000 */
[-C--:B------:R-:W-:Y:S01]  /*1fb0*/  ISETP.GE.AND P6, PT, R2, R5.reuse, PT ;  /* 0x000000050200720c */ /* 0x080fe20003fc6270 */
[----:B------:R-:W-:Y:S01]  /*1fc0*/  VIADD R34, R0, 0xc0 ;  /* 0x000000c000227836 */ /* 0x000fe20000000000 */
[-C--:B------:R-:W-:Y:S01]  /*1fd0*/  ISETP.GE.AND P0, PT, R4, R5.reuse, PT ;  /* 0x000000050400720c */ /* 0x080fe20003f06270 */
[----:B------:R-:W-:Y:S01]  /*1fe0*/  VIADD R4, R0, 0x80 ;  /* 0x0000008000047836 */ /* 0x000fe20000000000 */
[-C--:B------:R-:W-:Y:S01]  /*1ff0*/  ISETP.GE.AND P1, PT, R32, R5.reuse, PT ;  /* 0x000000052000720c */ /* 0x080fe20003f26270 */
[----:B------:R-:W-:Y:S01]  /*2000*/  VIADD R32, R0, 0xa0 ;  /* 0x000000a000207836 */ /* 0x000fe20000000000 */
[----:B------:R-:W-:-:S02]  /*2010*/  ISETP.GE.AND P4, PT, R34, R5, PT ;  /* 0x000000052200720c */ /* 0x000fc40003f86270 */
[----:B---3--:R-:W-:Y:S02]  /*2020*/  LEA R2, P2, R6, UR4, 0x3 ;  /* 0x0000000406027c11 */ /* 0x008fe4000f8418ff */
[-C--:B------:R-:W-:Y:S02]  /*2030*/  ISETP.GE.AND P3, PT, R32, R5.reuse, PT ;  /* 0x000000052000720c */ /* 0x080fe40003f66270 */
[----:B------:R-:W-:Y:S01]  /*2040*/  LEA.HI.X R3, R6, UR5, R7, 0x3, P2 ;  /* 0x0000000506037c11 */ /* 0x000fe200090f1c07 */
[----:B------:R-:W-:Y:S01]  /*2050*/  VIADD R6, R0, 0x100 ;  /* 0x0000010000067836 */ /* 0x000fe20000000000 */
[-C--:B------:R-:W-:Y:S01]  /*2060*/  ISETP.GE.AND P2, PT, R4, R5.reuse, PT ;  /* 0x000000050400720c */ /* 0x080fe20003f46270 */
[----:B------:R-:W-:Y:S02]  /*2070*/  VIADD R4, R0, 0xe0 ;  /* 0x000000e000047836 */ /* 0x000fe40000000000 */
[----:B-----5:R0:W-:Y:S03]  /*2080*/  @!P5 STG.E.64 desc[UR8][R2.64], R26 ;  /* 0x0000001a0200d986 */ /* 0x0201e6000c101b08 */
[-C--:B------:R-:W-:Y:S01]  /*2090*/  ISETP.GE.AND P5, PT, R4, R5.reuse, PT ;  /* 0x000000050400720c */ /* 0x080fe20003fa6270 */
[----:B------:R0:W-:Y:S01]  /*20a0*/  @!P6 STG.E.64 desc[UR8][R2.64+0x100], R28 ;  /* 0x0001001c0200e986 */ /* 0x0001e2000c101b08 */
[----:B------:R-:W-:Y:S01]  /*20b0*/  ISETP.GE.AND P6, PT, R6, R5, PT ;  /* 0x000000050600720c */ /* 0x000fe20003fc6270 */
[----:B------:R-:W-:-:S02]  /*20c0*/  VIADD R4, R0, 0x120 ;  /* 0x0000012000047836 */ /* 0x000fc40000000000 */
[C---:B------:R-:W-:Y:S01]  /*20d0*/  VIADD R6, R0.reuse, 0x140 ;  /* 0x0000014000067836 */ /* 0x040fe20000000000 */
[----:B------:R0:W-:Y:S01]  /*20e0*/  @!P0 STG.E.64 desc[UR8][R2.64+0x200], R22 ;  /* 0x0002001602008986 */ /* 0x0001e2000c101b08 */
[----:B------:R-:W-:Y:S01]  /*20f0*/  VIADD R0, R0, 0x160 ;  /* 0x0000016000007836 */ /* 0x000fe20000000000 */
[-C--:B------:R-:W-:Y:S02]  /*2100*/  ISETP.GE.AND P0, PT, R4, R5.reuse, PT ;  /* 0x000000050400720c */ /* 0x080fe40003f06270 */
        /* <DEDUP_REMOVED lines=9> */
[----:B------:R0:W-:Y:S01]  /*21a0*/  @!P1 STG.E.64 desc[UR8][R2.64+0xa00], R8 ;  /* 0x000a000802009986 */ /* 0x0001e2000c101b08 */
[----:B------:R-:W-:Y:S05]  /*21b0*/  @P2 EXIT ;  /* 0x000000000000294d */ /* 0x000fea0003800000 */
[----:B------:R-:W-:Y:S01]  /*21c0*/  STG.E.64 desc[UR8][R2.64+0xb00], R30 ;  /* 0x000b001e02007986 */ /* 0x000fe2000c101b08 */
[----:B------:R-:W-:Y:S05]  /*21d0*/  EXIT ;  /* 0x000000000000794d */ /* 0x000fea0003800000 */
.L_x_304:
[----:B------:R-:W-:Y:S01]  /*21e0*/  IMAD.MOV.U32 R18, RZ, RZ, RZ ;  /* 0x000000ffff127224 */ /* 0x000fe200078e00ff */
[C---:B------:R-:W-:Y:S01]  /*21f0*/  ISETP.GT.U32.AND P0, PT, R19.reuse, 0x1f, PT ;  /* 0x0000001f1300780c */ /* 0x040fe20003f04070 */
[----:B------:R-:W-:Y:S05]  /*2200*/  WARPSYNC.ALL ;  /* 0x0000000000007948 */ /* 0x000fea0003800000 */
[----:B------:R-:W-:-:S04]  /*2210*/  IMAD.HI.U32 R48, R19, 0x15555556, R18 ;  /* 0x1555555613307827 */ /* 0x000fc800078e0012 */
[----:B------:R-:W-:-:S05]  /*2220*/  IMAD R43, R48, 0x4, R41 ;  /* 0x00000004302b7824 */ /* 0x000fca00078e0229 */
[----:B------:R0:W-:Y:S01]  /*2230*/  STS [R43+0x3410], R38 ;  /* 0x003410262b007388 */ /* 0x0001e20000000800 */
[----:B------:R-:W-:Y:S06]  /*2240*/  BAR.SYNC.DEFER_BLOCKING 0x0 ;  /* 0x0000000000007b1d */ /* 0x000fec0000010000 */
[----:B------:R-:W-:Y:S05]  /*2250*/  @P0 BRA `(.L_x_319) ;  /* 0x0000000000dc0947 */ /* 0x000fea0003800000 */
[----:B------:R-:W-:Y:S01]  /*2260*/  IMAD R53, R19, 0x34, R41 ;  /* 0x0000003413357824 */ /* 0x000fe200078e0229 */
[----:B------:R-:W-:-:S04]  /*2270*/  UMOV UR5, 0xffffffff ;  /* 0xffffffff00057882 */ /* 0x000fc80000000000 */
[----:B------:R-:W-:Y:S04]  /*2280*/  LDS R64, [R53+0x3410] ;  /* 0x0034100035407984 */ /* 0x000fe80000000800 */
[----:B------:R-:W-:Y:S04]  /*2290*/  LDS R48, [R53+0x3414] ;  /* 0x0034140035307984 */ /* 0x000fe80000000800 */
[----:B------:R-:W1:Y:S04]  /*22a0*/  LDS R57, [R53+0x3418] ;  /* 0x0034180035397984 */ /* 0x000e680000000800 */
[----:B------:R-:W-:Y:S04]  /*22b0*/  LDS R56, [R53+0x341c] ;  /* 0x00341c0035387984 */ /* 0x000fe80000000800 */
[----:B------:R-:W2:Y:S04]  /*22c0*/  LDS R55, [R53+0x3420] ;  /* 0x0034200035377984 */ /* 0x000ea80000000800 */
[----:B------:R-:W-:Y:S04]  /*22d0*/  LDS R60, [R53+0x3424] ;  /* 0x00342400353c7984 */ /* 0x000fe80000000800 */
[----:B------:R-:W3:Y:S04]  /*22e0*/  LDS R65, [R53+0x3428] ;  /* 0x0034280035417984 */ /* 0x000ee80000000800 */
[----:B------:R-:W-:Y:S04]  /*22f0*/  LDS R63, [R53+0x342c] ;  /* 0x00342c00353f7984 */ /* 0x000fe80000000800 */
[----:B------:R-:W4:Y:S04]  /*2300*/  LDS R62, [R53+0x3430] ;  /* 0x00343000353e7984 */ /* 0x000f280000000800 */
[----:B------:R-:W-:Y:S04]  /*2310*/  LDS R61, [R53+0x3434] ;  /* 0x00343400353d7984 */ /* 0x000fe80000000800 */
[----:B------:R-:W5:Y:S04]  /*2320*/  LDS R58, [R53+0x3438] ;  /* 0x00343800353a7984 */ /* 0x000f680000000800 */
[----:B------:R-:W0:Y:S01]  /*2330*/  LDS R66, [R53+0x343c] ;  /* 0x00343c0035427984 */ /* 0x000e220000000800 */
[----:B-1----:R-:W-:-:S04]  /*2340*/  IADD3 R67, PT, PT, R57, R48, R64 ;  /* 0x0000003039437210 */ /* 0x002fc80007ffe040 */
[----:B--2---:R-:W-:-:S04]  /*2350*/  IADD3 R67, PT, PT, R55, R67, R56 ;  /* 0x0000004337437210 */ /* 0x004fc80007ffe038 */
[----:B---3--:R-:W-:-:S04]  /*2360*/  IADD3 R67, PT, PT, R65, R67, R60 ;  /* 0x0000004341437210 */ /* 0x008fc80007ffe03c */
[----:B----4-:R-:W-:-:S04]  /*2370*/  IADD3 R67, PT, PT, R62, R67, R63 ;  /* 0x000000433e437210 */ /* 0x010fc80007ffe03f */
[----:B-----5:R-:W-:-:S05]  /*2380*/  IADD3 R67, PT, PT, R58, R67, R61 ;  /* 0x000000433a437210 */ /* 0x020fca0007ffe03d */
[----:B0-----:R-:W-:Y:S01]  /*2390*/  IMAD.IADD R66, R66, 0x1, R67 ;  /* 0x0000000142427824 */ /* 0x001fe200078e0243 */
[----:B------:R-:W-:Y:S06]  /*23a0*/  BRA.DIV UR5, `(.L_x_320) ;  /* 0x0000005605587947 */ /* 0x000fec000b800000 */
[----:B------:R-:W0:Y:S02]  /*23b0*/  SHFL.UP P0, R67, R66, 0x1, RZ ;  /* 0x0420000042437989 */ /* 0x000e2400000000ff */
[----:B0-----:R-:W-:-:S05]  /*23c0*/  @P0 IMAD.IADD R67, R66, 0x1, R67 ;  /* 0x0000000142430824 */ /* 0x001fca00078e0243 */
[----:B------:R-:W0:Y:S02]  /*23d0*/  SHFL.UP P0, R68, R67, 0x2, RZ ;  /* 0x0440000043447989 */ /* 0x000e2400000000ff */
[----:B0-----:R-:W-:-:S05]  /*23e0*/  @P0 IMAD.IADD R68, R67, 0x1, R68 ;  /* 0x0000000143440824 */ /* 0x001fca00078e0244 */
[----:B------:R-:W0:Y:S02]  /*23f0*/  SHFL.UP P0, R69, R68, 0x4, RZ ;  /* 0x0480000044457989 */ /* 0x000e2400000000ff */
[----:B0-----:R-:W-:-:S05]  /*2400*/  @P0 IMAD.IADD R69, R68, 0x1, R69 ;  /* 0x0000000144450824 */ /* 0x001fca00078e0245 */
[----:B------:R-:W0:Y:S02]  /*2410*/  SHFL.UP P0, R70, R69, 0x8, RZ ;  /* 0x0500000045467989 */ /* 0x000e2400000000ff */
[----:B0-----:R-:W-:-:S05]  /*2420*/  @P0 IMAD.IADD R70, R69, 0x1, R70 ;  /* 0x0000000145460824 */ /* 0x001fca00078e0246 */
[----:B------:R0:W1:Y:S02]  /*2430*/  SHFL.UP P0, R71, R70, 0x10, RZ ;  /* 0x0600000046477989 */ /* 0x00006400000000ff */
.L_x_389:
[----:B-1----:R-:W-:-:S04]  /*2440*/  @P0 IMAD.IADD R71, R70, 0x1, R71 ;  /* 0x0000000146470824 */ /* 0x002fc800078e0247 */
[----:B------:R-:W-:-:S04]  /*2450*/  IMAD.IADD R66, R71, 0x1, -R66 ;  /* 0x0000000147427824 */ /* 0x000fc800078e0a42 */
[----:B------:R-:W-:Y:S01]  /*2460*/  IMAD.IADD R64, R64, 0x1, R66 ;  /* 0x0000000140407824 */ /* 0x000fe200078e0242 */
[----:B------:R1:W-:Y:S03]  /*2470*/  STS [R53+0x3410], R66 ;  /* 0x0034104235007388 */ /* 0x0003e60000000800 */
        /* <DEDUP_REMOVED lines=19> */
[----:B------:R1:W-:Y:S04]  /*25b0*/  STS [R53+0x3438], R61 ;  /* 0x0034383d35007388 */ /* 0x0003e80000000800 */
[----:B------:R1:W-:Y:S02]  /*25c0*/  STS [R53+0x343c], R58 ;  /* 0x00343c3a35007388 */ /* 0x0003e40000000800 */
.L_x_319:
[----:B------:R-:W-:Y:S05]  /*25d0*/  WARPSYNC.ALL ;  /* 0x0000000000007948 */ /* 0x000fea0003800000 */
[----:B------:R-:W-:Y:S01]  /*25e0*/  BAR.SYNC.DEFER_BLOCKING 0x0 ;  /* 0x0000000000007b1d */ /* 0x000fe20000010000 */
[----:B------:R-:W-:-:S05]  /*25f0*/  ISETP.NE.AND P0, PT, R59, RZ, PT ;  /* 0x000000ff3b00720c */ /* 0x000fca0003f05270 */
[----:B------:R-:W-:Y:S01]  /*2600*/  BSSY.RECONVERGENT B0, `(.L_x_321) ;  /* 0x0000028000007945 */ /* 0x000fe20003800200 */
[----:B0-----:R-:W0:Y:S07]  /*2610*/  LDS R43, [R43+0x3410] ;  /* 0x003410002b2b7984 */ /* 0x001e2e0000000800 */
[----:B------:R-:W-:Y:S05]  /*2620*/  @P0 BRA `(.L_x_322) ;  /* 0x0000000000940947 */ /* 0x000fea0003800000 */
[----:B-1----:R-:W-:-:S05]  /*2630*/  IMAD R48, R19, 0x4, R41 ;  /* 0x0000000413307824 */ /* 0x002fca00078e0229 */
[----:B------:R-:W0:Y:S04]  /*2640*/  LDS R56, [R48] ;  /* 0x0000000030387984 */ /* 0x000e280000000800 */
        /* <DEDUP_REMOVED lines=8> */
[----:B------:R-:W5:Y:S04]  /*26d0*/  LDS R74, [R48+0x2400] ;  /* 0x00240000304a7984 */ /* 0x000f680000000800 */
[----:B------:R-:W5:Y:S01]  /*26e0*/  LDS R76, [R48+0x2800] ;  /* 0x00280000304c7984 */ /* 0x000f620000000800 */
[----:B0-----:R-:W-:-:S03]  /*26f0*/  IMAD.IADD R53, R43, 0x1, R56 ;  /* 0x000000012b357824 */ /* 0x001fc600078e0238 */
[----:B------:R-:W0:Y:S01]  /*2700*/  LDS R71, [R48+0x2c00] ;  /* 0x002c000030477984 */ /* 0x000e220000000800 */
[C---:B-1----:R-:W-:Y:S02]  /*2710*/  IMAD.IADD R55, R43.reuse, 0x1, R58 ;  /* 0x000000012b377824 */ /* 0x042fe400078e023a */
[C---:B--2---:R-:W-:Y:S01]  /*2720*/  IMAD.IADD R57, R43.reuse, 0x1, R60 ;  /* 0x000000012b397824 */ /* 0x044fe200078e023c */
[----:B------:R1:W-:Y:S01]  /*2730*/  STS [R48], R53 ;  /* 0x0000003530007388 */ /* 0x0003e20000000800 */
        /* <DEDUP_REMOVED lines=8> */
[----:B-1----:R-:W-:-:S03]  /*27c0*/  IMAD.IADD R53, R43, 0x1, R70 ;  /* 0x000000012b357824 */ /* 0x002fc600078e0246 */
[----:B------:R4:W-:Y:S01]  /*27d0*/  STS [R48+0x1400], R65 ;  /* 0x0014004130007388 */ /* 0x0009e20000000800 */
[----:B--2---:R-:W-:-:S03]  /*27e0*/  IMAD.IADD R55, R43, 0x1, R72 ;  /* 0x000000012b377824 */ /* 0x004fc600078e0248 */
[----:B------:R4:W-:Y:S01]  /*27f0*/  STS [R48+0x1800], R67 ;  /* 0x0018004330007388 */ /* 0x0009e20000000800 */
[----:B---3--:R-:W-:-:S03]  /*2800*/  IMAD.IADD R57, R43, 0x1, R74 ;  /* 0x000000012b397824 */ /* 0x008fc600078e024a */
[----:B------:R4:W-:Y:S01]  /*2810*/  STS [R48+0x1c00], R53 ;  /* 0x001c003530007388 */ /* 0x0009e20000000800 */
[----:B------:R-:W-:-:S03]  /*2820*/  IMAD.IADD R69, R43, 0x1, R76 ;  /* 0x000000012b457824 */ /* 0x000fc600078e024c */
[----:B------:R4:W-:Y:S01]  /*2830*/  STS [R48+0x2000], R55 ;  /* 0x0020003730007388 */ /* 0x0009e20000000800 */
[----:B0-----:R-:W-:-:S03]  /*2840*/  IMAD.IADD R71, R43, 0x1, R71 ;  /* 0x000000012b477824 */ /* 0x001fc600078e0247 */
[----:B------:R4:W-:Y:S04]  /*2850*/  STS [R48+0x2400], R57 ;  /* 0x0024003930007388 */ /* 0x0009e80000000800 */
[----:B------:R4:W-:Y:S04]  /*2860*/  STS [R48+0x2800], R69 ;  /* 0x0028004530007388 */ /* 0x0009e80000000800 */
[----:B------:R4:W-:Y:S02]  /*2870*/  STS [R48+0x2c00], R71 ;  /* 0x002c004730007388 */ /* 0x0009e40000000800 */
.L_x_322:
[----:B------:R-:W-:Y:S05]  /*2880*/  BSYNC.RECONVERGENT B0 ;  /* 0x0000000000007941 */ /* 0x000fea0003800200 */
.L_x_321:
[----:B------:R-:W-:Y:S01]  /*2890*/  BAR.SYNC.DEFER_BLOCKING 0x0 ;  /* 0x0000000000007b1d */ /* 0x000fe20000010000 */
[----:B------:R-:W-:-:S05]  /*28a0*/  R2P PR, R47, 0x7f ;  /* 0x0000007f2f007804 */ /* 0x000fca0000000000 */
[----:B------:R-:W-:Y:S08]  /*28b0*/  BSSY.RECONVERGENT B0, `(.L_x_323) ;  /* 0x0000021000007945 */ /* 0x000ff00003800200 */
[----:B-1--4-:R-:W-:Y:S02]  /*28c0*/  VOTE.ANY R48, PT, P0 ;  /* 0x0000000000307806 */ /* 0x012fe400000e0100 */
[----:B------:R-:W-:-:S02]  /*28d0*/  VOTE.ANY R53, PT, P1 ;  /* 0x0000000000357806 */ /* 0x000fc400008e0100 */
[----:B------:R-:W-:Y:S02]  /*28e0*/  @!P0 LOP3.LUT R48, RZ, R48, RZ, 0x33, !PT ;  /* 0x00000030ff308212 */ /* 0x000fe400078e33ff */
[----:B------:R-:W-:Y:S02]  /*28f0*/  VOTE.ANY R55, PT, P2 ;  /* 0x0000000000377806 */ /* 0x000fe400010e0100 */
[----:B------:R-:W-:Y:S02]  /*2900*/  @!P1 LOP3.LUT R53, RZ, R53, RZ, 0x33, !PT ;  /* 0x00000035ff359212 */ /* 0x000fe400078e33ff */
[----:B------:R-:W-:Y:S02]  /*2910*/  VOTE.ANY R57, PT, P3 ;  /* 0x0000000000397806 */ /* 0x000fe400018e0100 */
[----:B------:R-:W-:Y:S02]  /*2920*/  @!P2 LOP3.LUT R55, RZ, R55, RZ, 0x33, !PT ;  /* 0x00000037ff37a212 */ /* 0x000fe400078e33ff */
[----:B------:R-:W-:-:S02]  /*2930*/  LOP3.LUT R48, R53, R48, RZ, 0xc0, !PT ;  /* 0x0000003035307212 */ /* 0x000fc400078ec0ff */
[----:B------:R-:W-:Y:S02]  /*2940*/  @!P3 LOP3.LUT R57, RZ, R57, RZ, 0x33, !PT ;  /* 0x00000039ff39b212 */ /* 0x000fe400078e33ff */
[----:B------:R-:W-:Y:S01]  /*2950*/  LOP3.LUT R48, R55, R48, RZ, 0xc0, !PT ;  /* 0x0000003037307212 */ /* 0x000fe200078ec0ff */
[----:B------:R-:W-:Y:S01]  /*2960*/  IMAD.MOV.U32 R55, RZ, RZ, RZ ;  /* 0x000000ffff377224 */ /* 0x000fe200078e00ff */
[----:B------:R-:W-:Y:S02]  /*2970*/  VOTE.ANY R53, PT, P4 ;  /* 0x0000000000357806 */ /* 0x000fe400020e0100 */
[----:B------:R-:W-:Y:S02]  /*2980*/  LOP3.LUT P0, RZ, R47, 0x80, RZ, 0xc0, !PT ;  /* 0x000000802fff7812 */ /* 0x000fe4000780c0ff */
[----:B------:R-:W-:Y:S02]  /*2990*/  LOP3.LUT R48, R57, R48, RZ, 0xc0, !PT ;  /* 0x0000003039307212 */ /* 0x000fe400078ec0ff */
[----:B------:R-:W-:-:S02]  /*29a0*/  @!P4 LOP3.LUT R53, RZ, R53, RZ, 0x33, !PT ;  /* 0x00000035ff35c212 */ /* 0x000fc400078e33ff */
[----:B------:R-:W-:Y:S02]  /*29b0*/  VOTE.ANY R47, PT, P5 ;  /* 0x00000000002f7806 */ /* 0x000fe400028e0100 */
[----:B------:R-:W-:Y:S02]  /*29c0*/  LOP3.LUT R48, R53, R48, RZ, 0xc0, !PT ;  /* 0x0000003035307212 */ /* 0x000fe400078ec0ff */
[----:B------:R-:W-:Y:S02]  /*29d0*/  @!P5 LOP3.LUT R47, RZ, R47, RZ, 0x33, !PT ;  /* 0x0000002fff2fd212 */ /* 0x000fe400078e33ff */
[----:B------:R-:W-:Y:S02]  /*29e0*/  VOTE.ANY R56, PT, P6 ;  /* 0x0000000000387806 */ /* 0x000fe400030e0100 */
[----:B------:R-:W-:Y:S02]  /*29f0*/  LOP3.LUT R47, R47, R48, RZ, 0xc0, !PT ;  /* 0x000000302f2f7212 */ /* 0x000fe400078ec0ff */
[----:B------:R-:W1:Y:S01]  /*2a00*/  S2R R48, SR_LEMASK ;  /* 0x0000000000307919 */ /* 0x000e620000003a00 */
[----:B------:R-:W-:-:S02]  /*2a10*/  VOTE.ANY R58, PT, P0 ;  /* 0x00000000003a7806 */ /* 0x000fc400000e0100 */
[----:B------:R-:W-:Y:S02]  /*2a20*/  @!P6 LOP3.LUT R56, RZ, R56, RZ, 0x33, !PT ;  /* 0x00000038ff38e212 */ /* 0x000fe400078e33ff */
[----:B------:R-:W-:Y:S02]  /*2a30*/  @!P0 LOP3.LUT R58, RZ, R58, RZ, 0x33, !PT ;  /* 0x0000003aff3a8212 */ /* 0x000fe400078e33ff */
[----:B------:R-:W-:-:S04]  /*2a40*/  LOP3.LUT R47, R56, R47, RZ, 0xc0, !PT ;  /* 0x0000002f382f7212 */ /* 0x000fc800078ec0ff */
[----:B------:R-:W-:-:S04]  /*2a50*/  LOP3.LUT R53, R58, R47, RZ, 0xc0, !PT ;  /* 0x0000002f3a357212 */ /* 0x000fc800078ec0ff */
[----:B------:R-:W2:Y:S02]  /*2a60*/  FLO.U32 R56, R53 ;  /* 0x0000003500387300 */ /* 0x000ea400000e0000 */
[----:B--2---:R-:W-:Y:S02]  /*2a70*/  ISETP.NE.AND P0, PT, R42, R56, PT ;  /* 0x000000382a00720c */ /* 0x004fe40003f05270 */
[----:B-1----:R-:W-:-:S06]  /*2a80*/  LOP3.LUT R47, R48, R53, RZ, 0xc0, !PT ;  /* 0x00000035302f7212 */ /* 0x002fcc00078ec0ff */
[----:B------:R-:W1:Y:S05]  /*2a90*/  POPC R47, R47 ;  /* 0x0000002f002f7309 */ /* 0x000e6a0000000000 */
[----:B------:R-:W-:Y:S05]  /*2aa0*/  @P0 BRA `(.L_x_324) ;  /* 0x0000000000040947 */ /* 0x000fea0003800000 */
[----:B-1----:R2:W3:Y:S02]  /*2ab0*/  ATOMS.ADD R55, [R50], R47 ;  /* 0x0000002f3237738c */ /* 0x0024e40000000000 */
.L_x_324:
[----:B------:R-:W-:Y:S05]  /*2ac0*/  BSYNC.RECONVERGENT B0 ;  /* 0x0000000000007941 */ /* 0x000fea0003800200 */
.L_x_323:
[----:B------:R-:W-:Y:S01]  /*2ad0*/  R2P PR, R49, 0x7f ;  /* 0x0000007f31007804 */ /* 0x000fe20000000000 */
[----:B------:R-:W-:-:S12]  /*2ae0*/  BSSY.RECONVERGENT B0, `(.L_x_325) ;  /* 0x0000021000007945 */ /* 0x000fd80003800200 */
[----:B--2---:R-:W-:Y:S02]  /*2af0*/  VOTE.ANY R50, PT, P0 ;  /* 0x0000000000327806 */ /* 0x004fe400000e0100 */
[----:B------:R-:W-:Y:S02]  /*2b00*/  VOTE.ANY R53, PT, P1 ;  /* 0x0000000000357806 */ /* 0x000fe400008e0100 */
[----:B------:R-:W-:Y:S02]  /*2b10*/  @!P0 LOP3.LUT R50, RZ, R50, RZ, 0x33, !PT ;  /* 0x00000032ff328212 */ /* 0x000fe400078e33ff */
[----:B------:R-:W-:Y:S02]  /*2b20*/  @!P1 LOP3.LUT R53, RZ, R53, RZ, 0x33, !PT ;  /* 0x00000035ff359212 */ /* 0x000fe400078e33ff */
[----:B------:R-:W-:Y:S02]  /*2b30*/  VOTE.ANY R57, PT, P2 ;  /* 0x0000000000397806 */ /* 0x000fe400010e0100 */
[----:B------:R-:W-:-:S02]  /*2b40*/  LOP3.LUT R50, R53, R50, RZ, 0xc0, !PT ;  /* 0x0000003235327212 */ /* 0x000fc400078ec0ff */
[----:B------:R-:W-:Y:S02]  /*2b50*/  @!P2 LOP3.LUT R57, RZ, R57, RZ, 0x33, !PT ;  /* 0x00000039ff39a212 */ /* 0x000fe400078e33ff */
[----:B------:R-:W-:Y:S02]  /*2b60*/  VOTE.ANY R53, PT, P3 ;  /* 0x0000000000357806 */ /* 0x000fe400018e0100 */
[----:B------:R-:W-:Y:S02]  /*2b70*/  LOP3.LUT P0, RZ, R49, 0x80, RZ, 0xc0, !PT ;  /* 0x0000008031ff7812 */ /* 0x000fe4000780c0ff */
[----:B------:R-:W-:Y:S02]  /*2b80*/  LOP3.LUT R50, R57, R50, RZ, 0xc0, !PT ;  /* 0x0000003239327212 */ /* 0x000fe400078ec0ff */
[----:B------:R-:W-:Y:S02]  /*2b90*/  VOTE.ANY R49, PT, P4 ;  /* 0x0000000000317806 */ /* 0x000fe400020e0100 */
[----:B------:R-:W-:-:S02]  /*2ba0*/  @!P3 LOP3.LUT R53, RZ, R53, RZ, 0x33, !PT ;  /* 0x00000035ff35b212 */ /* 0x000fc400078e33ff */
[----:B------:R-:W-:Y:S02]  /*2bb0*/  @!P4 LOP3.LUT R49, RZ, R49, RZ, 0x33, !PT ;  /* 0x00000031ff31c212 */ /* 0x000fe400078e33ff */
[----:B------:R-:W-:Y:S02]  /*2bc0*/  LOP3.LUT R50, R53, R50, RZ, 0xc0, !PT ;  /* 0x0000003235327212 */ /* 0x000fe400078ec0ff */
[----:B------:R-:W-:Y:S02]  /*2bd0*/  VOTE.ANY R53, PT, P5 ;  /* 0x0000000000357806 */ /* 0x000fe400028e0100 */
[----:B------:R-:W-:Y:S02]  /*2be0*/  LOP3.LUT R50, R49, R50, RZ, 0xc0, !PT ;  /* 0x0000003231327212 */ /* 0x000fe400078ec0ff */
[----:B------:R-:W-:Y:S02]  /*2bf0*/  VOTE.ANY R49, PT, P6 ;  /* 0x0000000000317806 */ /* 0x000fe400030e0100 */
[----:B------:R-:W-:-:S02]  /*2c00*/  @!P5 LOP3.LUT R53, RZ, R53, RZ, 0x33, !PT ;  /* 0x00000035ff35d212 */ /* 0x000fc400078e33ff */
[----:B------:R-:W-:Y:S02]  /*2c10*/  VOTE.ANY R57, PT, P0 ;  /* 0x0000000000397806 */ /* 0x000fe400000e0100 */
[----:B------:R-:W-:Y:S02]  /*2c20*/  @!P6 LOP3.LUT R49, RZ, R49, RZ, 0x33, !PT ;  /* 0x00000031ff31e212 */ /* 0x000fe400078e33ff */
[----:B------:R-:W-:Y:S01]  /*2c30*/  LOP3.LUT R50, R53, R50, RZ, 0xc0, !PT ;  /* 0x0000003235327212 */ /* 0x000fe200078ec0ff */
[----:B------:R-:W-:Y:S01]  /*2c40*/  IMAD.MOV.U32 R53, RZ, RZ, RZ ;  /* 0x000000ffff357224 */ /* 0x000fe200078e00ff */
[----:B------:R-:W-:Y:S02]  /*2c50*/  @!P0 LOP3.LUT R57, RZ, R57, RZ, 0x33, !PT ;  /* 0x00000039ff398212 */ /* 0x000fe400078e33ff */
[----:B------:R-:W-:-:S04]  /*2c60*/  LOP3.LUT R50, R49, R50, RZ, 0xc0, !PT ;  /* 0x0000003231327212 */ /* 0x000fc800078ec0ff */
[----:B------:R-:W-:Y:S02]  /*2c70*/  LOP3.LUT R57, R57, R50, RZ, 0xc0, !PT ;  /* 0x0000003239397212 */ /* 0x000fe400078ec0ff */
[----:B---3--:R2:W3:Y:S02]  /*2c80*/  SHFL.IDX PT, R50, R55, R56, 0x1f ;  /* 0x00001f3837327589 */ /* 0x0084e400000e0000 */
[----:B------:R-:W4:Y:S01]  /*2c90*/  FLO.U32 R58, R57 ;  /* 0x00000039003a7300 */ /* 0x000f2200000e0000 */
[----:B------:R-:W-:-:S07]  /*2ca0*/  LOP3.LUT R49, R48, R57, RZ, 0xc0, !PT ;  /* 0x0000003930317212 */ /* 0x000fce00078ec0ff */
[----:B------:R-:W0:Y:S01]  /*2cb0*/  POPC R49, R49 ;  /* 0x0000003100317309 */ /* 0x000e220000000000 */
[----:B----4-:R-:W-:-:S13]  /*2cc0*/  ISETP.NE.AND P0, PT, R42, R58, PT ;  /* 0x0000003a2a00720c */ /* 0x010fda0003f05270 */
[----:B0-23--:R-:W-:Y:S05]  /*2cd0*/  @P0 BRA `(.L_x_326) ;  /* 0x0000000000040947 */ /* 0x00dfea0003800000 */
[----:B------:R0:W2:Y:S02]  /*2ce0*/  ATOMS.ADD R53, [R52], R49 ;  /* 0x000000313435738c */ /* 0x0000a40000000000 */
.L_x_326:
[----:B------:R-:W-:Y:S05]  /*2cf0*/  BSYNC.RECONVERGENT B0 ;  /* 0x0000000000007941 */ /* 0x000fea0003800200 */
.L_x_325:
[----:B------:R-:W-:Y:S01]  /*2d00*/  R2P PR, R51, 0x7f ;  /* 0x0000007f33007804 */ /* 0x000fe20000000000 */
[----:B------:R-:W-:Y:S01]  /*2d10*/  BSSY.RECONVERGENT B0, `(.L_x_327) ;  /* 0x0000021000007945 */ /* 0x000fe20003800200 */
[----:B------:R-:W-:-:S11]  /*2d20*/  IMAD.MOV.U32 R56, RZ, RZ, RZ ;  /* 0x000000ffff387224 */ /* 0x000fd600078e00ff */
[----:B0-----:R-:W-:Y:S02]  /*2d30*/  VOTE.ANY R52, PT, P0 ;  /* 0x0000000000347806 */ /* 0x001fe400000e0100 */
        /* <DEDUP_REMOVED lines=19> */
[----:B------:R-:W-:Y:S02]  /*2e70*/  LOP3.LUT R52, R55, R52, RZ, 0xc0, !PT ;  /* 0x0000003437347212 */ /* 0x000fe400078ec0ff */
[----:B------:R-:W-:Y:S02]  /*2e80*/  @!P0 LOP3.LUT R57, RZ, R57, RZ, 0x33, !PT ;  /* 0x00000039ff398212 */ /* 0x000fe400078e33ff */
[----:B------:R-:W-:-:S04]  /*2e90*/  LOP3.LUT R52, R51, R52, RZ, 0xc0, !PT ;  /* 0x0000003433347212 */ /* 0x000fc800078ec0ff */
[----:B------:R-:W-:Y:S02]  /*2ea0*/  LOP3.LUT R57, R57, R52, RZ, 0xc0, !PT ;  /* 0x0000003439397212 */ /* 0x000fe400078ec0ff */
[----:B--2---:R0:W2:Y:S02]  /*2eb0*/  SHFL.IDX PT, R52, R53, R58, 0x1f ;  /* 0x00001f3a35347589 */ /* 0x0040a400000e0000 */
[----:B------:R-:W3:Y:S01]  /*2ec0*/  FLO.U32 R61, R57 ;  /* 0x00000039003d7300 */ /* 0x000ee200000e0000 */
[----:B------:R-:W-:-:S07]  /*2ed0*/  LOP3.LUT R51, R48, R57, RZ, 0xc0, !PT ;  /* 0x0000003930337212 */ /* 0x000fce00078ec0ff */
[----:B------:R-:W4:Y:S01]  /*2ee0*/  POPC R51, R51 ;  /* 0x0000003300337309 */ /* 0x000f220000000000 */
[----:B---3--:R-:W-:-:S13]  /*2ef0*/  ISETP.NE.AND P0, PT, R42, R61, PT ;  /* 0x0000003d2a00720c */ /* 0x008fda0003f05270 */
[----:B0-2-4-:R-:W-:Y:S05]  /*2f00*/  @P0 BRA `(.L_x_328) ;  /* 0x0000000000040947 */ /* 0x015fea0003800000 */
[----:B------:R0:W2:Y:S02]  /*2f10*/  ATOMS.ADD R56, [R54], R51 ;  /* 0x000000333638738c */ /* 0x0000a40000000000 */
.L_x_328:
[----:B------:R-:W-:Y:S05]  /*2f20*/  BSYNC.RECONVERGENT B0 ;  /* 0x0000000000007941 */ /* 0x000fea0003800200 */
.L_x_327:
[----:B------:R-:W-:Y:S01]  /*2f30*/  R2P PR, R46, 0x7f ;  /* 0x0000007f2e007804 */ /* 0x000fe20000000000 */
[----:B------:R-:W-:-:S12]  /*2f40*/  BSSY.RECONVERGENT B0, `(.L_x_329) ;  /* 0x0000025000007945 */ /* 0x000fd80003800200 */
[----:B------:R-:W-:Y:S02]  /*2f50*/  VOTE.ANY R53, PT, P0 ;  /* 0x0000000000357806 */ /* 0x000fe400000e0100 */
[----:B0-----:R-:W-:Y:S02]  /*2f60*/  VOTE.ANY R54, PT, P1 ;  /* 0x0000000000367806 */ /* 0x001fe400008e0100 */
[----:B------:R-:W-:Y:S02]  /*2f70*/  @!P0 LOP3.LUT R53, RZ, R53, RZ, 0x33, !PT ;  /* 0x00000035ff358212 */ /* 0x000fe400078e33ff */
[----:B------:R-:W-:Y:S02]  /*2f80*/  VOTE.ANY R58, PT, P2 ;  /* 0x00000000003a7806 */ /* 0x000fe400010e0100 */
[----:B------:R-:W-:Y:S02]  /*2f90*/  @!P1 LOP3.LUT R54, RZ, R54, RZ, 0x33, !PT ;  /* 0x00000036ff369212 */ /* 0x000fe400078e33ff */
[----:B------:R-:W-:-:S02]  /*2fa0*/  @!P2 LOP3.LUT R58, RZ, R58, RZ, 0x33, !PT ;  /* 0x0000003aff3aa212 */ /* 0x000fc400078e33ff */
[----:B------:R-:W-:Y:S02]  /*2fb0*/  LOP3.LUT R53, R54, R53, RZ, 0xc0, !PT ;  /* 0x0000003536357212 */ /* 0x000fe400078ec0ff */
[----:B------:R-:W-:Y:S02]  /*2fc0*/  VOTE.ANY R54, PT, P3 ;  /* 0x0000000000367806 */ /* 0x000fe400018e0100 */
[----:B------:R-:W-:Y:S02]  /*2fd0*/  LOP3.LUT R53, R58, R53, RZ, 0xc0, !PT ;  /* 0x000000353a357212 */ /* 0x000fe400078ec0ff */
[----:B------:R-:W-:Y:S02]  /*2fe0*/  LOP3.LUT P0, RZ, R46, 0x80, RZ, 0xc0, !PT ;  /* 0x000000802eff7812 */ /* 0x000fe4000780c0ff */
        /* <DEDUP_REMOVED lines=11> */
[----:B------:R-:W-:Y:S01]  /*30a0*/  @!P0 LOP3.LUT R60, RZ, R60, RZ, 0x33, !PT ;  /* 0x0000003cff3c8212 */ /* 0x000fe200078e33ff */
[----:B--2---:R0:W2:Y:S01]  /*30b0*/  SHFL.IDX PT, R54, R56, R61, 0x1f ;  /* 0x00001f3d38367589 */ /* 0x0040a200000e0000 */
[----:B------:R-:W-:Y:S01]  /*30c0*/  LOP3.LUT R53, R58, R53, RZ, 0xc0, !PT ;  /* 0x000000353a357212 */ /* 0x000fe200078ec0ff */
[----:B------:R-:W-:-:S03]  /*30d0*/  IMAD.MOV.U32 R58, RZ, RZ, RZ ;  /* 0x000000ffff3a7224 */ /* 0x000fc600078e00ff */
[----:B------:R-:W-:-:S04]  /*30e0*/  LOP3.LUT R57, R60, R53, RZ, 0xc0, !PT ;  /* 0x000000353c397212 */ /* 0x000fc800078ec0ff */
[----:B------:R-:W3:Y:S01]  /*30f0*/  FLO.U32 R55, R57 ;  /* 0x0000003900377300 */ /* 0x000ee200000e0000 */
[----:B------:R-:W-:-:S07]  /*3100*/  LOP3.LUT R53, R48, R57, RZ, 0xc0, !PT ;  /* 0x0000003930357212 */ /* 0x000fce00078ec0ff */
[----:B------:R-:W4:Y:S01]  /*3110*/  POPC R53, R53 ;  /* 0x0000003500357309 */ /* 0x000f220000000000 */
[----:B---3--:R-:W-:-:S13]  /*3120*/  ISETP.NE.AND P0, PT, R42, R55, PT ;  /* 0x000000372a00720c */ /* 0x008fda0003f05270 */
[----:B0-2-4-:R-:W-:Y:S05]  /*3130*/  @P0 BRA `(.L_x_330) ;  /* 0x0000000000140947 */ /* 0x015fea0003800000 */
[----:B------:R-:W-:-:S05]  /*3140*/  IMAD.SHL.U32 R56, R19, 0x20, RZ ;  /* 0x0000002013387824 */ /* 0x000fca00078e00ff */
[----:B------:R-:W-:-:S05]  /*3150*/  LOP3.LUT R56, R56, 0x7c00, RZ, 0xc0, !PT ;  /* 0x00007c0038387812 */ /* 0x000fca00078ec0ff */
[----:B------:R-:W-:-:S04]  /*3160*/  IMAD.IADD R57, R41, 0x1, R56 ;  /* 0x0000000129397824 */ /* 0x000fc800078e0238 */
[----:B------:R-:W-:-:S05]  /*3170*/  IMAD R46, R46, 0x4, R57 ;  /* 0x000000042e2e7824 */ /* 0x000fca00078e0239 */
[----:B------:R0:W2:Y:S02]  /*3180*/  ATOMS.ADD R58, [R46], R53 ;  /* 0x000000352e3a738c */ /* 0x0000a40000000000 */
.L_x_330:
[----:B------:R-:W-:Y:S05]  /*3190*/  BSYNC.RECONVERGENT B0 ;  /* 0x0000000000007941 */ /* 0x000fea0003800200 */
.L_x_329:
[----:B------:R-:W-:Y:S01]  /*31a0*/  R2P PR, R45, 0x7f ;  /* 0x0000007f2d007804 */ /* 0x000fe20000000000 */
[----:B--2---:R2:W3:Y:S01]  /*31b0*/  SHFL.IDX PT, R56, R58, R55, 0x1f ;  /* 0x00001f373a387589 */ /* 0x0044e200000e0000 */
[----:B------:R-:W-:Y:S01]  /*31c0*/  BSSY.RECONVERGENT B0, `(.L_x_331) ;  /* 0x0000024000007945 */ /* 0x000fe20003800200 */
[----:B------:R-:W-:-:S10]  /*31d0*/  IMAD.MOV.U32 R60, RZ, RZ, RZ ;  /* 0x000000ffff3c7224 */ /* 0x000fd400078e00ff */
[----:B0-----:R-:W-:Y:S02]  /*31e0*/  VOTE.ANY R46, PT, P0 ;  /* 0x00000000002e7806 */ /* 0x001fe400000e0100 */
[----:B------:R-:W-:Y:S02]  /*31f0*/  VOTE.ANY R57, PT, P1 ;  /* 0x0000000000397806 */ /* 0x000fe400008e0100 */
        /* <DEDUP_REMOVED lines=21> */
[----:B------:R-:W-:-:S04]  /*3350*/  LOP3.LUT R63, R63, R46, RZ, 0xc0, !PT ;  /* 0x0000002e3f3f7212 */ /* 0x000fc800078ec0ff */
[----:B------:R-:W0:Y:S01]  /*3360*/  FLO.U32 R57, R63 ;  /* 0x0000003f00397300 */ /* 0x000e2200000e0000 */
[----:B------:R-:W-:-:S07]  /*3370*/  LOP3.LUT R46, R48, R63, RZ, 0xc0, !PT ;  /* 0x0000003f302e7212 */ /* 0x000fce00078ec0ff */
[----:B------:R-:W4:Y:S01]  /*3380*/  POPC R46, R46 ;  /* 0x0000002e002e7309 */ /* 0x000f220000000000 */
[----:B0-----:R-:W-:-:S13]  /*3390*/  ISETP.NE.AND P0, PT, R42, R57, PT ;  /* 0x000000392a00720c */ /* 0x001fda0003f05270 */
[----:B--234-:R-:W-:Y:S05]  /*33a0*/  @P0 BRA `(.L_x_332) ;  /* 0x0000000000140947 */ /* 0x01cfea0003800000 */
[----:B------:R-:W-:-:S05]  /*33b0*/  IMAD.SHL.U32 R55, R19, 0x20, RZ ;  /* 0x0000002013377824 */ /* 0x000fca00078e00ff */
[----:B------:R-:W-:-:S05]  /*33c0*/  LOP3.LUT R58, R55, 0x7c00, RZ, 0xc0, !PT ;  /* 0x00007c00373a7812 */ /* 0x000fca00078ec0ff */
[----:B------:R-:W-:-:S04]  /*33d0*/  IMAD.IADD R58, R41, 0x1, R58 ;  /* 0x00000001293a7824 */ /* 0x000fc800078e023a */
[----:B------:R-:W-:-:S05]  /*33e0*/  IMAD R45, R45, 0x4, R58 ;  /* 0x000000042d2d7824 */ /* 0x000fca00078e023a */
[----:B------:R0:W2:Y:S02]  /*33f0*/  ATOMS.ADD R60, [R45], R46 ;  /* 0x0000002e2d3c738c */ /* 0x0000a40000000000 */
.L_x_332:
[----:B------:R-:W-:Y:S05]  /*3400*/  BSYNC.RECONVERGENT B0 ;  /* 0x0000000000007941 */ /* 0x000fea0003800200 */
.L_x_331:
[----:B------:R-:W-:Y:S01]  /*3410*/  R2P PR, R44, 0x7f ;  /* 0x0000007f2c007804 */ /* 0x000fe20000000000 */
[----:B--2---:R2:W3:Y:S01]  /*3420*/  SHFL.IDX PT, R55, R60, R57, 0x1f ;  /* 0x00001f393c377589 */ /* 0x0044e200000e0000 */
[----:B------:R-:W-:Y:S11]  /*3430*/  BSSY.RECONVERGENT B0, `(.L_x_333) ;  /* 0x0000024000007945 */ /* 0x000ff60003800200 */
[----:B0-----:R-:W-:-:S02]  /*3440*/  VOTE.ANY R45, PT, P0 ;  /* 0x00000000002d7806 */ /* 0x001fc400000e0100 */
[----:B------:R-:W-:Y:S02]  /*3450*/  VOTE.ANY R58, PT, P1 ;  /* 0x00000000003a7806 */ /* 0x000fe400008e0100 */
[----:B------:R-:W-:Y:S02]  /*3460*/  @!P0 LOP3.LUT R45, RZ, R45, RZ, 0x33, !PT ;  /* 0x0000002dff2d8212 */ /* 0x000fe400078e33ff */
[----:B------:R-:W-:Y:S02]  /*3470*/  VOTE.ANY R62, PT, P2 ;  /* 0x00000000003e7806 */ /* 0x000fe400010e0100 */
[----:B------:R-:W-:Y:S02]  /*3480*/  @!P1 LOP3.LUT R58, RZ, R58, RZ, 0x33, !PT ;  /* 0x0000003aff3a9212 */ /* 0x000fe400078e33ff */
[----:B------:R-:W-:Y:S02]  /*3490*/  @!P2 LOP3.LUT R62, RZ, R62, RZ, 0x33, !PT ;  /* 0x0000003eff3ea212 */ /* 0x000fe400078e33ff */
[----:B------:R-:W-:-:S02]  /*34a0*/  LOP3.LUT R45, R58, R45, RZ, 0xc0, !PT ;  /* 0x0000002d3a2d7212 */ /* 0x000fc400078ec0ff */
[----:B------:R-:W-:Y:S02]  /*34b0*/  VOTE.ANY R58, PT, P3 ;  /* 0x00000000003a7806 */ /* 0x000fe400018e0100 */
[----:B------:R-:W-:Y:S02]  /*34c0*/  LOP3.LUT R45, R62, R45, RZ, 0xc0, !PT ;  /* 0x0000002d3e2d7212 */ /* 0x000fe400078ec0ff */
[----:B------:R-:W-:Y:S02]  /*34d0*/  LOP3.LUT P0, RZ, R44, 0x80, RZ, 0xc0, !PT ;  /* 0x000000802cff7812 */ /* 0x000fe4000780c0ff */
[----:B------:R-:W-:Y:S02]  /*34e0*/  VOTE.ANY R62, PT, P4 ;  /* 0x00000000003e7806 */ /* 0x000fe400020e0100 */
[----:B------:R-:W-:Y:S02]  /*34f0*/  @!P3 LOP3.LUT R58, RZ, R58, RZ, 0x33, !PT ;  /* 0x0000003aff3ab212 */ /* 0x000fe400078e33ff */
[----:B------:R-:W-:-:S02]  /*3500*/  @!P4 LOP3.LUT R62, RZ, R62, RZ, 0x33, !PT ;  /* 0x0000003eff3ec212 */ /* 0x000fc400078e33ff */
[----:B------:R-:W-:Y:S02]  /*3510*/  LOP3.LUT R45, R58, R45, RZ, 0xc0, !PT ;  /* 0x0000002d3a2d7212 */ /* 0x000fe400078ec0ff */
[----:B------:R-:W-:Y:S02]  /*3520*/  VOTE.ANY R58, PT, P5 ;  /* 0x00000000003a7806 */ /* 0x000fe400028e0100 */
[----:B------:R-:W-:Y:S02]  /*3530*/  LOP3.LUT R45, R62, R45, RZ, 0xc0, !PT ;  /* 0x0000002d3e2d7212 */ /* 0x000fe400078ec0ff */
[----:B------:R-:W-:Y:S02]  /*3540*/  VOTE.ANY R62, PT, P6 ;  /* 0x00000000003e7806 */ /* 0x000fe400030e0100 */
[----:B------:R-:W-:Y:S02]  /*3550*/  @!P5 LOP3.LUT R58, RZ, R58, RZ, 0x33, !PT ;  /* 0x0000003aff3ad212 */ /* 0x000fe400078e33ff */
[----:B------:R-:W-:-:S02]  /*3560*/  VOTE.ANY R64, PT, P0 ;  /* 0x0000000000407806 */ /* 0x000fc400000e0100 */
[----:B------:R-:W-:Y:S02]  /*3570*/  @!P6 LOP3.LUT R62, RZ, R62, RZ, 0x33, !PT ;  /* 0x0000003eff3ee212 */ /* 0x000fe400078e33ff */
[----:B------:R-:W-:Y:S01]  /*3580*/  LOP3.LUT R45, R58, R45, RZ, 0xc0, !PT ;  /* 0x0000002d3a2d7212 */ /* 0x000fe200078ec0ff */
[----:B------:R-:W-:Y:S01]  /*3590*/  IMAD.MOV.U32 R58, RZ, RZ, RZ ;  /* 0x000000ffff3a7224 */ /* 0x000fe200078e00ff */
        /* <DEDUP_REMOVED lines=13> */
.L_x_334:
[----:B------:R-:W-:Y:S05]  /*3670*/  BSYNC.RECONVERGENT B0 ;  /* 0x0000000000007941 */ /* 0x000fea0003800200 */
.L_x_333:
        /* <DEDUP_REMOVED lines=38> */
.L_x_336:
[----:B------:R-:W-:Y:S05]  /*38e0*/  BSYNC.RECONVERGENT B0 ;  /* 0x0000000000007941 */ /* 0x000fea0003800200 */
.L_x_335:
[----:B------:R-:W-:Y:S01]  /*38f0*/  R2P PR, R9, 0x7f ;  /* 0x0000007f09007804 */ /* 0x000fe20000000000 */
[----:B--2---:R2:W3:Y:S01]  /*3900*/  SHFL.IDX PT, R57, R60, R57, 0x1f ;  /* 0x00001f393c397589 */ /* 0x0044e200000e0000 */
[----:B------:R-:W-:Y:S01]  /*3910*/  BSSY.RECONVERGENT B0, `(.L_x_337) ;  /* 0x0000024000007945 */ /* 0x000fe20003800200 */
[----:B------:R-:W-:-:S10]  /*3920*/  IMAD.MOV.U32 R62, RZ, RZ, RZ ;  /* 0x000000ffff3e7224 */ /* 0x000fd400078e00ff */
[----:B------:R-:W-:Y:S02]  /*3930*/  VOTE.ANY R40, PT, P0 ;  /* 0x0000000000287806 */ /* 0x000fe400000e0100 */
[----:B0-----:R-:W-:Y:S02]  /*3940*/  VOTE.ANY R61, PT, P1 ;  /* 0x00000000003d7806 */ /* 0x001fe400008e0100 */
[----:B------:R-:W-:Y:S02]  /*3950*/  @!P0 LOP3.LUT R40, RZ, R40, RZ, 0x33, !PT ;  /* 0x00000028ff288212 */ /* 0x000fe400078e33ff */
[----:B------:R-:W-:Y:S02]  /*3960*/  @!P1 LOP3.LUT R61, RZ, R61, RZ, 0x33, !PT ;  /* 0x0000003dff3d9212 */ /* 0x000fe400078e33ff */
[----:B------:R-:W-:Y:S02]  /*3970*/  VOTE.ANY R63, PT, P2 ;  /* 0x00000000003f7806 */ /* 0x000fe400010e0100 */
[----:B------:R-:W-:-:S02]  /*3980*/  LOP3.LUT R40, R61, R40, RZ, 0xc0, !PT ;  /* 0x000000283d287212 */ /* 0x000fc400078ec0ff */
[----:B------:R-:W-:Y:S02]  /*3990*/  VOTE.ANY R61, PT, P3 ;  /* 0x00000000003d7806 */ /* 0x000fe400018e0100 */
[----:B------:R-:W-:Y:S02]  /*39a0*/  @!P2 LOP3.LUT R63, RZ, R63, RZ, 0x33, !PT ;  /* 0x0000003fff3fa212 */ /* 0x000fe400078e33ff */
[----:B------:R-:W-:Y:S02]  /*39b0*/  @!P3 LOP3.LUT R61, RZ, R61, RZ, 0x33, !PT ;  /* 0x0000003dff3db212 */ /* 0x000fe400078e33ff */
[----:B------:R-:W-:Y:S02]  /*39c0*/  LOP3.LUT R40, R63, R40, RZ, 0xc0, !PT ;  /* 0x000000283f287212 */ /* 0x000fe400078ec0ff */
[----:B------:R-:W-:Y:S02]  /*39d0*/  LOP3.LUT P0, RZ, R9, 0x80, RZ, 0xc0, !PT ;  /* 0x0000008009ff7812 */ /* 0x000fe4000780c0ff */
[----:B------:R-:W-:-:S02]  /*39e0*/  VOTE.ANY R63, PT, P4 ;  /* 0x00000000003f7806 */ /* 0x000fc400020e0100 */
[----:B------:R-:W-:Y:S02]  /*39f0*/  LOP3.LUT R40, R61, R40, RZ, 0xc0, !PT ;  /* 0x000000283d287212 */ /* 0x000fe400078ec0ff */
[----:B------:R-:W-:Y:S02]  /*3a00*/  VOTE.ANY R61, PT, P5 ;  /* 0x00000000003d7806 */ /* 0x000fe400028e0100 */
[----:B------:R-:W-:Y:S02]  /*3a10*/  @!P4 LOP3.LUT R63, RZ, R63, RZ, 0x33, !PT ;  /* 0x0000003fff3fc212 */ /* 0x000fe400078e33ff */
[----:B------:R-:W-:Y:S02]  /*3a20*/  @!P5 LOP3.LUT R61, RZ, R61, RZ, 0x33, !PT ;  /* 0x0000003dff3dd212 */ /* 0x000fe400078e33ff */
[----:B------:R-:W-:Y:S02]  /*3a30*/  LOP3.LUT R40, R63, R40, RZ, 0xc0, !PT ;  /* 0x000000283f287212 */ /* 0x000fe400078ec0ff */
[----:B------:R-:W-:-:S02]  /*3a40*/  VOTE.ANY R63, PT, P6 ;  /* 0x00000000003f7806 */ /* 0x000fc400030e0100 */
[----:B------:R-:W-:Y:S02]  /*3a50*/  LOP3.LUT R40, R61, R40, RZ, 0xc0, !PT ;  /* 0x000000283d287212 */ /* 0x000fe400078ec0ff */
[----:B------:R-:W-:Y:S02]  /*3a60*/  VOTE.ANY R61, PT, P0 ;  /* 0x00000000003d7806 */ /* 0x000fe400000e0100 */
[----:B------:R-:W-:Y:S02]  /*3a70*/  @!P6 LOP3.LUT R63, RZ, R63, RZ, 0x33, !PT ;  /* 0x0000003fff3fe212 */ /* 0x000fe400078e33ff */
        /* <DEDUP_REMOVED lines=13> */
.L_x_338:
[----:B------:R-:W-:Y:S05]  /*3b50*/  BSYNC.RECONVERGENT B0 ;  /* 0x0000000000007941 */ /* 0x000fea0003800200 */
.L_x_337:
[----:B------:R-:W-:Y:S01]  /*3b60*/  R2P PR, R8, 0x7f ;  /* 0x0000007f08007804 */ /* 0x000fe20000000000 */
[----:B--2---:R2:W3:Y:S01]  /*3b70*/  SHFL.IDX PT, R61, R62, R61, 0x1f ;  /* 0x00001f3d3e3d7589 */ /* 0x0044e200000e0000 */
[----:B------:R-:W-:Y:S11]  /*3b80*/  BSSY.RECONVERGENT B0, `(.L_x_339) ;  /* 0x0000024000007945 */ /* 0x000ff60003800200 */
[----:B0-----:R-:W-:-:S02]  /*3b90*/  VOTE.ANY R9, PT, P0 ;  /* 0x0000000000097806 */ /* 0x001fc400000e0100 */
[----:B------:R-:W-:Y:S02]  /*3ba0*/  VOTE.ANY R60, PT, P1 ;  /* 0x00000000003c7806 */ /* 0x000fe400008e0100 */
[----:B------:R-:W-:Y:S02]  /*3bb0*/  @!P0 LOP3.LUT R9, RZ, R9, RZ, 0x33, !PT ;  /* 0x00000009ff098212 */ /* 0x000fe400078e33ff */
[----:B------:R-:W-:Y:S02]  /*3bc0*/  @!P1 LOP3.LUT R60, RZ, R60, RZ, 0x33, !PT ;  /* 0x0000003cff3c9212 */ /* 0x000fe400078e33ff */
[----:B------:R-:W-:Y:S02]  /*3bd0*/  VOTE.ANY R64, PT, P2 ;  /* 0x0000000000407806 */ /* 0x000fe400010e0100 */
[----:B------:R-:W-:Y:S02]  /*3be0*/  LOP3.LUT R9, R60, R9, RZ, 0xc0, !PT ;  /* 0x000000093c097212 */ /* 0x000fe400078ec0ff */
[----:B------:R-:W-:-:S02]  /*3bf0*/  @!P2 LOP3.LUT R64, RZ, R64, RZ, 0x33, !PT ;  /* 0x00000040ff40a212 */ /* 0x000fc400078e33ff */
[----:B------:R-:W-:Y:S02]  /*3c00*/  VOTE.ANY R60, PT, P3 ;  /* 0x00000000003c7806 */ /* 0x000fe400018e0100 */
[----:B------:R-:W-:Y:S02]  /*3c10*/  LOP3.LUT R9, R64, R9, RZ, 0xc0, !PT ;  /* 0x0000000940097212 */ /* 0x000fe400078ec0ff */
[----:B------:R-:W-:Y:S02]  /*3c20*/  @!P3 LOP3.LUT R60, RZ, R60, RZ, 0x33, !PT ;  /* 0x0000003cff3cb212 */ /* 0x000fe400078e33ff */
[----:B------:R-:W-:Y:S02]  /*3c30*/  LOP3.LUT P0, RZ, R8, 0x80, RZ, 0xc0, !PT ;  /* 0x0000008008ff7812 */ /* 0x000fe4000780c0ff */
[----:B------:R-:W-:Y:S02]  /*3c40*/  LOP3.LUT R9, R60, R9, RZ, 0xc0, !PT ;  /* 0x000000093c097212 */ /* 0x000fe400078ec0ff */
[----:B------:R-:W-:-:S02]  /*3c50*/  VOTE.ANY R60, PT, P4 ;  /* 0x00000000003c7806 */ /* 0x000fc400020e0100 */
[----:B------:R-:W-:Y:S02]  /*3c60*/  VOTE.ANY R64, PT, P5 ;  /* 0x0000000000407806 */ /* 0x000fe400028e0100 */
[----:B------:R-:W-:Y:S02]  /*3c70*/  @!P4 LOP3.LUT R60, RZ, R60, RZ, 0x33, !PT ;  /* 0x0000003cff3cc212 */ /* 0x000fe400078e33ff */
[----:B------:R-:W-:Y:S02]  /*3c80*/  @!P5 LOP3.LUT R64, RZ, R64, RZ, 0x33, !PT ;  /* 0x00000040ff40d212 */ /* 0x000fe400078e33ff */
[----:B------:R-:W-:Y:S02]  /*3c90*/  LOP3.LUT R9, R60, R9, RZ, 0xc0, !PT ;  /* 0x000000093c097212 */ /* 0x000fe400078ec0ff */
[----:B------:R-:W-:Y:S02]  /*3ca0*/  VOTE.ANY R60, PT, P6 ;  /* 0x00000000003c7806 */ /* 0x000fe400030e0100 */
[----:B------:R-:W-:-:S02]  /*3cb0*/  LOP3.LUT R9, R64, R9, RZ, 0xc0, !PT ;  /* 0x0000000940097212 */ /* 0x000fc400078ec0ff */
[----:B------:R-:W-:Y:S02]  /*3cc0*/  @!P6 LOP3.LUT R60, RZ, R60, RZ, 0x33, !PT ;  /* 0x0000003cff3ce212 */ /* 0x000fe400078e33ff */
[----:B------:R-:W-:Y:S02]  /*3cd0*/  VOTE.ANY R64, PT, P0 ;  /* 0x0000000000407806 */ /* 0x000fe400000e0100 */
[----:B------:R-:W-:Y:S01]  /*3ce0*/  LOP3.LUT R9, R60, R9, RZ, 0xc0, !PT ;  /* 0x000000093c097212 */ /* 0x000fe200078ec0ff */
[----:B------:R-:W-:Y:S01]  /*3cf0*/  IMAD.MOV.U32 R60, RZ, RZ, RZ ;  /* 0x000000ffff3c7224 */ /* 0x000fe200078e00ff */
[----:B------:R-:W-:-:S04]  /*3d00*/  @!P0 LOP3.LUT R64, RZ, R64, RZ, 0x33, !PT ;  /* 0x00000040ff408212 */ /* 0x000fc800078e33ff */
        /* <DEDUP_REMOVED lines=11> */
.L_x_340:
[----:B------:R-:W-:Y:S05]  /*3dc0*/  BSYNC.RECONVERGENT B0 ;  /* 0x0000000000007941 */ /* 0x000fea0003800200 */
.L_x_339:
[----:B------:R-:W-:Y:S01]  /*3dd0*/  R2P PR, R7, 0x7f ;  /* 0x0000007f07007804 */ /* 0x000fe20000000000 */
[----:B--2---:R2:W3:Y:S01]  /*3de0*/  SHFL.IDX PT, R60, R60, R63, 0x1f ;  /* 0x00001f3f3c3c7589 */ /* 0x0044e200000e0000 */
[----:B------:R-:W-:Y:S01]  /*3df0*/  BSSY.RECONVERGENT B0, `(.L_x_341) ;  /* 0x0000024000007945 */ /* 0x000fe20003800200 */
[----:B------:R-:W-:-:S10]  /*3e00*/  IMAD.MOV.U32 R62, RZ, RZ, RZ ;  /* 0x000000ffff3e7224 */ /* 0x000fd400078e00ff */
[----:B0-----:R-:W-:Y:S02]  /*3e10*/  VOTE.ANY R8, PT, P0 ;  /* 0x0000000000087806 */ /* 0x001fe400000e0100 */
[----:B------:R-:W-:Y:S02]  /*3e20*/  VOTE.ANY R65, PT, P1 ;  /* 0x0000000000417806 */ /* 0x000fe400008e0100 */
[----:B------:R-:W-:Y:S02]  /*3e30*/  @!P0 LOP3.LUT R8, RZ, R8, RZ, 0x33, !PT ;  /* 0x00000008ff088212 */ /* 0x000fe400078e33ff */
[----:B------:R-:W-:Y:S02]  /*3e40*/  @!P1 LOP3.LUT R65, RZ, R65, RZ, 0x33, !PT ;  /* 0x00000041ff419212 */ /* 0x000fe400078e33ff */
[----:B------:R-:W-:Y:S02]  /*3e50*/  LOP3.LUT P0, RZ, R7, 0x80, RZ, 0xc0, !PT ;  /* 0x0000008007ff7812 */ /* 0x000fe4000780c0ff */
[----:B------:R-:W-:-:S02]  /*3e60*/  LOP3.LUT R8, R65, R8, RZ, 0xc0, !PT ;  /* 0x0000000841087212 */ /* 0x000fc400078ec0ff */
[----:B------:R-:W-:-:S04]  /*3e70*/  VOTE.ANY R65, PT, P2 ;  /* 0x0000000000417806 */ /* 0x000fc800010e0100 */
[----:B------:R-:W-:-:S04]  /*3e80*/  @!P2 LOP3.LUT R65, RZ, R65, RZ, 0x33, !PT ;  /* 0x00000041ff41a212 */ /* 0x000fc800078e33ff */
[----:B------:R-:W-:Y:S02]  /*3e90*/  LOP3.LUT R8, R65, R8, RZ, 0xc0, !PT ;  /* 0x0000000841087212 */ /* 0x000fe400078ec0ff */
        /* <DEDUP_REMOVED lines=25> */
.L_x_342:
[----:B------:R-:W-:Y:S05]  /*4030*/  BSYNC.RECONVERGENT B0 ;  /* 0x0000000000007941 */ /* 0x000fea0003800200 */
.L_x_341:
[----:B------:R-:W-:Y:S01]  /*4040*/  R2P PR, R6, 0x7f ;  /* 0x0000007f06007804 */ /* 0x000fe20000000000 */
[----:B--2---:R2:W3:Y:S01]  /*4050*/  SHFL.IDX PT, R65, R62, R65, 0x1f ;  /* 0x00001f413e417589 */ /* 0x0044e200000e0000 */
[----:B------:R-:W-:Y:S11]  /*4060*/  BSSY.RECONVERGENT B0, `(.L_x_343) ;  /* 0x0000024000007945 */ /* 0x000ff60003800200 */
[----:B0-----:R-:W-:-:S02]  /*4070*/  VOTE.ANY R7, PT, P0 ;  /* 0x0000000000077806 */ /* 0x001fc400000e0100 */
[----:B------:R-:W-:Y:S02]  /*4080*/  VOTE.ANY R64, PT, P1 ;  /* 0x0000000000407806 */ /* 0x000fe400008e0100 */
[----:B------:R-:W-:Y:S02]  /*4090*/  @!P0 LOP3.LUT R7, RZ, R7, RZ, 0x33, !PT ;  /* 0x00000007ff078212 */ /* 0x000fe400078e33ff */
[----:B------:R-:W-:Y:S02]  /*40a0*/  @!P1 LOP3.LUT R64, RZ, R64, RZ, 0x33, !PT ;  /* 0x00000040ff409212 */ /* 0x000fe400078e33ff */
[----:B------:R-:W-:Y:S02]  /*40b0*/  LOP3.LUT P0, RZ, R6, 0x80, RZ, 0xc0, !PT ;  /* 0x0000008006ff7812 */ /* 0x000fe4000780c0ff */
        /* <DEDUP_REMOVED lines=18> */
[----:B------:R-:W-:Y:S01]  /*41e0*/  LOP3.LUT R67, R64, R7, RZ, 0xc0, !PT ;  /* 0x0000000740437212 */ /* 0x000fe200078ec0ff */
[----:B------:R-:W-:-:S03]  /*41f0*/  IMAD.MOV.U32 R64, RZ, RZ, RZ ;  /* 0x000000ffff407224 */ /* 0x000fc600078e00ff */
        /* <DEDUP_REMOVED lines=10> */
.L_x_344:
[----:B------:R-:W-:Y:S05]  /*42a0*/  BSYNC.RECONVERGENT B0 ;  /* 0x0000000000007941 */ /* 0x000fea0003800200 */
.L_x_343:
        /* <DEDUP_REMOVED lines=28> */
[----:B------:R-:W0:Y:S02]  /*4470*/  FLO.U32 R69, R67 ;  /* 0x0000004300457300 */ /* 0x000e2400000e0000 */
[----:B0-----:R-:W-:Y:S02]  /*4480*/  ISETP.NE.AND P0, PT, R42, R69, PT ;  /* 0x000000452a00720c */ /* 0x001fe40003f05270 */
[----:B------:R-:W-:-:S06]  /*4490*/  LOP3.LUT R42, R48, R67, RZ, 0xc0, !PT ;  /* 0x00000043302a7212 */ /* 0x000fcc00078ec0ff */
[----:B------:R-:W0:Y:S05]  /*44a0*/  POPC R42, R42 ;  /* 0x0000002a002a7309 */ /* 0x000e2a0000000000 */
[----:B--23--:R-:W-:Y:S05]  /*44b0*/  @P0 BRA `(.L_x_346) ;  /* 0x0000000000140947 */ /* 0x00cfea0003800000 */
[----:B------:R-:W-:-:S05]  /*44c0*/  IMAD.SHL.U32 R6, R19, 0x20, RZ ;  /* 0x0000002013067824 */ /* 0x000fca00078e00ff */
[----:B------:R-:W-:-:S05]  /*44d0*/  LOP3.LUT R6, R6, 0x7c00, RZ, 0xc0, !PT ;  /* 0x00007c0006067812 */ /* 0x000fca00078ec0ff */
[----:B------:R-:W-:-:S04]  /*44e0*/  IMAD.IADD R6, R41, 0x1, R6 ;  /* 0x0000000129067824 */ /* 0x000fc800078e0206 */
[----:B------:R-:W-:-:S05]  /*44f0*/  IMAD R5, R5, 0x4, R6 ;  /* 0x0000000405057824 */ /* 0x000fca00078e0206 */
[----:B0-----:R2:W3:Y:S02]  /*4500*/  ATOMS.ADD R6, [R5], R42 ;  /* 0x0000002a0506738c */ /* 0x0014e40000000000 */
.L_x_346:
[----:B------:R-:W-:Y:S05]  /*4510*/  BSYNC.RECONVERGENT B0 ;  /* 0x0000000000007941 */ /* 0x000fea0003800200 */
.L_x_345:
[----:B------:R-:W-:Y:S01]  /*4520*/  BAR.SYNC.DEFER_BLOCKING 0x0 ;  /* 0x0000000000007b1d */ /* 0x000fe20000010000 */
[----:B------:R-:W-:Y:S01]  /*4530*/  ISETP.NE.AND P0, PT, R59, RZ, PT ;  /* 0x000000ff3b00720c */ /* 0x000fe20003f05270 */
[----:B-1----:R-:W-:Y:S02]  /*4540*/  IMAD.IADD R50, R47, 0x1, R50 ;  /* 0x000000012f327824 */ /* 0x002fe400078e0232 */
[----:B------:R-:W-:Y:S02]  /*4550*/  IMAD.IADD R52, R49, 0x1, R52 ;  /* 0x0000000131347824 */ /* 0x000fe400078e0234 */
[----:B------:R-:W-:Y:S01]  /*4560*/  IMAD.IADD R54, R51, 0x1, R54 ;  /* 0x0000000133367824 */ /* 0x000fe200078e0236 */
[----:B------:R-:W-:Y:S01]  /*4570*/  BSSY B1, `(.L_x_347) ;  /* 0x0000057000017945 */ /* 0x000fe20003800000 */
[----:B---3--:R1:W0:Y:S01]  /*4580*/  SHFL.IDX PT, R59, R6, R69, 0x1f ;  /* 0x00001f45063b7589 */ /* 0x00822200000e0000 */
[--C-:B--2---:R-:W-:Y:S02]  /*4590*/  IMAD R5, R50, 0x8, R41.reuse ;  /* 0x0000000832057824 */ /* 0x104fe400078e0229 */
[----:B------:R-:W-:-:S02]  /*45a0*/  IMAD R7, R54, 0x8, R41 ;  /* 0x0000000836077824 */ /* 0x000fc400078e0229 */
[----:B------:R-:W-:Y:S02]  /*45b0*/  IMAD.IADD R56, R53, 0x1, R56 ;  /* 0x0000000135387824 */ /* 0x000fe400078e0238 */
[----:B------:R-:W-:Y:S02]  /*45c0*/  IMAD.IADD R46, R46, 0x1, R55 ;  /* 0x000000012e2e7824 */ /* 0x000fe400078e0237 */
[----:B------:R-:W-:Y:S02]  /*45d0*/  IMAD.IADD R48, R8, 0x1, R65 ;  /* 0x0000000108307824 */ /* 0x000fe400078e0241 */
[--C-:B-1----:R-:W-:Y:S02]  /*45e0*/  IMAD R6, R52, 0x8, R41.reuse ;  /* 0x0000000834067824 */ /* 0x102fe400078e0229 */
[----:B------:R-:W-:Y:S02]  /*45f0*/  IMAD.IADD R60, R9, 0x1, R60 ;  /* 0x00000001093c7824 */ /* 0x000fe400078e023c */
[--C-:B------:R-:W-:Y:S01]  /*4600*/  IMAD R8, R56, 0x8, R41.reuse ;  /* 0x0000000838087824 */ /* 0x100fe200078e0229 */
[----:B------:R-:W-:Y:S01]  /*4610*/  STS.64 [R5+-0x8], R36 ;  /* 0xfffff82405007388 */ /* 0x000fe20000000a00 */
[----:B------:R-:W-:-:S02]  /*4620*/  IMAD R9, R46, 0x8, R41 ;  /* 0x000000082e097824 */ /* 0x000fc400078e0229 */
[----:B------:R-:W-:Y:S01]  /*4630*/  IMAD.IADD R58, R45, 0x1, R58 ;  /* 0x000000012d3a7824 */ /* 0x000fe200078e023a */
[----:B------:R-:W-:Y:S01]  /*4640*/  STS.64 [R6+-0x8], R34 ;  /* 0xfffff82206007388 */ /* 0x000fe20000000a00 */
[----:B------:R-:W-:Y:S02]  /*4650*/  IMAD.IADD R44, R44, 0x1, R57 ;  /* 0x000000012c2c7824 */ /* 0x000fe400078e0239 */
[----:B------:R-:W-:Y:S01]  /*4660*/  IMAD.IADD R40, R40, 0x1, R61 ;  /* 0x0000000128287824 */ /* 0x000fe200078e023d */
[----:B------:R1:W-:Y:S01]  /*4670*/  STS.64 [R7+-0x8], R32 ;  /* 0xfffff82007007388 */ /* 0x0003e20000000a00 */
[----:B------:R-:W-:Y:S02]  /*4680*/  IMAD.IADD R64, R63, 0x1, R64 ;  /* 0x000000013f407824 */ /* 0x000fe400078e0240 */
[----:B------:R-:W-:Y:S02]  /*4690*/  IMAD R63, R48, 0x8, R41 ;  /* 0x00000008303f7824 */ /* 0x000fe400078e0229 */
[----:B0-----:R-:W-:-:S02]  /*46a0*/  IMAD.IADD R42, R42, 0x1, R59 ;  /* 0x000000012a2a7824 */ /* 0x001fc400078e023b */
[--C-:B------:R-:W-:Y:S02]  /*46b0*/  IMAD R67, R64, 0x8, R41.reuse ;  /* 0x0000000840437824 */ /* 0x100fe400078e0229 */
[----:B------:R-:W-:Y:S02]  /*46c0*/  IMAD R65, R42, 0x8, R41 ;  /* 0x000000082a417824 */ /* 0x000fe400078e0229 */
[----:B-1----:R-:W-:Y:S02]  /*46d0*/  IMAD.MOV.U32 R32, RZ, RZ, R10 ;  /* 0x000000ffff207224 */ /* 0x002fe400078e000a */
[----:B------:R-:W-:Y:S02]  /*46e0*/  IMAD.MOV.U32 R33, RZ, RZ, R11 ;  /* 0x000000ffff217224 */ /* 0x000fe400078e000b */
[--C-:B------:R-:W-:Y:S02]  /*46f0*/  IMAD R10, R58, 0x8, R41.reuse ;  /* 0x000000083a0a7824 */ /* 0x100fe400078e0229 */
[----:B------:R-:W-:Y:S01]  /*4700*/  IMAD R11, R44, 0x8, R41 ;  /* 0x000000082c0b7824 */ /* 0x000fe200078e0229 */
[----:B------:R-:W-:Y:S04]  /*4710*/  STS.64 [R8+-0x8], R32 ;  /* 0xfffff82008007388 */ /* 0x000fe80000000a00 */
[----:B------:R0:W-:Y:S02]  /*4720*/  STS.64 [R9+-0x8], R30 ;  /* 0xfffff81e09007388 */ /* 0x0001e40000000a00 */
[----:B0-----:R-:W-:-:S02]  /*4730*/  IMAD.MOV.U32 R30, RZ, RZ, R12 ;  /* 0x000000ffff1e7224 */ /* 0x001fc400078e000c */
[----:B------:R-:W-:Y:S02]  /*4740*/  IMAD.MOV.U32 R31, RZ, RZ, R13 ;  /* 0x000000ffff1f7224 */ /* 0x000fe400078e000d */
[--C-:B------:R-:W-:Y:S02]  /*4750*/  IMAD R12, R40, 0x8, R41.reuse ;  /* 0x00000008280c7824 */ /* 0x100fe400078e0229 */
[----:B------:R-:W-:Y:S01]  /*4760*/  IMAD R13, R60, 0x8, R41 ;  /* 0x000000083c0d7824 */ /* 0x000fe200078e0229 */
[----:B------:R-:W-:Y:S04]  /*4770*/  STS.64 [R10+-0x8], R30 ;  /* 0xfffff81e0a007388 */ /* 0x000fe80000000a00 */
[----:B------:R-:W-:Y:S04]  /*4780*/  STS.64 [R11+-0x8], R28 ;  /* 0xfffff81c0b007388 */ /* 0x000fe80000000a00 */
[----:B------:R-:W-:Y:S04]  /*4790*/  STS.64 [R12+-0x8], R26 ;  /* 0xfffff81a0c007388 */ /* 0x000fe80000000a00 */
[----:B------:R-:W-:Y:S04]  /*47a0*/  STS.64 [R13+-0x8], R24 ;  /* 0xfffff8180d007388 */ /* 0x000fe80000000a00 */
[----:B------:R0:W-:Y:S04]  /*47b0*/  STS.64 [R63+-0x8], R22 ;  /* 0xfffff8163f007388 */ /* 0x0001e80000000a00 */
[----:B------:R1:W-:Y:S01]  /*47c0*/  STS.64 [R67+-0x8], R16 ;  /* 0xfffff81043007388 */ /* 0x0003e20000000a00 */
[----:B0-----:R-:W-:-:S02]  /*47d0*/  IMAD.MOV.U32 R22, RZ, RZ, R14 ;  /* 0x000000ffff167224 */ /* 0x001fc400078e000e */
[----:B------:R-:W-:Y:S02]  /*47e0*/  IMAD.MOV.U32 R23, RZ, RZ, R15 ;  /* 0x000000ffff177224 */ /* 0x000fe400078e000f */
[----:B------:R-:W-:-:S03]  /*47f0*/  IMAD R14, R19, 0x8, R41 ;  /* 0x00000008130e7824 */ /* 0x000fc600078e0229 */
[----:B------:R1:W-:Y:S01]  /*4800*/  STS.64 [R65+-0x8], R22 ;  /* 0xfffff81641007388 */ /* 0x0003e20000000a00 */
[----:B------:R-:W-:Y:S05]  /*4810*/  @P0 BRA `(.L_x_348) ;  /* 0x0000000000b00947 */ /* 0x000fea0003800000 */
[----:B------:R-:W1:Y:S02]  /*4820*/  LDCU.64 UR6, c[0x0][0x398] ;  /* 0x00007300ff0677ac */ /* 0x000e640008000a00 */
[----:B-1----:R-:W-:-:S04]  /*4830*/  LEA R22, P0, R19, UR6, 0x3 ;  /* 0x0000000613167c11 */ /* 0x002fc8000f8018ff */
[----:B------:R-:W-:-:S05]  /*4840*/  LEA.HI.X R23, R19, UR7, RZ, 0x3, P0 ;  /* 0x0000000713177c11 */ /* 0x000fca00080f1cff */
[----:B------:R-:W2:Y:S01]  /*4850*/  LDG.E.64 R16, desc[UR8][R22.64] ;  /* 0x0000000816107981 */ /* 0x000ea2000c1e1b00 */
[----:B------:R-:W-:Y:S02]  /*4860*/  SHF.R.S32.HI R15, RZ, 0x1f, R43 ;  /* 0x0000001fff0f7819 */ /* 0x000fe4000001142b */
[----:B--2---:R-:W-:-:S05]  /*4870*/  IADD3 R16, P0, PT, -R43, R16, RZ ;  /* 0x000000102b107210 */ /* 0x004fca0007f1e1ff */
[----:B------:R-:W-:Y:S01]  /*4880*/  IMAD.X R17, R17, 0x1, ~R15, P0 ;  /* 0x0000000111117824 */ /* 0x000fe200000e0e0f */
[----:B------:R-:W-:Y:S01]  /*4890*/  ISETP.GE.AND P0, PT, R4, 0x1, PT ;  /* 0x000000010400780c */ /* 0x000fe20003f06270 */
[----:B------:R-:W-:-:S03]  /*48a0*/  IMAD.MOV.U32 R15, RZ, RZ, R38 ;  /* 0x000000ffff0f7224 */ /* 0x000fc600078e0026 */
[----:B------:R0:W-:Y:S09]  /*48b0*/  STS.64 [R14+0x9000], R16 ;  /* 0x009000100e007388 */ /* 0x0001f20000000a00 */
[----:B------:R-:W-:Y:S05]  /*48c0*/  @!P0 BRA `(.L_x_349) ;  /* 0x00000000006c8947 */ /* 0x000fea0003800000 */
[----:B------:R-:W-:Y:S01]  /*48d0*/  BSSY B0, `(.L_x_350) ;  /* 0x0000019000007945 */ /* 0x000fe20003800000 */
[----:B------:R-:W-:Y:S02]  /*48e0*/  IMAD.MOV.U32 R22, RZ, RZ, -0x1 ;  /* 0xffffffffff167424 */ /* 0x000fe400078e00ff */
[----:B------:R-:W-:Y:S02]  /*48f0*/  IMAD.MOV.U32 R23, RZ, RZ, R4 ;  /* 0x000000ffff177224 */ /* 0x000fe400078e0004 */
[----:B------:R-:W-:-:S07]  /*4900*/  IMAD.MOV.U32 R15, RZ, RZ, R38 ;  /* 0x000000ffff0f7224 */ /* 0x000fce00078e0026 */
.L_x_354:
[----:B0-----:R-:W0:Y:S01]  /*4910*/  LDC.64 R16, c[0x0][0x380] ;  /* 0x0000e000ff107b82 */ /* 0x001e220000000a00 */
[----:B------:R-:W-:Y:S01]  /*4920*/  VIADD R27, R23, 0xffffffff ;  /* 0xffffffff171b7836 */ /* 0x000fe20000000000 */
[----:B------:R-:W-:Y:S03]  /*4930*/  BSSY B2, `(.L_x_351) ;  /* 0x0000008000027945 */ /* 0x000fe60003800000 */
[----:B------:R-:W-:-:S04]  /*4940*/  IMAD R25, R27, 0x100, R19 ;  /* 0x000001001b197824 */ /* 0x000fc800078e0213 */
[----:B0-----:R-:W-:-:S07]  /*4950*/  IMAD.WIDE R16, R25, 0x4, R16 ;  /* 0x0000000419107825 */ /* 0x001fce00078e0210 */
.L_x_352:
[----:B------:R-:W-:Y:S05]  /*4960*/  YIELD ;  /* 0x0000000000007946 */ /* 0x000fea0003800000 */
[----:B------:R0:W-:Y:S06]  /*4970*/  MEMBAR.SC.CTA ;  /* 0x0000000000007992 */ /* 0x0001ec0000000000 */
[----:B0-----:R-:W2:Y:S02]  /*4980*/  LDG.E.STRONG.SYS R24, desc[UR8][R16.64] ;  /* 0x0000000810187981 */ /* 0x001ea4000c1f5900 */
[----:B--2---:R-:W-:-:S13]  /*4990*/  ISETP.NE.AND P0, PT, R24, RZ, PT ;  /* 0x000000ff1800720c */ /* 0x004fda0003f05270 */
[----:B------:R-:W-:Y:S05]  /*49a0*/  @!P0 BRA `(.L_x_352) ;  /* 0xfffffffc00ec8947 */ /* 0x000fea000383ffff */
[----:B------:R-:W-:Y:S05]  /*49b0*/  BSYNC B2 ;  /* 0x0000000000027941 */ /* 0x000fea0003800000 */
.L_x_351:
[----:B------:R-:W-:Y:S01]  /*49c0*/  BSSY.RECONVERGENT B2, `(.L_x_353) ;  /* 0x0000006000027945 */ /* 0x000fe20003800200 */
[C---:B------:R-:W-:Y:S02]  /*49d0*/  ISETP.GT.AND P0, PT, R24.reuse, -0x1, PT ;  /* 0xffffffff1800780c */ /* 0x040fe40003f04270 */
[----:B------:R-:W-:Y:S01]  /*49e0*/  LOP3.LUT R24, R24, 0x3fffffff, RZ, 0xc0, !PT ;  /* 0x3fffffff18187812 */ /* 0x000fe200078ec0ff */
[----:B------:R-:W-:Y:S05]  /*49f0*/  WARPSYNC.EXCLUSIVE R22 ;  /* 0x0000000016007348 */ /* 0x000fea0003a00000 */
[----:B------:R-:W-:-:S05]  /*4a00*/  IMAD.IADD R15, R24, 0x1, R15 ;  /* 0x00000001180f7824 */ /* 0x000fca00078e020f */
[----:B------:R-:W-:-:S07]  /*4a10*/  VOTE.ANY R22, PT, P0 ;  /* 0x0000000000167806 */ /* 0x000fce00000e0100 */
[----:B------:R-:W-:Y:S05]  /*4a20*/  BSYNC.RECONVERGENT B2 ;  /* 0x0000000000027941 */ /* 0x000fea0003800200 */
.L_x_353:
[----:B------:R-:W-:Y:S01]  /*4a30*/  ISETP.GT.U32.AND P1, PT, R23, 0x1, PT ;  /* 0x000000011700780c */ /* 0x000fe20003f24070 */
[----:B------:R-:W-:-:S12]  /*4a40*/  IMAD.MOV.U32 R23, RZ, RZ, R27 ;  /* 0x000000ffff177224 */ /* 0x000fd800078e001b */
[----:B------:R-:W-:Y:S05]  /*4a50*/  @P0 BRA P1, `(.L_x_354) ;  /* 0xfffffffc00ac0947 */ /* 0x000fea000083ffff */
[----:B------:R-:W-:Y:S05]  /*4a60*/  BSYNC B0 ;  /* 0x0000000000007941 */ /* 0x000fea0003800000 */
.L_x_350:
[----:B------:R1:W2:Y:S02]  /*4a70*/  LDS.64 R16, [R14+0x9000] ;  /* 0x009000000e107984 */ /* 0x0002a40000000a00 */
.L_x_349:
[C---:B------:R-:W-:Y:S01]  /*4a80*/  IMAD.IADD R23, R15.reuse, 0x1, -R38 ;  /* 0x000000010f177824 */ /* 0x040fe200078e0a26 */
[----:B------:R-:W-:-:S04]  /*4a90*/  LOP3.LUT R15, R15, 0x80000000, RZ, 0xfc, !PT ;  /* 0x800000000f0f7812 */ /* 0x000fc800078efcff */
[C---:B0-2---:R-:W-:Y:S01]  /*4aa0*/  IADD3 R16, P0, PT, R23.reuse, R16, RZ ;  /* 0x0000001017107210 */ /* 0x045fe20007f1e0ff */
[----:B------:R0:W-:Y:S03]  /*4ab0*/  STG.E.STRONG.SYS desc[UR8][R20.64], R15 ;  /* 0x0000000f14007986 */ /* 0x0001e6000c115908 */
[----:B------:R-:W-:-:S05]  /*4ac0*/  LEA.HI.X.SX32 R17, R23, R17, 0x1, P0 ;  /* 0x0000001117117211 */ /* 0x000fca00000f0eff */
[----:B------:R0:W-:Y:S04]  /*4ad0*/  STS.64 [R14+0x9000], R16 ;  /* 0x009000100e007388 */ /* 0x0001e80000000a00 */
.L_x_348:
[----:B------:R-:W-:Y:S05]  /*4ae0*/  BSYNC B1 ;  /* 0x0000000000017941 */ /* 0x000fea0003800000 */
.L_x_347:
[----:B-1----:R-:W1:Y:S08]  /*4af0*/  LDC R22, c[0x0][0x3c0] ;  /* 0x0000f000ff167b82 */ /* 0x002e700000000800 */
[----:B0-----:R-:W0:Y:S01]  /*4b00*/  LDC.64 R20, c[0x0][0x390] ;  /* 0x0000e400ff147b82 */ /* 0x001e220000000a00 */
[----:B-1----:R-:W-:Y:S02]  /*4b10*/  ISETP.GE.AND P0, PT, R39, R22, PT ;  /* 0x000000162700720c */ /* 0x002fe40003f06270 */
[----:B0-----:R-:W-:-:S04]  /*4b20*/  ISETP.EQ.U32.AND P1, PT, R20, RZ, PT ;  /* 0x000000ff1400720c */ /* 0x001fc80003f22070 */
[----:B------:R-:W-:-:S04]  /*4b30*/  ISETP.EQ.OR.EX P0, PT, R21, RZ, !P0, P1 ;  /* 0x000000ff1500720c */ /* 0x000fc80004702710 */
[----:B------:R-:W-:-:S13]  /*4b40*/  ISETP.GT.U32.OR P0, PT, R19, 0xff, P0 ;  /* 0x000000ff1300780c */ /* 0x000fda0000704470 */
[----:B------:R-:W-:Y:S05]  /*4b50*/  @P0 BRA `(.L_x_355) ;  /* 0x0000000000200947 */ /* 0x000fea0003800000 */
[----:B------:R-:W0:Y:S01]  /*4b60*/  LDS.64 R16, [R14+0x9000] ;  /* 0x009000000e107984 */ /* 0x000e220000000a00 */
[C---:B------:R-:W-:Y:S02]  /*4b70*/  LEA R20, P2, R19.reuse, R20, 0x3 ;  /* 0x0000001413147211 */ /* 0x040fe400078418ff */
[--C-:B------:R-:W-:Y:S02]  /*4b80*/  SHF.R.S32.HI R15, RZ, 0x1f, R38.reuse ;  /* 0x0000001fff0f7819 */ /* 0x100fe40000011426 */
[----:B------:R-:W-:Y:S02]  /*4b90*/  LEA.HI.X R21, R19, R21, RZ, 0x3, P2 ;  /* 0x0000001513157211 */ /* 0x000fe400010f1cff */
[----:B0-----:R-:W-:Y:S02]  /*4ba0*/  IADD3 R16, P0, P1, R16, R43, R38 ;  /* 0x0000002b10107210 */ /* 0x001fe4000791e026 */
[----:B------:R-:W-:-:S04]  /*4bb0*/  SHF.R.S32.HI R43, RZ, 0x1f, R43 ;  /* 0x0000001fff2b7819 */ /* 0x000fc8000001142b */
[----:B------:R-:W-:-:S05]  /*4bc0*/  IADD3.X R17, PT, PT, R17, R43, R15, P0, P1 ;  /* 0x0000002b11117210 */ /* 0x000fca00007e240f */
[----:B------:R0:W-:Y:S02]  /*4bd0*/  STG.E.64 desc[UR8][R20.64], R16 ;  /* 0x0000001014007986 */ /* 0x0001e4000c101b08 */
.L_x_355:
[----:B------:R-:W-:Y:S01]  /*4be0*/  ISETP.GT.AND P5, PT, R39, R22, PT ;  /* 0x000000162700720c */ /* 0x000fe20003fa4270 */
[----:B------:R-:W-:Y:S05]  /*4bf0*/  WARPSYNC.ALL ;  /* 0x0000000000007948 */ /* 0x000fea0003800000 */
[----:B------:R-:W-:Y:S07]  /*4c00*/  BAR.SYNC.DEFER_BLOCKING 0x0 ;  /* 0x0000000000007b1d */ /* 0x000fee0000010000 */
[----:B------:R-:W-:Y:S05]  /*4c10*/  @P5 BRA `(.L_x_356) ;  /* 0x00000008001c5947 */ /* 0x000fea0003800000 */
[----:B0-----:R-:W0:Y:S01]  /*4c20*/  LDS.64 R16, [R14] ;  /* 0x000000000e107984 */ /* 0x001e220000000a00 */
[----:B------:R-:W0:Y:S01]  /*4c30*/  LDCU UR5, c[0x0][0x3c4] ;  /* 0x00007880ff0577ac */ /* 0x000e220008000800 */
[----:B------:R-:W1:Y:S01]  /*4c40*/  LDCU.64 UR6, c[0x0][0x3a0] ;  /* 0x00007400ff0677ac */ /* 0x000e620008000a00 */
[----:B0-----:R-:W-:-:S04]  /*4c50*/  SHF.R.U64 R18, R16, UR5, R17 ;  /* 0x0000000510127c19 */ /* 0x001fc80008001211 */
[----:B------:R-:W-:-:S05]  /*4c60*/  LOP3.LUT R18, R18, UR4, RZ, 0x30, !PT ;  /* 0x0000000412127c12 */ /* 0x000fca000f8e30ff */
[----:B------:R-:W-:-:S05]  /*4c70*/  IMAD R15, R18, 0x8, R41 ;  /* 0x00000008120f7824 */ /* 0x000fca00078e0229 */
[----:B------:R-:W0:Y:S02]  /*4c80*/  LDS.64 R20, [R15+0x9000] ;  /* 0x009000000f147984 */ /* 0x000e240000000a00 */
[----:B0-----:R-:W-:-:S05]  /*4c90*/  IADD3 R18, P0, PT, R20, R19, RZ ;  /* 0x0000001314127210 */ /* 0x001fca0007f1e0ff */
[----:B------:R-:W-:Y:S01]  /*4ca0*/  IMAD.X R21, RZ, RZ, R21, P0 ;  /* 0x000000ffff157224 */ /* 0x000fe200000e0615 */
[----:B-1----:R-:W-:-:S04]  /*4cb0*/  LEA R24, P0, R18, UR6, 0x3 ;  /* 0x0000000612187c11 */ /* 0x002fc8000f8018ff */
[----:B------:R-:W-:-:S05]  /*4cc0*/  LEA.HI.X R25, R18, UR7, R21, 0x3, P0 ;  /* 0x0000000712197c11 */ /* 0x000fca00080f1c15 */
[----:B------:R-:W-:Y:S01]  /*4cd0*/  STG.E.64 desc[UR8][R24.64], R16 ;  /* 0x0000001018007986 */ /* 0x000fe2000c101b08 */
[----:B------:R-:W-:-:S03]  /*4ce0*/  NOP ;  /* 0x0000000000007918 */ /* 0x000fc60000000000 */
[----:B------:R-:W0:Y:S02]  /*4cf0*/  LDS.64 R20, [R14+0xc00] ;  /* 0x000c00000e147984 */ /* 0x000e240000000a00 */
[----:B0-----:R-:W-:-:S04]  /*4d00*/  SHF.R.U64 R18, R20, UR5, R21 ;  /* 0x0000000514127c19 */ /* 0x001fc80008001215 */
[----:B------:R-:W-:-:S05]  /*4d10*/  LOP3.LUT R18, R18, UR4, RZ, 0x30, !PT ;  /* 0x0000000412127c12 */ /* 0x000fca000f8e30ff */
[----:B------:R-:W-:-:S06]  /*4d20*/  IMAD R22, R18, 0x8, R41 ;  /* 0x0000000812167824 */ /* 0x000fcc00078e0229 */
[----:B------:R-:W0:Y:S02]  /*4d30*/  LDS.64 R22, [R22+0x9000] ;  /* 0x0090000016167984 */ /* 0x000e240000000a00 */
[----:B0-----:R-:W-:-:S05]  /*4d40*/  IADD3 R15, P0, PT, R22, R19, RZ ;  /* 0x00000013160f7210 */ /* 0x001fca0007f1e0ff */
[----:B------:R-:W-:Y:S01]  /*4d50*/  IMAD.X R18, RZ, RZ, R23, P0 ;  /* 0x000000ffff127224 */ /* 0x000fe200000e0617 */
[----:B------:R-:W-:-:S04]  /*4d60*/  LEA R26, P0, R15, UR6, 0x3 ;  /* 0x000000060f1a7c11 */ /* 0x000fc8000f8018ff */
        /* <DEDUP_REMOVED lines=111> */
[----:B------:R0:W-:Y:S01]  /*5460*/  STG.E.64 desc[UR8][R18.64+0x8400], R20 ;  /* 0x0084001412007986 */ /* 0x0001e2000c101b08 */
[----:B------:R-:W-:Y:S01]  /*5470*/  NOP ;  /* 0x0000000000007918 */ /* 0x000fe20000000000 */
[----:B------:R-:W-:Y:S05]  /*5480*/  BRA `(.L_x_357) ;  /* 0x0000000c00607947 */ /* 0x000fea0003800000 */
.L_x_356:
[----:B------:R-:W-:Y:S01]  /*5490*/  IMAD R15, R4, -0x1200, R22 ;  /* 0xffffee00040f7824 */ /* 0x000fe200078e0216 */
[----:B------:R-:W-:Y:S01]  /*54a0*/  BSSY.RECONVERGENT B0, `(.L_x_358) ;  /* 0x000001a000007945 */ /* 0x000fe20003800200 */
[C---:B0-----:R-:W-:Y:S02]  /*54b0*/  VIADD R16, R19.reuse, 0x180 ;  /* 0x0000018013107836 */ /* 0x041fe40000000000 */
[C---:B------:R-:W-:Y:S01]  /*54c0*/  VIADD R20, R19.reuse, 0x300 ;  /* 0x0000030013147836 */ /* 0x040fe20000000000 */
[CC--:B------:R-:W-:Y:S01]  /*54d0*/  ISETP.GE.AND P2, PT, R19.reuse, R15.reuse, PT ;  /* 0x0000000f1300720c */ /* 0x0c0fe20003f46270 */
[C---:B------:R-:W-:Y:S01]  /*54e0*/  VIADD R22, R19.reuse, 0x480 ;  /* 0x0000048013167836 */ /* 0x040fe20000000000 */
[-C--:B------:R-:W-:Y:S01]  /*54f0*/  ISETP.GE.AND P1, PT, R16, R15.reuse, PT ;  /* 0x0000000f1000720c */ /* 0x080fe20003f26270 */
[C---:B------:R-:W-:Y:S01]  /*5500*/  VIADD R16, R19.reuse, 0x600 ;  /* 0x0000060013107836 */ /* 0x040fe20000000000 */
[-C--:B------:R-:W-:Y:S01]  /*5510*/  ISETP.GE.AND P0, PT, R20, R15.reuse, PT ;  /* 0x0000000f1400720c */ /* 0x080fe20003f06270 */
[C---:B------:R-:W-:Y:S01]  /*5520*/  VIADD R20, R19.reuse, 0x780 ;  /* 0x0000078013147836 */ /* 0x040fe20000000000 */
[-C--:B------:R-:W-:Y:S01]  /*5530*/  ISETP.GE.AND P6, PT, R22, R15.reuse, PT ;  /* 0x0000000f1600720c */ /* 0x080fe20003fc6270 */
[----:B------:R-:W-:Y:S01]  /*5540*/  VIADD R24, R19, 0x900 ;  /* 0x0000090013187836 */ /* 0x000fe20000000000 */
[----:B------:R-:W-:-:S02]  /*5550*/  ISETP.GE.AND P4, PT, R16, R15, PT ;  /* 0x0000000f1000720c */ /* 0x000fc40003f86270 */
[----:B------:R-:W-:-:S03]  /*5560*/  ISETP.GE.AND P3, PT, R20, R15, PT ;  /* 0x0000000f1400720c */ /* 0x000fc60003f66270 */
[----:B------:R-:W-:Y:S10]  /*5570*/  @P2 BRA `(.L_x_359) ;  /* 0x0000000000302947 */ /* 0x000ff40003800000 */
[----:B------:R-:W0:Y:S01]  /*5580*/  LDS.64 R16, [R14] ;  /* 0x000000000e107984 */ /* 0x000e220000000a00 */
        /* <DEDUP_REMOVED lines=10> */
[----:B------:R0:W-:Y:S04]  /*5630*/  STG.E.64 desc[UR8][R20.64], R16 ;  /* 0x0000001014007986 */ /* 0x0001e8000c101b08 */
.L_x_359:
[----:B------:R-:W-:Y:S05]  /*5640*/  BSYNC.RECONVERGENT B0 ;  /* 0x0000000000007941 */ /* 0x000fea0003800200 */
.L_x_358:
[----:B------:R-:W-:Y:S01]  /*5650*/  NOP ;  /* 0x0000000000007918 */ /* 0x000fe20000000000 */
[----:B------:R-:W-:Y:S01]  /*5660*/  BSSY.RECONVERGENT B0, `(.L_x_360) ;  /* 0x0000010000007945 */ /* 0x000fe20003800200 */
[----:B------:R-:W-:Y:S01]  /*5670*/  ISETP.GE.AND P2, PT, R24, R15, PT ;  /* 0x0000000f1800720c */ /* 0x000fe20003f46270 */
[----:B------:R-:W-:Y:S02]  /*5680*/  VIADD R24, R19, 0xa80 ;  /* 0x00000a8013187836 */ /* 0x000fe40000000000 */
[----:B------:R-:W-:Y:S10]  /*5690*/  @P1 BRA `(.L_x_361) ;  /* 0x0000000000301947 */ /* 0x000ff40003800000 */
[----:B0-----:R-:W0:Y:S01]  /*56a0*/  LDS.64 R16, [R14+0xc00] ;  /* 0x000c00000e107984 */ /* 0x001e220000000a00 */
        /* <DEDUP_REMOVED lines=11> */
.L_x_361:
[----:B------:R-:W-:Y:S05]  /*5760*/  BSYNC.RECONVERGENT B0 ;  /* 0x0000000000007941 */ /* 0x000fea0003800200 */
.L_x_360:
[----:B------:R-:W-:Y:S01]  /*5770*/  NOP ;  /* 0x0000000000007918 */ /* 0x000fe20000000000 */
[----:B------:R-:W-:Y:S01]  /*5780*/  BSSY.RECONVERGENT B0, `(.L_x_362) ;  /* 0x0000010000007945 */ /* 0x000fe20003800200 */
[----:B------:R-:W-:Y:S02]  /*5790*/  ISETP.GE.AND P1, PT, R24, R15, PT ;  /* 0x0000000f1800720c */ /* 0x000fe40003f26270 */
[----:B------:R-:W-:Y:S01]  /*57a0*/  LOP3.LUT R24, R19, 0xc00, RZ, 0xfc, !PT ;  /* 0x00000c0013187812 */ /* 0x000fe200078efcff */
[----:B------:R-:W-:Y:S10]  /*57b0*/  @P0 BRA `(.L_x_363) ;  /* 0x0000000000300947 */ /* 0x000ff40003800000 */
[----:B01----:R-:W0:Y:S01]  /*57c0*/  LDS.64 R16, [R14+0x1800] ;  /* 0x001800000e107984 */ /* 0x003e220000000a00 */
        /* <DEDUP_REMOVED lines=11> */
.L_x_363:
[----:B------:R-:W-:Y:S05]  /*5880*/  BSYNC.RECONVERGENT B0 ;  /* 0x0000000000007941 */ /* 0x000fea0003800200 */
.L_x_362:
[----:B------:R-:W-:Y:S01]  /*5890*/  NOP ;  /* 0x0000000000007918 */ /* 0x000fe20000000000 */
[----:B------:R-:W-:Y:S01]  /*58a0*/  BSSY.RECONVERGENT B0, `(.L_x_364) ;  /* 0x0000010000007945 */ /* 0x000fe20003800200 */
[----:B------:R-:W-:Y:S01]  /*58b0*/  ISETP.GE.AND P0, PT, R24, R15, PT ;  /* 0x0000000f1800720c */ /* 0x000fe20003f06270 */
[----:B------:R-:W-:Y:S02]  /*58c0*/  VIADD R24, R19, 0xd80 ;  /* 0x00000d8013187836 */ /* 0x000fe40000000000 */
[----:B------:R-:W-:Y:S10]  /*58d0*/  @P6 BRA `(.L_x_365) ;  /* 0x0000000000306947 */ /* 0x000ff40003800000 */
[----:B012---:R-:W0:Y:S01]  /*58e0*/  LDS.64 R16, [R14+0x2400] ;  /* 0x002400000e107984 */ /* 0x007e220000000a00 */
        /* <DEDUP_REMOVED lines=11> */
.L_x_365:
[----:B------:R-:W-:Y:S05]  /*59a0*/  BSYNC.RECONVERGENT B0 ;  /* 0x0000000000007941 */ /* 0x000fea0003800200 */
.L_x_364:
[----:B------:R-:W-:Y:S01]  /*59b0*/  NOP ;  /* 0x0000000000007918 */ /* 0x000fe20000000000 */
[----:B------:R-:W-:Y:S01]  /*59c0*/  BSSY.RECONVERGENT B0, `(.L_x_366) ;  /* 0x0000010000007945 */ /* 0x000fe20003800200 */
[----:B------:R-:W-:Y:S01]  /*59d0*/  ISETP.GE.AND P6, PT, R24, R15, PT ;  /* 0x0000000f1800720c */ /* 0x000fe20003fc6270 */
[----:B------:R-:W-:Y:S02]  /*59e0*/  VIADD R24, R19, 0xf00 ;  /* 0x00000f0013187836 */ /* 0x000fe40000000000 */
[----:B------:R-:W-:Y:S10]  /*59f0*/  @P4 BRA `(.L_x_367) ;  /* 0x0000000000304947 */ /* 0x000ff40003800000 */
[----:B0123--:R-:W0:Y:S01]  /*5a00*/  LDS.64 R16, [R14+0x3000] ;  /* 0x003000000e107984 */ /* 0x00fe220000000a00 */
        /* <DEDUP_REMOVED lines=11> */
.L_x_367:
[----:B------:R-:W-:Y:S05]  /*5ac0*/  BSYNC.RECONVERGENT B0 ;  /* 0x0000000000007941 */ /* 0x000fea0003800200 */
.L_x_366:
[----:B------:R-:W-:Y:S01]  /*5ad0*/  NOP ;  /* 0x0000000000007918 */ /* 0x000fe20000000000 */
[----:B------:R-:W-:Y:S01]  /*5ae0*/  BSSY.RECONVERGENT B0, `(.L_x_368) ;  /* 0x0000010000007945 */ /* 0x000fe20003800200 */
[----:B------:R-:W-:Y:S01]  /*5af0*/  ISETP.GE.AND P4, PT, R24, R15, PT ;  /* 0x0000000f1800720c */ /* 0x000fe20003f86270 */
[----:B------:R-:W-:Y:S02]  /*5b00*/  VIADD R24, R19, 0x1080 ;  /* 0x0000108013187836 */ /* 0x000fe40000000000 */
[----:B------:R-:W-:Y:S10]  /*5b10*/  @P3 BRA `(.L_x_369) ;  /* 0x0000000000303947 */ /* 0x000ff40003800000 */
[----:B01234-:R-:W0:Y:S01]  /*5b20*/  LDS.64 R16, [R14+0x3c00] ;  /* 0x003c00000e107984 */ /* 0x01fe220000000a00 */
        /* <DEDUP_REMOVED lines=11> */
.L_x_369:
[----:B------:R-:W-:Y:S05]  /*5be0*/  BSYNC.RECONVERGENT B0 ;  /* 0x0000000000007941 */ /* 0x000fea0003800200 */
.L_x_368:
[----:B------:R-:W-:Y:S01]  /*5bf0*/  NOP ;  /* 0x0000000000007918 */ /* 0x000fe20000000000 */
[----:B------:R-:W-:Y:S01]  /*5c00*/  BSSY.RECONVERGENT B0, `(.L_x_370) ;  /* 0x000000f000007945 */ /* 0x000fe20003800200 */
[----:B------:R-:W-:-:S03]  /*5c10*/  ISETP.GE.AND P3, PT, R24, R15, PT ;  /* 0x0000000f1800720c */ /* 0x000fc60003f66270 */
        /* <DEDUP_REMOVED lines=13> */
.L_x_371:
[----:B------:R-:W-:Y:S05]  /*5cf0*/  BSYNC.RECONVERGENT B0 ;  /* 0x0000000000007941 */ /* 0x000fea0003800200 */
.L_x_370:
[----:B------:R-:W-:Y:S01]  /*5d00*/  NOP ;  /* 0x0000000000007918 */ /* 0x000fe20000000000 */
[----:B------:R-:W-:Y:S04]  /*5d10*/  BSSY.RECONVERGENT B0, `(.L_x_372) ;  /* 0x000000e000007945 */ /* 0x000fe80003800200 */
[----:B------:R-:W-:Y:S05]  /*5d20*/  @P1 BRA `(.L_x_373) ;  /* 0x0000000000301947 */ /* 0x000fea0003800000 */
        /* <DEDUP_REMOVED lines=12> */
.L_x_373:
[----:B------:R-:W-:Y:S05]  /*5df0*/  BSYNC.RECONVERGENT B0 ;  /* 0x0000000000007941 */ /* 0x000fea0003800200 */
.L_x_372:
        /* <DEDUP_REMOVED lines=15> */
.L_x_375:
[----:B------:R-:W-:Y:S05]  /*5ef0*/  BSYNC.RECONVERGENT B0 ;  /* 0x0000000000007941 */ /* 0x000fea0003800200 */
.L_x_374:
        /* <DEDUP_REMOVED lines=15> */
.L_x_377:
[----:B------:R-:W-:Y:S05]  /*5ff0*/  BSYNC.RECONVERGENT B0 ;  /* 0x0000000000007941 */ /* 0x000fea0003800200 */
.L_x_376:
        /* <DEDUP_REMOVED lines=15> */
.L_x_379:
[----:B------:R-:W-:Y:S05]  /*60f0*/  BSYNC.RECONVERGENT B0 ;  /* 0x0000000000007941 */ /* 0x000fea0003800200 */
.L_x_378:
        /* <DEDUP_REMOVED lines=8> */
[----:B------:R-:W-:-:S06]  /*6180*/  IMAD R20, R18, 0x8, R41 ;  /* 0x0000000812147824 */ /* 0x000fcc00078e0229 */
[----:B------:R-:W0:Y:S02]  /*6190*/  LDS.64 R20, [R20+0x9000] ;  /* 0x0090000014147984 */ /* 0x000e240000000a00 */
[----:B0-----:R-:W-:-:S05]  /*61a0*/  IADD3 R19, P0, PT, R20, R19, RZ ;  /* 0x0000001314137210 */ /* 0x001fca0007f1e0ff */
[----:B------:R-:W-:Y:S01]  /*61b0*/  IMAD.X R22, RZ, RZ, R21, P0 ;  /* 0x000000ffff167224 */ /* 0x000fe200000e0615 */
[----:B-1----:R-:W-:-:S04]  /*61c0*/  LEA R18, P0, R19, UR6, 0x3 ;  /* 0x0000000613127c11 */ /* 0x002fc8000f8018ff */
[----:B------:R-:W-:-:S05]  /*61d0*/  LEA.HI.X R19, R19, UR7, R22, 0x3, P0 ;  /* 0x0000000713137c11 */ /* 0x000fca00080f1c16 */
[----:B------:R0:W-:Y:S04]  /*61e0*/  STG.E.64 desc[UR8][R18.64+0x8400], R16 ;  /* 0x0084001012007986 */ /* 0x0001e8000c101b08 */
.L_x_381:
[----:B------:R-:W-:Y:S05]  /*61f0*/  BSYNC.RECONVERGENT B0 ;  /* 0x0000000000007941 */ /* 0x000fea0003800200 */
.L_x_380:
[----:B------:R-:W-:Y:S01]  /*6200*/  NOP ;  /* 0x0000000000007918 */ /* 0x000fe20000000000 */
.L_x_357:
[----:B------:R-:W1:Y:S01]  /*6210*/  LDS.64 R38, [R14] ;  /* 0x000000000e267984 */ /* 0x000e620000000a00 */
[----:B------:R-:W1:Y:S03]  /*6220*/  LDCU UR5, c[0x0][0x3c4] ;  /* 0x00007880ff0577ac */ /* 0x000e660008000800 */
[----:B------:R-:W2:Y:S04]  /*6230*/  LDS.64 R40, [R14+0xc00] ;  /* 0x000c00000e287984 */ /* 0x000ea80000000a00 */
[----:B------:R-:W0:Y:S04]  /*6240*/  LDS.64 R42, [R14+0x1800] ;  /* 0x001800000e2a7984 */ /* 0x000e280000000a00 */
[----:B------:R-:W0:Y:S04]  /*6250*/  LDS.64 R44, [R14+0x2400] ;  /* 0x002400000e2c7984 */ /* 0x000e280000000a00 */
[----:B------:R-:W0:Y:S04]  /*6260*/  LDS.64 R46, [R14+0x3000] ;  /* 0x003000000e2e7984 */ /* 0x000e280000000a00 */
[----:B------:R-:W0:Y:S04]  /*6270*/  LDS.64 R48, [R14+0x3c00] ;  /* 0x003c00000e307984 */ /* 0x000e280000000a00 */
[----:B------:R-:W0:Y:S04]  /*6280*/  LDS.64 R50, [R14+0x4800] ;  /* 0x004800000e327984 */ /* 0x000e280000000a00 */
[----:B------:R-:W0:Y:S04]  /*6290*/  LDS.64 R52, [R14+0x5400] ;  /* 0x005400000e347984 */ /* 0x000e280000000a00 */
[----:B------:R-:W0:Y:S04]  /*62a0*/  LDS.64 R54, [R14+0x6000] ;  /* 0x006000000e367984 */ /* 0x000e280000000a00 */
[----:B------:R-:W0:Y:S04]  /*62b0*/  LDS.64 R56, [R14+0x6c00] ;  /* 0x006c00000e387984 */ /* 0x000e280000000a00 */
[----:B------:R-:W0:Y:S01]  /*62c0*/  LDS.64 R58, [R14+0x7800] ;  /* 0x007800000e3a7984 */ /* 0x000e220000000a00 */
[----:B-1----:R-:W-:-:S03]  /*62d0*/  SHF.R.U64 R68, R38, UR5, R39 ;  /* 0x0000000526447c19 */ /* 0x002fc60008001227 */
[----:B------:R1:W1:Y:S01]  /*62e0*/  LDS.64 R60, [R14+0x8400] ;  /* 0x008400000e3c7984 */ /* 0x0002620000000a00 */
[----:B--2---:R-:W-:-:S03]  /*62f0*/  SHF.R.U64 R66, R40, UR5, R41 ;  /* 0x0000000528427c19 */ /* 0x004fc60008001229 */
[----:B0--34-:R0:W5:Y:S01]  /*6300*/  @!P5 LDG.E.64 R16, desc[UR8][R2.64+0x100] ;  /* 0x000100080210d981 */ /* 0x019162000c1e1b00 */
[----:B------:R-:W-:-:S03]  /*6310*/  SHF.R.U64 R64, R42, UR5, R43 ;  /* 0x000000052a407c19 */ /* 0x000fc6000800122b */
[----:B-1----:R0:W5:Y:S01]  /*6320*/  @!P5 LDG.E.64 R14, desc[UR8][R2.64] ;  /* 0x00000008020ed981 */ /* 0x002162000c1e1b00 */
[----:B------:R-:W-:-:S03]  /*6330*/  SHF.R.U64 R62, R44, UR5, R45 ;  /* 0x000000052c3e7c19 */ /* 0x000fc6000800122d */
[----:B------:R0:W5:Y:S01]  /*6340*/  @!P5 LDG.E.64 R18, desc[UR8][R2.64+0x200] ;  /* 0x000200080212d981 */ /* 0x000162000c1e1b00 */
[----:B------:R-:W-:-:S03]  /*6350*/  SHF.R.U64 R45, R46, UR5, R47 ;  /* 0x000000052e2d7c19 */ /* 0x000fc6000800122f */
[----:B------:R0:W5:Y:S01]  /*6360*/  @!P5 LDG.E.64 R20, desc[UR8][R2.64+0x300] ;  /* 0x000300080214d981 */ /* 0x000162000c1e1b00 */
[----:B------:R-:W-:Y:S02]  /*6370*/  SHF.R.U64 R44, R48, UR5, R49 ;  /* 0x00000005302c7c19 */ /* 0x000fe40008001231 */
[----:B------:R-:W1:Y:S01]  /*6380*/  LDC R49, c[0x0][0x3c0] ;  /* 0x0000f000ff317b82 */ /* 0x000e620000000800 */
[----:B------:R0:W5:Y:S01]  /*6390*/  @!P5 LDG.E.64 R22, desc[UR8][R2.64+0x400] ;  /* 0x000400080216d981 */ /* 0x000162000c1e1b00 */
[----:B------:R-:W-:-:S03]  /*63a0*/  SHF.R.U64 R43, R50, UR5, R51 ;  /* 0x00000005322b7c19 */ /* 0x000fc60008001233 */
        /* <DEDUP_REMOVED lines=10> */
[----:B------:R0:W5:Y:S04]  /*6450*/  @!P5 LDG.E.64 R34, desc[UR8][R2.64+0xa00] ;  /* 0x000a00080222d981 */ /* 0x000168000c1e1b00 */
[----:B------:R0:W5:Y:S01]  /*6460*/  @!P5 LDG.E.64 R36, desc[UR8][R2.64+0xb00] ;  /* 0x000b00080224d981 */ /* 0x000162000c1e1b00 */
[----:B------:R-:W-:Y:S02]  /*6470*/  LOP3.LUT R50, R68, UR4, RZ, 0x30, !PT ;  /* 0x0000000444327c12 */ /* 0x000fe4000f8e30ff */
[----:B------:R-:W-:Y:S02]  /*6480*/  LOP3.LUT R48, R66, UR4, RZ, 0x30, !PT ;  /* 0x0000000442307c12 */ /* 0x000fe4000f8e30ff */
[----:B------:R-:W-:Y:S02]  /*6490*/  LOP3.LUT R47, R64, UR4, RZ, 0x30, !PT ;  /* 0x00000004402f7c12 */ /* 0x000fe4000f8e30ff */
[----:B------:R-:W-:-:S02]  /*64a0*/  LOP3.LUT R46, R62, UR4, RZ, 0x30, !PT ;  /* 0x000000043e2e7c12 */ /* 0x000fc4000f8e30ff */
[----:B------:R-:W-:Y:S02]  /*64b0*/  LOP3.LUT R45, R45, UR4, RZ, 0x30, !PT ;  /* 0x000000042d2d7c12 */ /* 0x000fe4000f8e30ff */
[----:B------:R-:W-:Y:S02]  /*64c0*/  LOP3.LUT R44, R44, UR4, RZ, 0x30, !PT ;  /* 0x000000042c2c7c12 */ /* 0x000fe4000f8e30ff */
[----:B------:R-:W-:Y:S02]  /*64d0*/  LOP3.LUT R43, R43, UR4, RZ, 0x30, !PT ;  /* 0x000000042b2b7c12 */ /* 0x000fe4000f8e30ff */
[----:B------:R-:W-:Y:S02]  /*64e0*/  LOP3.LUT R42, R42, UR4, RZ, 0x30, !PT ;  /* 0x000000042a2a7c12 */ /* 0x000fe4000f8e30ff */
[----:B------:R-:W-:Y:S02]  /*64f0*/  LOP3.LUT R41, R41, UR4, RZ, 0x30, !PT ;  /* 0x0000000429297c12 */ /* 0x000fe4000f8e30ff */
[----:B------:R-:W-:-:S02]  /*6500*/  LOP3.LUT R40, R40, UR4, RZ, 0x30, !PT ;  /* 0x0000000428287c12 */ /* 0x000fc4000f8e30ff */
[----:B------:R-:W-:Y:S02]  /*6510*/  LOP3.LUT R39, R39, UR4, RZ, 0x30, !PT ;  /* 0x0000000427277c12 */ /* 0x000fe4000f8e30ff */
[----:B------:R-:W-:Y:S01]  /*6520*/  LOP3.LUT R38, R38, UR4, RZ, 0x30, !PT ;  /* 0x0000000426267c12 */ /* 0x000fe2000f8e30ff */
[----:B01----:R-:W-:Y:S06]  /*6530*/  @!P5 BRA `(.L_x_382) ;  /* 0x000000000090d947 */ /* 0x003fec0003800000 */
[----:B------:R-:W-:Y:S02]  /*6540*/  IMAD R51, R4, -0x1200, R49 ;  /* 0xffffee0004337824 */ /* 0x000fe400078e0231 */
        /* <DEDUP_REMOVED lines=13> */
[----:B-----5:R0:W5:Y:S01]  /*6620*/  @!P3 LDG.E.64 R14, desc[UR8][R2.64] ;  /* 0x00000008020eb981 */ /* 0x020162000c1e1b00 */
[-C--:B------:R-:W-:Y:S01]  /*6630*/  ISETP.GE.AND P3, PT, R52, R51.reuse, PT ;  /* 0x000000333400720c */ /* 0x080fe20003f66270 */
[----:B------:R-:W-:Y:S02]  /*6640*/  VIADD R52, R0, 0x100 ;  /* 0x0000010000347836 */ /* 0x000fe40000000000 */
[----:B------:R0:W5:Y:S01]  /*6650*/  @!P4 LDG.E.64 R16, desc[UR8][R2.64+0x100] ;  /* 0x000100080210c981 */ /* 0x000162000c1e1b00 */
[----:B------:R-:W-:Y:S01]  /*6660*/  ISETP.GE.AND P4, PT, R54, R51, PT ;  /* 0x000000333600720c */ /* 0x000fe20003f86270 */
[----:B------:R-:W-:-:S02]  /*6670*/  VIADD R54, R0, 0x120 ;  /* 0x0000012000367836 */ /* 0x000fc40000000000 */
[----:B------:R0:W5:Y:S01]  /*6680*/  @!P6 LDG.E.64 R18, desc[UR8][R2.64+0x200] ;  /* 0x000200080212e981 */ /* 0x000162000c1e1b00 */
[-C--:B------:R-:W-:Y:S01]  /*6690*/  ISETP.GE.AND P6, PT, R52, R51.reuse, PT ;  /* 0x000000333400720c */ /* 0x080fe20003fc6270 */
[C---:B------:R-:W-:Y:S02]  /*66a0*/  VIADD R52, R0.reuse, 0x140 ;  /* 0x0000014000347836 */ /* 0x040fe40000000000 */
[----:B------:R-:W-:Y:S01]  /*66b0*/  VIADD R0, R0, 0x160 ;  /* 0x0000016000007836 */ /* 0x000fe20000000000 */
[----:B------:R0:W5:Y:S01]  /*66c0*/  @!P0 LDG.E.64 R20, desc[UR8][R2.64+0x300] ;  /* 0x0003000802148981 */ /* 0x000162000c1e1b00 */
[----:B------:R-:W-:-:S03]  /*66d0*/  ISETP.GE.AND P0, PT, R54, R51, PT ;  /* 0x000000333600720c */ /* 0x000fc60003f06270 */
        /* <DEDUP_REMOVED lines=10> */
.L_x_382:
[----:B------:R-:W-:Y:S08]  /*6780*/  BAR.SYNC.DEFER_BLOCKING 0x0 ;  /* 0x0000000000007b1d */ /* 0x000ff00000010000 */
[----:B------:R-:W1:Y:S01]  /*6790*/  S2UR UR5, SR_CgaCtaId ;  /* 0x00000000000579c3 */ /* 0x000e620000008800 */
[----:B------:R-:W-:Y:S01]  /*67a0*/  UMOV UR4, 0x400 ;  /* 0x0000040000047882 */ /* 0x000fe20000000000 */
[----:B------:R-:W0:Y:S01]  /*67b0*/  S2R R0, SR_TID.X ;  /* 0x0000000000007919 */ /* 0x000e220000002100 */
[----:B-----5:R2:W-:Y:S04]  /*67c0*/  STS.64 [R5+-0x8], R14 ;  /* 0xfffff80e05007388 */ /* 0x0205e80000000a00 */
[----:B------:R2:W-:Y:S01]  /*67d0*/  STS.64 [R6+-0x8], R16 ;  /* 0xfffff81006007388 */ /* 0x0005e20000000a00 */
[----:B-1----:R-:W-:-:S03]  /*67e0*/  ULEA UR4, UR5, UR4, 0x18 ;  /* 0x0000000405047291 */ /* 0x002fc6000f8ec0ff */
[----:B------:R2:W-:Y:S04]  /*67f0*/  STS.64 [R7+-0x8], R18 ;  /* 0xfffff81207007388 */ /* 0x0005e80000000a00 */
[----:B------:R2:W-:Y:S04]  /*6800*/  STS.64 [R8+-0x8], R20 ;  /* 0xfffff81408007388 */ /* 0x0005e80000000a00 */
[----:B------:R2:W-:Y:S01]  /*6810*/  STS.64 [R9+-0x8], R22 ;  /* 0xfffff81609007388 */ /* 0x0005e20000000a00 */
[----:B0-----:R-:W-:-:S03]  /*6820*/  LEA R2, R0, UR4, 0x3 ;  /* 0x0000000400027c11 */ /* 0x001fc6000f8e18ff */
[----:B------:R2:W-:Y:S04]  /*6830*/  STS.64 [R10+-0x8], R24 ;  /* 0xfffff8180a007388 */ /* 0x0005e80000000a00 */
[----:B------:R2:W-:Y:S04]  /*6840*/  STS.64 [R11+-0x8], R26 ;  /* 0xfffff81a0b007388 */ /* 0x0005e80000000a00 */
[----:B------:R2:W-:Y:S04]  /*6850*/  STS.64 [R12+-0x8], R28 ;  /* 0xfffff81c0c007388 */ /* 0x0005e80000000a00 */
[----:B------:R2:W-:Y:S04]  /*6860*/  STS.64 [R13+-0x8], R30 ;  /* 0xfffff81e0d007388 */ /* 0x0005e80000000a00 */
[----:B------:R2:W-:Y:S04]  /*6870*/  STS.64 [R63+-0x8], R32 ;  /* 0xfffff8203f007388 */ /* 0x0005e80000000a00 */
[----:B------:R2:W-:Y:S04]  /*6880*/  STS.64 [R67+-0x8], R34 ;  /* 0xfffff82243007388 */ /* 0x0005e80000000a00 */
[----:B------:R2:W-:Y:S01]  /*6890*/  STS.64 [R65+-0x8], R36 ;  /* 0xfffff82441007388 */ /* 0x0005e20000000a00 */
[----:B------:R-:W-:Y:S06]  /*68a0*/  BAR.SYNC.DEFER_BLOCKING 0x0 ;  /* 0x0000000000007b1d */ /* 0x000fec0000010000 */
[----:B------:R-:W-:Y:S05]  /*68b0*/  @P5 BRA `(.L_x_383) ;  /* 0x0000000400c45947 */ /* 0x000fea0003800000 */
[----:B------:R-:W0:Y:S01]  /*68c0*/  S2UR UR5, SR_CgaCtaId ;  /* 0x00000000000579c3 */ /* 0x000e220000008800 */
[----:B------:R-:W-:Y:S01]  /*68d0*/  UMOV UR4, 0x400 ;  /* 0x0000040000047882 */ /* 0x000fe20000000000 */
[----:B--2---:R-:W-:Y:S01]  /*68e0*/  LDS.64 R4, [R2] ;  /* 0x0000000002047984 */ /* 0x004fe20000000a00 */
[----:B------:R-:W1:Y:S01]  /*68f0*/  LDCU.64 UR6, c[0x0][0x3b0] ;  /* 0x00007600ff0677ac */ /* 0x000e620008000a00 */
[----:B0-----:R-:W-:-:S06]  /*6900*/  ULEA UR4, UR5, UR4, 0x18 ;  /* 0x0000000405047291 */ /* 0x001fcc000f8ec0ff */
[----:B------:R-:W-:Y:S02]  /*6910*/  LEA R6, R50, UR4, 0x3 ;  /* 0x0000000432067c11 */ /* 0x000fe4000f8e18ff */
[----:B------:R-:W-:Y:S02]  /*6920*/  LEA R48, R48, UR4, 0x3 ;  /* 0x0000000430307c11 */ /* 0x000fe4000f8e18ff */
[----:B------:R-:W-:Y:S02]  /*6930*/  LEA R47, R47, UR4, 0x3 ;  /* 0x000000042f2f7c11 */ /* 0x000fe4000f8e18ff */
[----:B------:R-:W0:Y:S01]  /*6940*/  LDS.64 R6, [R6+0x9000] ;  /* 0x0090000006067984 */ /* 0x000e220000000a00 */
[----:B------:R-:W-:Y:S02]  /*6950*/  LEA R46, R46, UR4, 0x3 ;  /* 0x000000042e2e7c11 */ /* 0x000fe4000f8e18ff */
[----:B------:R-:W-:Y:S02]  /*6960*/  LEA R45, R45, UR4, 0x3 ;  /* 0x000000042d2d7c11 */ /* 0x000fe4000f8e18ff */
[----:B------:R-:W-:-:S02]  /*6970*/  LEA R44, R44, UR4, 0x3 ;  /* 0x000000042c2c7c11 */ /* 0x000fc4000f8e18ff */
[----:B------:R-:W-:Y:S02]  /*6980*/  LEA R43, R43, UR4, 0x3 ;  /* 0x000000042b2b7c11 */ /* 0x000fe4000f8e18ff */
[----:B------:R-:W-:Y:S02]  /*6990*/  LEA R42, R42, UR4, 0x3 ;  /* 0x000000042a2a7c11 */ /* 0x000fe4000f8e18ff */
[----:B------:R-:W-:Y:S02]  /*69a0*/  LEA R41, R41, UR4, 0x3 ;  /* 0x0000000429297c11 */ /* 0x000fe4000f8e18ff */
[----:B------:R-:W-:Y:S02]  /*69b0*/  LEA R40, R40, UR4, 0x3 ;  /* 0x0000000428287c11 */ /* 0x000fe4000f8e18ff */
[----:B------:R-:W-:Y:S02]  /*69c0*/  LEA R39, R39, UR4, 0x3 ;  /* 0x0000000427277c11 */ /* 0x000fe4000f8e18ff */
[----:B------:R-:W-:-:S02]  /*69d0*/  LEA R38, R38, UR4, 0x3 ;  /* 0x0000000426267c11 */ /* 0x000fc4000f8e18ff */
[----:B0-----:R-:W-:-:S05]  /*69e0*/  IADD3 R3, P0, PT, R6, R0, RZ ;  /* 0x0000000006037210 */ /* 0x001fca0007f1e0ff */
[----:B------:R-:W-:Y:S01]  /*69f0*/  IMAD.X R8, RZ, RZ, R7, P0 ;  /* 0x000000ffff087224 */ /* 0x000fe200000e0607 */
[----:B-1----:R-:W-:-:S04]  /*6a00*/  LEA R10, P0, R3, UR6, 0x3 ;  /* 0x00000006030a7c11 */ /* 0x002fc8000f8018ff */
[----:B------:R-:W-:-:S05]  /*6a10*/  LEA.HI.X R11, R3, UR7, R8, 0x3, P0 ;  /* 0x00000007030b7c11 */ /* 0x000fca00080f1c08 */
[----:B------:R-:W-:Y:S01]  /*6a20*/  STG.E.64 desc[UR8][R10.64], R4 ;  /* 0x000000040a007986 */ /* 0x000fe2000c101b08 */
[----:B------:R-:W-:-:S03]  /*6a30*/  NOP ;  /* 0x0000000000007918 */ /* 0x000fc60000000000 */
[----:B------:R-:W0:Y:S04]  /*6a40*/  LDS.64 R8, [R48+0x9000] ;  /* 0x0090000030087984 */ /* 0x000e280000000a00 */
[----:B------:R-:W1:Y:S01]  /*6a50*/  LDS.64 R6, [R2+0xc00] ;  /* 0x000c000002067984 */ /* 0x000e620000000a00 */
[----:B0-----:R-:W-:-:S05]  /*6a60*/  IADD3 R3, P0, PT, R8, R0, RZ ;  /* 0x0000000008037210 */ /* 0x001fca0007f1e0ff */
[----:B------:R-:W-:Y:S01]  /*6a70*/  IMAD.X R8, RZ, RZ, R9, P0 ;  /* 0x000000ffff087224 */ /* 0x000fe200000e0609 */
[----:B------:R-:W-:-:S04]  /*6a80*/  LEA R12, P0, R3, UR6, 0x3 ;  /* 0x00000006030c7c11 */ /* 0x000fc8000f8018ff */
[----:B------:R-:W-:-:S05]  /*6a90*/  LEA.HI.X R13, R3, UR7, R8, 0x3, P0 ;  /* 0x00000007030d7c11 */ /* 0x000fca00080f1c08 */
[----:B-1----:R-:W-:Y:S01]  /*6aa0*/  STG.E.64 desc[UR8][R12.64+0xc00], R6 ;  /* 0x000c00060c007986 */ /* 0x002fe2000c101b08 */
        /* <DEDUP_REMOVED lines=80> */
[----:B------:R-:W-:Y:S01]  /*6fb0*/  NOP ;  /* 0x0000000000007918 */ /* 0x000fe20000000000 */
[----:B------:R-:W-:Y:S05]  /*6fc0*/  EXIT ;  /* 0x000000000000794d */ /* 0x000fea0003800000 */
.L_x_383:
[----:B------:R-:W0:Y:S01]  /*6fd0*/  S2UR UR5, SR_CgaCtaId ;  /* 0x00000000000579c3 */ /* 0x000e220000008800 */
[----:B------:R-:W-:Y:S01]  /*6fe0*/  UMOV UR4, 0x400 ;  /* 0x0000040000047882 */ /* 0x000fe20000000000 */
[----:B------:R-:W-:Y:S02]  /*6ff0*/  IMAD R3, R4, -0x1200, R49 ;  /* 0xffffee0004037824 */ /* 0x000fe400078e0231 */
[C---:B--2---:R-:W-:Y:S02]  /*7000*/  VIADD R8, R0.reuse, 0x180 ;  /* 0x0000018000087836 */ /* 0x044fe40000000000 */
[C---:B------:R-:W-:Y:S01]  /*7010*/  VIADD R14, R0.reuse, 0x300 ;  /* 0x00000300000e7836 */ /* 0x040fe20000000000 */
[----:B------:R-:W-:-:S13]  /*7020*/  ISETP.GE.AND P1, PT, R0, R3, PT ;  /* 0x000000030000720c */ /* 0x000fda0003f26270 */
[----:B------:R-:W-:Y:S01]  /*7030*/  @!P1 LDS.64 R6, [R2] ;  /* 0x0000000002069984 */ /* 0x000fe20000000a00 */
[----:B------:R-:W1:Y:S01]  /*7040*/  @!P1 LDC.64 R10, c[0x0][0x3b0] ;  /* 0x0000ec00ff0a9b82 */ /* 0x000e620000000a00 */
[----:B0-----:R-:W-:-:S06]  /*7050*/  ULEA UR4, UR5, UR4, 0x18 ;  /* 0x0000000405047291 */ /* 0x001fcc000f8ec0ff */
[----:B------:R-:W-:Y:S02]  /*7060*/  LEA R50, R50, UR4, 0x3 ;  /* 0x0000000432327c11 */ /* 0x000fe4000f8e18ff */
[----:B------:R-:W-:Y:S02]  /*7070*/  LEA R48, R48, UR4, 0x3 ;  /* 0x0000000430307c11 */ /* 0x000fe4000f8e18ff */
[----:B------:R-:W-:Y:S01]  /*7080*/  LEA R47, R47, UR4, 0x3 ;  /* 0x000000042f2f7c11 */ /* 0x000fe2000f8e18ff */
        /* <DEDUP_REMOVED lines=10> */
[----:B0-----:R-:W-:-:S05]  /*7130*/  @!P1 IADD3 R4, P0, PT, R4, R0, RZ ;  /* 0x0000000004049210 */ /* 0x001fca0007f1e0ff */
[----:B------:R-:W-:Y:S01]  /*7140*/  @!P1 IMAD.X R5, RZ, RZ, R5, P0 ;  /* 0x000000ffff059224 */ /* 0x000fe200000e0605 */
[----:B-1----:R-:W-:-:S04]  /*7150*/  @!P1 LEA R10, P0, R4, R10, 0x3 ;  /* 0x0000000a040a9211 */ /* 0x002fc800078018ff */
[----:B------:R-:W-:-:S05]  /*7160*/  @!P1 LEA.HI.X R11, R4, R11, R5, 0x3, P0 ;  /* 0x0000000b040b9211 */ /* 0x000fca00000f1c05 */
[----:B------:R-:W-:Y:S01]  /*7170*/  @!P1 STG.E.64 desc[UR8][R10.64], R6 ;  /* 0x000000060a009986 */ /* 0x000fe2000c101b08 */
[----:B------:R-:W-:-:S03]  /*7180*/  NOP ;  /* 0x0000000000007918 */ /* 0x000fc60000000000 */
[----:B------:R-:W0:Y:S01]  /*7190*/  LDS.64 R4, [R48+0x9000] ;  /* 0x0090000030047984 */ /* 0x000e220000000a00 */
[----:B------:R-:W-:-:S13]  /*71a0*/  ISETP.GE.AND P1, PT, R8, R3, PT ;  /* 0x000000030800720c */ /* 0x000fda0003f26270 */
[----:B------:R-:W1:Y:S01]  /*71b0*/  @!P1 LDS.64 R8, [R2+0xc00] ;  /* 0x000c000002089984 */ /* 0x000e620000000a00 */
[----:B------:R-:W2:Y:S01]  /*71c0*/  @!P1 LDC.64 R12, c[0x0][0x3b0] ;  /* 0x0000ec00ff0c9b82 */ /* 0x000ea20000000a00 */
[----:B0-----:R-:W-:-:S05]  /*71d0*/  @!P1 IADD3 R4, P0, PT, R4, R0, RZ ;  /* 0x0000000004049210 */ /* 0x001fca0007f1e0ff */
[----:B------:R-:W-:Y:S01]  /*71e0*/  @!P1 IMAD.X R5, RZ, RZ, R5, P0 ;  /* 0x000000ffff059224 */ /* 0x000fe200000e0605 */
[----:B--2---:R-:W-:-:S04]  /*71f0*/  @!P1 LEA R12, P0, R4, R12, 0x3 ;  /* 0x0000000c040c9211 */ /* 0x004fc800078018ff */
[----:B------:R-:W-:-:S05]  /*7200*/  @!P1 LEA.HI.X R13, R4, R13, R5, 0x3, P0 ;  /* 0x0000000d040d9211 */ /* 0x000fca00000f1c05 */
[----:B-1----:R-:W-:Y:S01]  /*7210*/  @!P1 STG.E.64 desc[UR8][R12.64+0xc00], R8 ;  /* 0x000c00080c009986 */ /* 0x002fe2000c101b08 */
[----:B------:R-:W-:-:S03]  /*7220*/  NOP ;  /* 0x0000000000007918 */ /* 0x000fc60000000000 */
[----:B------:R-:W0:Y:S01]  /*7230*/  LDS.64 R4, [R47+0x9000] ;  /* 0x009000002f047984 */ /* 0x000e220000000a00 */
[----:B------:R-:W-:Y:S01]  /*7240*/  ISETP.GE.AND P1, PT, R14, R3, PT ;  /* 0x000000030e00720c */ /* 0x000fe20003f26270 */
[----:B------:R-:W-:-:S12]  /*7250*/  VIADD R14, R0, 0x480 ;  /* 0x00000480000e7836 */ /* 0x000fd80000000000 */
        /* <DEDUP_REMOVED lines=53> */
[----:B------:R-:W-:Y:S02]  /*75b0*/  ISETP.GE.AND P1, PT, R14, R3, PT ;  /* 0x000000030e00720c */ /* 0x000fe40003f26270 */
[----:B------:R-:W-:-:S11]  /*75c0*/  LOP3.LUT R14, R0, 0xc00, RZ, 0xfc, !PT ;  /* 0x00000c00000e7812 */ /* 0x000fd600078efcff */
        /* <DEDUP_REMOVED lines=42> */
[----:B------:R-:W-:-:S13]  /*7870*/  ISETP.GE.AND P1, PT, R14, R3, PT ;  /* 0x000000030e00720c */ /* 0x000fda0003f26270 */
[----:B------:R-:W1:Y:S01]  /*7880*/  @!P1 LDS.64 R2, [R2+0x8400] ;  /* 0x0084000002029984 */ /* 0x000e620000000a00 */
[----:B------:R-:W2:Y:S01]  /*7890*/  @!P1 LDC.64 R8, c[0x0][0x3b0] ;  /* 0x0000ec00ff089b82 */ /* 0x000ea20000000a00 */
[----:B0-----:R-:W-:-:S05]  /*78a0*/  IADD3 R0, P0, PT, R4, R0, RZ ;  /* 0x0000000004007210 */ /* 0x001fca0007f1e0ff */
[----:B------:R-:W-:Y:S01]  /*78b0*/  IMAD.X R5, RZ, RZ, R5, P0 ;  /* 0x000000ffff057224 */ /* 0x000fe200000e0605 */
[----:B--2---:R-:W-:-:S04]  /*78c0*/  @!P1 LEA R4, P0, R0, R8, 0x3 ;  /* 0x0000000800049211 */ /* 0x004fc800078018ff */
[----:B------:R-:W-:-:S05]  /*78d0*/  @!P1 LEA.HI.X R5, R0, R9, R5, 0x3, P0 ;  /* 0x0000000900059211 */ /* 0x000fca00000f1c05 */
[----:B-1----:R-:W-:Y:S01]  /*78e0*/  @!P1 STG.E.64 desc[UR8][R4.64+0x8400], R2 ;  /* 0x0084000204009986 */ /* 0x002fe2000c101b08 */
[----:B------:R-:W-:Y:S01]  /*78f0*/  NOP ;  /* 0x0000000000007918 */ /* 0x000fe20000000000 */
[----:B------:R-:W-:Y:S05]  /*7900*/  EXIT ;  /* 0x000000000000794d */ /* 0x000fea0003800000 */
.L_x_320:
[----:B------:R-:W-:Y:S02]  /*7910*/  IMAD.MOV.U32 R73, RZ, RZ, R66 ;  /* 0x000000ffff497224 */ /* 0x000fe400078e0042 */
[----:B------:R-:W-:Y:S02]  /*7920*/  IMAD.MOV.U32 R74, RZ, RZ, 0x1 ;  /* 0x00000001ff4a7424 */ /* 0x000fe400078e00ff */
[----:B------:R-:W-:Y:S02]  /*7930*/  IMAD.MOV.U32 R75, RZ, RZ, RZ ;  /* 0x000000ffff4b7224 */ /* 0x000fe400078e00ff */
[----:B------:R-:W-:-:S07]  /*7940*/  IMAD.MOV.U32 R72, RZ, RZ, -0x1 ;  /* 0xffffffffff487424 */ /* 0x000fce00078e00ff */
[----:B------:R-:W-:Y:S05]  /*7950*/  WARPSYNC.COLLECTIVE R72, `(.L_x_384) ;  /* 0x0000000048087348 */ /* 0x000fea0003c00000 */
[----:B------:R0:W1:Y:S02]  /*7960*/  SHFL.UP P0, R71, R73, R74, R75 ;  /* 0x0400004a49477389 */ /* 0x000064000000004b */
[----:B01----:R-:W-:Y:S05]  /*7970*/  ENDCOLLECTIVE ;  /* 0x000000000000791b */ /* 0x003fea0003800000 */
.L_x_384:
[----:B------:R-:W-:Y:S02]  /*7980*/  IMAD.MOV.U32 R74, RZ, RZ, 0x2 ;  /* 0x00000002ff4a7424 */ /* 0x000fe400078e00ff */
[----:B------:R-:W-:-:S04]  /*7990*/  IMAD.MOV.U32 R67, RZ, RZ, R71 ;  /* 0x000000ffff437224 */ /* 0x000fc800078e0047 */
[----:B------:R-:W-:-:S04]  /*79a0*/  @P0 IMAD.IADD R67, R66, 0x1, R67 ;  /* 0x0000000142430824 */ /* 0x000fc800078e0243 */
[----:B------:R-:W-:-:S07]  /*79b0*/  IMAD.MOV.U32 R73, RZ, RZ, R67 ;  /* 0x000000ffff497224 */ /* 0x000fce00078e0043 */
[----:B------:R-:W-:Y:S05]  /*79c0*/  WARPSYNC.COLLECTIVE R72, `(.L_x_385) ;  /* 0x0000000048087348 */ /* 0x000fea0003c00000 */
[----:B------:R0:W1:Y:S02]  /*79d0*/  SHFL.UP P0, R71, R73, R74, R75 ;  /* 0x0400004a49477389 */ /* 0x000064000000004b */
[----:B01----:R-:W-:Y:S05]  /*79e0*/  ENDCOLLECTIVE ;  /* 0x000000000000791b */ /* 0x003fea0003800000 */
.L_x_385:
[----:B------:R-:W-:Y:S02]  /*79f0*/  IMAD.MOV.U32 R74, RZ, RZ, 0x4 ;  /* 0x00000004ff4a7424 */ /* 0x000fe400078e00ff */
[----:B------:R-:W-:-:S04]  /*7a00*/  IMAD.MOV.U32 R68, RZ, RZ, R71 ;  /* 0x000000ffff447224 */ /* 0x000fc800078e0047 */
[----:B------:R-:W-:-:S04]  /*7a10*/  @P0 IMAD.IADD R68, R67, 0x1, R68 ;  /* 0x0000000143440824 */ /* 0x000fc800078e0244 */
[----:B------:R-:W-:-:S07]  /*7a20*/  IMAD.MOV.U32 R73, RZ, RZ, R68 ;  /* 0x000000ffff497224 */ /* 0x000fce00078e0044 */
[----:B------:R-:W-:Y:S05]  /*7a30*/  WARPSYNC.COLLECTIVE R72, `(.L_x_386) ;  /* 0x0000000048087348 */ /* 0x000fea0003c00000 */
[----:B------:R0:W1:Y:S02]  /*7a40*/  SHFL.UP P0, R71, R73, R74, R75 ;  /* 0x0400004a49477389 */ /* 0x000064000000004b */
[----:B01----:R-:W-:Y:S05]  /*7a50*/  ENDCOLLECTIVE ;  /* 0x000000000000791b */ /* 0x003fea0003800000 */
.L_x_386:
[----:B------:R-:W-:Y:S02]  /*7a60*/  IMAD.MOV.U32 R74, RZ, RZ, 0x8 ;  /* 0x00000008ff4a7424 */ /* 0x000fe400078e00ff */
[----:B------:R-:W-:-:S04]  /*7a70*/  IMAD.MOV.U32 R69, RZ, RZ, R71 ;  /* 0x000000ffff457224 */ /* 0x000fc800078e0047 */
[----:B------:R-:W-:-:S04]  /*7a80*/  @P0 IMAD.IADD R69, R68, 0x1, R69 ;  /* 0x0000000144450824 */ /* 0x000fc800078e0245 */
[----:B------:R-:W-:-:S07]  /*7a90*/  IMAD.MOV.U32 R73, RZ, RZ, R69 ;  /* 0x000000ffff497224 */ /* 0x000fce00078e0045 */
[----:B------:R-:W-:Y:S05]  /*7aa0*/  WARPSYNC.COLLECTIVE R72, `(.L_x_387) ;  /* 0x0000000048087348 */ /* 0x000fea0003c00000 */
[----:B------:R0:W1:Y:S02]  /*7ab0*/  SHFL.UP P0, R71, R73, R74, R75 ;  /* 0x0400004a49477389 */ /* 0x000064000000004b */
[----:B01----:R-:W-:Y:S05]  /*7ac0*/  ENDCOLLECTIVE ;  /* 0x000000000000791b */ /* 0x003fea0003800000 */
.L_x_387:
[----:B------:R-:W-:Y:S02]  /*7ad0*/  IMAD.MOV.U32 R74, RZ, RZ, 0x10 ;  /* 0x00000010ff4a7424 */ /* 0x000fe400078e00ff */
[----:B------:R-:W-:-:S04]  /*7ae0*/  IMAD.MOV.U32 R70, RZ, RZ, R71 ;  /* 0x000000ffff467224 */ /* 0x000fc800078e0047 */
[----:B------:R-:W-:-:S04]  /*7af0*/  @P0 IMAD.IADD R70, R69, 0x1, R70 ;  /* 0x0000000145460824 */ /* 0x000fc800078e0246 */
[----:B------:R-:W-:-:S07]  /*7b00*/  IMAD.MOV.U32 R73, RZ, RZ, R70 ;  /* 0x000000ffff497224 */ /* 0x000fce00078e0046 */
[----:B------:R-:W-:Y:S05]  /*7b10*/  WARPSYNC.COLLECTIVE R72, `(.L_x_388) ;  /* 0x0000000048087348 */ /* 0x000fea0003c00000 */
[----:B------:R0:W1:Y:S02]  /*7b20*/  SHFL.UP P0, R71, R73, R74, R75 ;  /* 0x0400004a49477389 */ /* 0x000064000000004b */
[----:B01----:R-:W-:Y:S05]  /*7b30*/  ENDCOLLECTIVE ;  /* 0x000000000000791b */ /* 0x003fea0003800000 */
.L_x_388:
[----:B------:R-:W-:Y:S05]  /*7b40*/  BRA `(.L_x_389) ;  /* 0xffffffa8003c7947 */ /* 0x000fea000383ffff */
.L_x_390:
        /* <DEDUP_REMOVED lines=11> */
.L_x_1544:


//--------------------- .text._ZN3cub18CUB_300001_SM_10006detail10radix_sort33DeviceRadixSortExclusiveSumKernelINS1_5radix10policy_hubIyyyE10Policy1000EyEEvPT0_ --------------------------
	.section	.text._ZN3cub18CUB_300001_SM_10006detail10radix_sort33DeviceRadixSortExclusiveSumKernelINS1_5radix10policy_hubIyyyE10Policy1000EyEEvPT0_,"ax",@progbits
	.align	128
        .global         _ZN3cub18CUB_300001_SM_10006detail10radix_sort33DeviceRadixSortExclusiveSumKernelINS1_5radix10policy_hubIyyyE10Policy1000EyEEvPT0_
        .type           _ZN3cub18CUB_300001_SM_10006detail10radix_sort33DeviceRadixSortExclusiveSumKernelINS1_5radix10policy_hubIyyyE10Policy1000EyEEvPT0_,@function
        .size           _ZN3cub18CUB_300001_SM_10006detail10radix_sort33DeviceRadixSortExclusiveSumKernelINS1_5radix10policy_hubIyyyE10Policy1000EyEEvPT0_,(.L_x_1545 - _ZN3cub18CUB_300001_SM_10006detail10radix_sort33DeviceRadixSortExclusiveSumKernelINS1_5radix10policy_hubIyyyE10Policy1000EyEEvPT0_)
        .other          _ZN3cub18CUB_300001_SM_10006detail10radix_sort33DeviceRadixSortExclusiveSumKernelINS1_5radix10policy_hubIyyyE10Policy1000EyEEvPT0_,@"STO_CUDA_ENTRY STV_DEFAULT"
_ZN3cub18CUB_300001_SM_10006detail10radix_sort33DeviceRadixSortExclusiveSumKernelINS1_5radix10policy_hubIyyyE10Policy1000EyEEvPT0_:
.text._ZN3cub18CUB_300001_SM_10006detail10radix_sort33DeviceRadixSortExclusiveSumKernelINS1_5radix10policy_hubIyyyE10Policy1000EyEEvPT0_:
[----:B------:R-:W-:Y:S01]  /*0000*/  LDC R1, c[0x0][0x37c] ;  /* 0x0000df00ff017b82 */ /* 0x000fe20000000800 */
[----:B------:R-:W0:Y:S07]  /*0010*/  S2R R18, SR_TID.X ;  /* 0x0000000000127919 */ /* 0x000e2e0000002100 */
[----:B------:R-:W1:Y:S01]  /*0020*/  LDC.64 R16, c[0x0][0x380] ;  /* 0x0000e000ff107b82 */ /* 0x000e620000000a00 */
[----:B------:R-:W2:Y:S01]  /*0030*/  LDCU.64 UR4, c[0x0][0x358] ;  /* 0x00006b00ff0477ac */ /* 0x000ea20008000a00 */
[----:B------:R-:W3:Y:S01]  /*0040*/  S2R R5, SR_CTAID.X ;  /* 0x0000000000057919 */ /* 0x000ee20000002500 */
[----:B0-----:R-:W-:Y:S01]  /*0050*/  ISETP.GT.U32.AND P1, PT, R18, 0xff, PT ;  /* 0x000000ff1200780c */ /* 0x001fe20003f24070 */
[----:B---3--:R-:W-:-:S04]  /*0060*/  IMAD R5, R5, 0x100, R18 ;  /* 0x0000010005057824 */ /* 0x008fc800078e0212 */
[----:B-1----:R-:W-:-:S08]  /*0070*/  IMAD.WIDE R16, R5, 0x8, R16 ;  /* 0x0000000805107825 */ /* 0x002fd000078e0210 */
[----:B--2---:R-:W2:Y:S01]  /*0080*/  @!P1 LDG.E.64 R2, desc[UR4][R16.64] ;  /* 0x0000000410029981 */ /* 0x004ea2000c1e1b00 */
[----:B------:R-:W-:Y:S02]  /*0090*/  MOV R0, 0x400 ;  /* 0x0000040000007802 */ /* 0x000fe40000000f00 */
[C---:B------:R-:W-:Y:S01]  /*00a0*/  ISETP.GT.U32.AND P0, PT, R18.reuse, 0x1f, PT ;  /* 0x0000001f1200780c */ /* 0x040fe20003f04070 */
[----:B------:R-:W0:Y:S02]  /*00b0*/  S2R R5, SR_CgaCtaId ;  /* 0x0000000000057919 */ /* 0x000e240000008800 */
[----:B0-----:R-:W-:Y:S02]  /*00c0*/  LEA R5, R5, R0, 0x18 ;  /* 0x0000000005057211 */ /* 0x001fe400078ec0ff */
[----:B------:R-:W-:-:S05]  /*00d0*/  LEA.HI R0, R18, R18, RZ, 0x1d ;  /* 0x0000001212007211 */ /* 0x000fca00078fe8ff */
[----:B------:R-:W-:-:S05]  /*00e0*/  IMAD R0, R0, 0x8, R5 ;  /* 0x0000000800007824 */ /* 0x000fca00078e0205 */
[----:B--2---:R0:W-:Y:S01]  /*00f0*/  STS.64 [R0+0x10], R2 ;  /* 0x0000100200007388 */ /* 0x0041e20000000a00 */
[----:B------:R-:W-:Y:S06]  /*0100*/  BAR.SYNC.DEFER_BLOCKING 0x0 ;  /* 0x0000000000007b1d */ /* 0x000fec0000010000 */
[----:B------:R-:W-:Y:S05]  /*0110*/  @P0 BRA `(.L_x_391) ;  /* 0x0000000400240947 */ /* 0x000fea0003800000 */
[----:B------:R-:W-:Y:S01]  /*0120*/  IMAD R18, R18, 0x48, R5 ;  /* 0x0000004812127824 */ /* 0x000fe200078e0205 */
[----:B------:R-:W-:-:S04]  /*0130*/  UMOV UR6, 0xffffffff ;  /* 0xffffffff00067882 */ /* 0x000fc80000000000 */
[----:B------:R-:W-:Y:S04]  /*0140*/  LDS.64 R14, [R18+0x10] ;  /* 0x00001000120e7984 */ /* 0x000fe80000000a00 */
[----:B------:R-:W-:Y:S04]  /*0150*/  LDS.64 R12, [R18+0x18] ;  /* 0x00001800120c7984 */ /* 0x000fe80000000a00 */
[----:B------:R-:W1:Y:S04]  /*0160*/  LDS.64 R10, [R18+0x20] ;  /* 0x00002000120a7984 */ /* 0x000e680000000a00 */
[----:B------:R-:W-:Y:S04]  /*0170*/  LDS.64 R8, [R18+0x28] ;  /* 0x0000280012087984 */ /* 0x000fe80000000a00 */
[----:B------:R-:W2:Y:S04]  /*0180*/  LDS.64 R6, [R18+0x30] ;  /* 0x0000300012067984 */ /* 0x000ea80000000a00 */
[----:B------:R-:W-:Y:S04]  /*0190*/  LDS.64 R4, [R18+0x38] ;  /* 0x0000380012047984 */ /* 0x000fe80000000a00 */
[----:B0-----:R-:W0:Y:S04]  /*01a0*/  LDS.64 R2, [R18+0x40] ;  /* 0x0000400012027984 */ /* 0x001e280000000a00 */
[----:B------:R-:W3:Y:S01]  /*01b0*/  LDS.64 R20, [R18+0x48] ;  /* 0x0000480012147984 */ /* 0x000ee20000000a00 */
[----:B-1----:R-:W-:-:S04]  /*01c0*/  IADD3 R19, P3, P4, R10, R12, R14 ;  /* 0x0000000c0a137210 */ /* 0x002fc80007c7e00e */
[----:B------:R-:W-:Y:S02]  /*01d0*/  IADD3.X R23, PT, PT, R11, R13, R15, P3, P4 ;  /* 0x0000000d0b177210 */ /* 0x000fe40001fe840f */
[----:B--2---:R-:W-:-:S04]  /*01e0*/  IADD3 R19, P0, P2, R6, R19, R8 ;  /* 0x0000001306137210 */ /* 0x004fc80007a1e008 */
[----:B------:R-:W-:Y:S02]  /*01f0*/  IADD3.X R23, PT, PT, R7, R23, R9, P0, P2 ;  /* 0x0000001707177210 */ /* 0x000fe400007e4409 */
[----:B0-----:R-:W-:-:S04]  /*0200*/  IADD3 R19, P3, P4, R2, R19, R4 ;  /* 0x0000001302137210 */ /* 0x001fc80007c7e004 */
[----:B---3--:R-:W-:Y:S02]  /*0210*/  IADD3 R20, P0, PT, R20, R19, RZ ;  /* 0x0000001314147210 */ /* 0x008fe40007f1e0ff */
[----:B------:R-:W-:-:S05]  /*0220*/  IADD3.X R19, PT, PT, R3, R23, R5, P3, P4 ;  /* 0x0000001703137210 */ /* 0x000fca0001fe8405 */
[----:B------:R-:W-:Y:S01]  /*0230*/  IMAD.X R19, R21, 0x1, R19, P0 ;  /* 0x0000000115137824 */ /* 0x000fe200000e0613 */
[----:B------:R-:W-:Y:S06]  /*0240*/  BRA.DIV UR6, `(.L_x_392) ;  /* 0x0000000206f07947 */ /* 0x000fec000b800000 */
[----:B------:R-:W0:Y:S04]  /*0250*/  SHFL.UP PT, R27, R20, 0x1, RZ ;  /* 0x04200000141b7989 */ /* 0x000e2800000e00ff */
[----:B------:R-:W1:Y:S01]  /*0260*/  SHFL.UP P0, R25, R19, 0x1, RZ ;  /* 0x0420000013197989 */ /* 0x000e6200000000ff */
[----:B0-----:R-:W-:-:S04]  /*0270*/  IADD3 R22, P2, PT, R27, R20, RZ ;  /* 0x000000141b167210 */ /* 0x001fc80007f5e0ff */
[----:B-1----:R-:W-:Y:S01]  /*0280*/  SEL R27, R22, R27, P0 ;  /* 0x0000001b161b7207 */ /* 0x002fe20000000000 */
[----:B------:R-:W-:-:S04]  /*0290*/  IMAD.X R26, R25, 0x1, R19, P2 ;  /* 0x00000001191a7824 */ /* 0x000fc800010e0613 */
[----:B------:R-:W0:Y:S01]  /*02a0*/  SHFL.UP PT, R28, R27, 0x2, RZ ;  /* 0x044000001b1c7989 */ /* 0x000e2200000e00ff */
[----:B------:R-:W-:-:S05]  /*02b0*/  SEL R26, R26, R25, P0 ;  /* 0x000000191a1a7207 */ /* 0x000fca0000000000 */
[----:B------:R-:W1:Y:S01]  /*02c0*/  SHFL.UP P0, R25, R26, 0x2, RZ ;  /* 0x044000001a197989 */ /* 0x000e6200000000ff */
[----:B0-----:R-:W-:-:S05]  /*02d0*/  IADD3 R21, P2, PT, R28, R27, RZ ;  /* 0x0000001b1c157210 */ /* 0x001fca0007f5e0ff */
[----:B-1----:R-:W-:Y:S01]  /*02e0*/  IMAD.X R22, R25, 0x1, R26, P2 ;  /* 0x0000000119167824 */ /* 0x002fe200010e061a */
[----:B------:R-:W-:-:S04]  /*02f0*/  SEL R28, R21, R28, P0 ;  /* 0x0000001c151c7207 */ /* 0x000fc80000000000 */
[----:B------:R-:W-:Y:S01]  /*0300*/  SEL R29, R22, R25, P0 ;  /* 0x00000019161d7207 */ /* 0x000fe20000000000 */
        /* <DEDUP_REMOVED lines=12> */
[----:B------:R0:W1:Y:S04]  /*03d0*/  SHFL.UP PT, R28, R27, 0x10, RZ ;  /* 0x060000001b1c7989 */ /* 0x00006800000e00ff */
[----:B------:R0:W2:Y:S02]  /*03e0*/  SHFL.UP P0, R25, R26, 0x10, RZ ;  /* 0x060000001a197989 */ /* 0x0000a400000000ff */
.L_x_403:
[----:B-1----:R-:W-:-:S04]  /*03f0*/  IADD3 R21, P2, PT, R28, R27, RZ ;  /* 0x0000001b1c157210 */ /* 0x002fc80007f5e0ff */
[----:B--2---:R-:W-:Y:S01]  /*0400*/  SEL R21, R21, R28, P0 ;  /* 0x0000001c15157207 */ /* 0x004fe20000000000 */
[----:B------:R-:W-:-:S05]  /*0410*/  IMAD.X R22, R25, 0x1, R26, P2 ;  /* 0x0000000119167824 */ /* 0x000fca00010e061a */
[----:B------:R-:W-:Y:S02]  /*0420*/  SEL R22, R22, R25, P0 ;  /* 0x0000001916167207 */ /* 0x000fe40000000000 */
[----:B------:R-:W-:-:S05]  /*0430*/  IADD3 R20, P0, PT, R21, -R20, RZ ;  /* 0x8000001415147210 */ /* 0x000fca0007f1e0ff */
[----:B------:R-:W-:Y:S01]  /*0440*/  IMAD.X R21, R22, 0x1, ~R19, P0 ;  /* 0x0000000116157824 */ /* 0x000fe200000e0e13 */
[----:B------:R-:W-:-:S04]  /*0450*/  IADD3 R14, P0, PT, R14, R20, RZ ;  /* 0x000000140e0e7210 */ /* 0x000fc80007f1e0ff */
[----:B------:R1:W-:Y:S01]  /*0460*/  STS.64 [R18+0x10], R20 ;  /* 0x0000101412007388 */ /* 0x0003e20000000a00 */
[----:B------:R-:W-:Y:S01]  /*0470*/  IMAD.X R15, R15, 0x1, R21, P0 ;  /* 0x000000010f0f7824 */ /* 0x000fe200000e0615 */
        /* <DEDUP_REMOVED lines=17> */
[----:B------:R-:W-:-:S05]  /*0590*/  IMAD.X R3, R3, 0x1, R5, P0 ;  /* 0x0000000103037824 */ /* 0x000fca00000e0605 */
[----:B------:R1:W-:Y:S03]  /*05a0*/  STS.64 [R18+0x48], R2 ;  /* 0x0000480212007388 */ /* 0x0003e60000000a00 */
.L_x_391:
[----:B------:R-:W-:Y:S05]  /*05b0*/  WARPSYNC.ALL ;  /* 0x0000000000007948 */ /* 0x000fea0003800000 */
[----:B------:R-:W-:Y:S06]  /*05c0*/  BAR.SYNC.DEFER_BLOCKING 0x0 ;  /* 0x0000000000007b1d */ /* 0x000fec0000010000 */
[----:B------:R-:W-:Y:S05]  /*05d0*/  @P1 EXIT ;  /* 0x000000000000194d */ /* 0x000fea0003800000 */
[----:B01----:R-:W0:Y:S04]  /*05e0*/  LDS.64 R2, [R0+0x10] ;  /* 0x0000100000027984 */ /* 0x003e280000000a00 */
[----:B0-----:R-:W-:Y:S01]  /*05f0*/  STG.E.64 desc[UR4][R16.64], R2 ;  /* 0x0000000210007986 */ /* 0x001fe2000c101b04 */
[----:B------:R-:W-:Y:S05]  /*0600*/  EXIT ;  /* 0x000000000000794d */ /* 0x000fea0003800000 */
.L_x_392:
[----:B------:R-:W-:Y:S02]  /*0610*/  IMAD.MOV.U32 R24, RZ, RZ, R20 ;  /* 0x000000ffff187224 */ /* 0x000fe400078e0014 */
[----:B------:R-:W-:Y:S02]  /*0620*/  IMAD.MOV.U32 R23, RZ, RZ, 0x1 ;  /* 0x00000001ff177424 */ /* 0x000fe400078e00ff */
[----:B------:R-:W-:Y:S02]  /*0630*/  IMAD.MOV.U32 R22, RZ, RZ, RZ ;  /* 0x000000ffff167224 */ /* 0x000fe400078e00ff */
[----:B------:R-:W-:-:S07]  /*0640*/  IMAD.MOV.U32 R21, RZ, RZ, -0x1 ;  /* 0xffffffffff157424 */ /* 0x000fce00078e00ff */
[----:B------:R-:W-:Y:S05]  /*0650*/  WARPSYNC.COLLECTIVE R21, `(.L_x_393) ;  /* 0x0000000015087348 */ /* 0x000fea0003c00000 */
[----:B------:R0:W1:Y:S02]  /*0660*/  SHFL.UP P0, R25, R24, R23, R22 ;  /* 0x0400001718197389 */ /* 0x0000640000000016 */
[----:B01----:R-:W-:Y:S05]  /*0670*/  ENDCOLLECTIVE ;  /* 0x000000000000791b */ /* 0x003fea0003800000 */
.L_x_393:
[----:B------:R-:W-:Y:S02]  /*0680*/  IMAD.MOV.U32 R24, RZ, RZ, R19 ;  /* 0x000000ffff187224 */ /* 0x000fe400078e0013 */
[----:B------:R-:W-:-:S07]  /*0690*/  IMAD.MOV.U32 R27, RZ, RZ, R25 ;  /* 0x000000ffff1b7224 */ /* 0x000fce00078e0019 */
[----:B------:R-:W-:Y:S05]  /*06a0*/  WARPSYNC.COLLECTIVE R21, `(.L_x_394) ;  /* 0x0000000015087348 */ /* 0x000fea0003c00000 */
[----:B------:R0:W1:Y:S02]  /*06b0*/  SHFL.UP P0, R25, R24, R23, R22 ;  /* 0x0400001718197389 */ /* 0x0000640000000016 */
[----:B01----:R-:W-:Y:S05]  /*06c0*/  ENDCOLLECTIVE ;  /* 0x000000000000791b */ /* 0x003fea0003800000 */
.L_x_394:
[----:B------:R-:W-:Y:S01]  /*06d0*/  IADD3 R26, P2, PT, R27, R20, RZ ;  /* 0x000000141b1a7210 */ /* 0x000fe20007f5e0ff */
[----:B------:R-:W-:-:S03]  /*06e0*/  IMAD.MOV.U32 R23, RZ, RZ, 0x2 ;  /* 0x00000002ff177424 */ /* 0x000fc600078e00ff */
[----:B------:R-:W-:Y:S01]  /*06f0*/  SEL R27, R26, R27, P0 ;  /* 0x0000001b1a1b7207 */ /* 0x000fe20000000000 */
[----:B------:R-:W-:-:S04]  /*0700*/  IMAD.X R26, R25, 0x1, R19, P2 ;  /* 0x00000001191a7824 */ /* 0x000fc800010e0613 */
[----:B------:R-:W-:Y:S01]  /*0710*/  IMAD.MOV.U32 R24, RZ, RZ, R27 ;  /* 0x000000ffff187224 */ /* 0x000fe200078e001b */
[----:B------:R-:W-:-:S07]  /*0720*/  SEL R26, R26, R25, P0 ;  /* 0x000000191a1a7207 */ /* 0x000fce0000000000 */
[----:B------:R-:W-:Y:S05]  /*0730*/  WARPSYNC.COLLECTIVE R21, `(.L_x_395) ;  /* 0x0000000015087348 */ /* 0x000fea0003c00000 */
[----:B------:R0:W1:Y:S02]  /*0740*/  SHFL.UP P0, R25, R24, R23, R22 ;  /* 0x0400001718197389 */ /* 0x0000640000000016 */
[----:B01----:R-:W-:Y:S05]  /*0750*/  ENDCOLLECTIVE ;  /* 0x000000000000791b */ /* 0x003fea0003800000 */
.L_x_395:
[----:B------:R-:W-:Y:S02]  /*0760*/  IMAD.MOV.U32 R24, RZ, RZ, R26 ;  /* 0x000000ffff187224 */ /* 0x000fe400078e001a */
[----:B------:R-:W-:-:S07]  /*0770*/  IMAD.MOV.U32 R28, RZ, RZ, R25 ;  /* 0x000000ffff1c7224 */ /* 0x000fce00078e0019 */
[----:B------:R-:W-:Y:S05]  /*0780*/  WARPSYNC.COLLECTIVE R21, `(.L_x_396) ;  /* 0x0000000015087348 */ /* 0x000fea0003c00000 */
[----:B------:R0:W1:Y:S02]  /*0790*/  SHFL.UP P0, R25, R24, R23, R22 ;  /* 0x0400001718197389 */ /* 0x0000640000000016 */
[----:B01----:R-:W-:Y:S05]  /*07a0*/  ENDCOLLECTIVE ;  /* 0x000000000000791b */ /* 0x003fea0003800000 */
.L_x_396:
        /* <DEDUP_REMOVED lines=9> */
.L_x_397:
[----:B------:R-:W-:Y:S02]  /*0840*/  IMAD.MOV.U32 R24, RZ, RZ, R29 ;  /* 0x000000ffff187224 */ /* 0x000fe400078e001d */
[----:B------:R-:W-:-:S07]  /*0850*/  IMAD.MOV.U32 R27, RZ, RZ, R25 ;  /* 0x000000ffff1b7224 */ /* 0x000fce00078e0019 */
[----:B------:R-:W-:Y:S05]  /*0860*/  WARPSYNC.COLLECTIVE R21, `(.L_x_398) ;  /* 0x0000000015087348 */ /* 0x000fea0003c00000 */
[----:B------:R0:W1:Y:S02]  /*0870*/  SHFL.UP P0, R25, R24, R23, R22 ;  /* 0x0400001718197389 */ /* 0x0000640000000016 */
[----:B01----:R-:W-:Y:S05]  /*0880*/  ENDCOLLECTIVE ;  /* 0x000000000000791b */ /* 0x003fea0003800000 */
.L_x_398:
        /* <DEDUP_REMOVED lines=9> */
.L_x_399:
[----:B------:R-:W-:Y:S02]  /*0920*/  IMAD.MOV.U32 R24, RZ, RZ, R29 ;  /* 0x000000ffff187224 */ /* 0x000fe400078e001d */
[----:B------:R-:W-:-:S07]  /*0930*/  IMAD.MOV.U32 R27, RZ, RZ, R25 ;  /* 0x000000ffff1b7224 */ /* 0x000fce00078e0019 */
[----:B------:R-:W-:Y:S05]  /*0940*/  WARPSYNC.COLLECTIVE R21, `(.L_x_400) ;  /* 0x0000000015087348 */ /* 0x000fea0003c00000 */
[----:B------:R0:W1:Y:S02]  /*0950*/  SHFL.UP P0, R25, R24, R23, R22 ;  /* 0x0400001718197389 */ /* 0x0000640000000016 */
[----:B01----:R-:W-:Y:S05]  /*0960*/  ENDCOLLECTIVE ;  /* 0x000000000000791b */ /* 0x003fea0003800000 */
.L_x_400:
        /* <DEDUP_REMOVED lines=9> */
.L_x_401:
[----:B------:R-:W-:Y:S02]  /*0a00*/  IMAD.MOV.U32 R24, RZ, RZ, R26 ;  /* 0x000000ffff187224 */ /* 0x000fe400078e001a */
[----:B------:R-:W-:-:S07]  /*0a10*/  IMAD.MOV.U32 R28, RZ, RZ, R25 ;  /* 0x000000ffff1c7224 */ /* 0x000fce00078e0019 */
[----:B------:R-:W-:Y:S05]  /*0a20*/  WARPSYNC.COLLECTIVE R21, `(.L_x_402) ;  /* 0x0000000015087348 */ /* 0x000fea0003c00000 */
[----:B------:R0:W1:Y:S02]  /*0a30*/  SHFL.UP P0, R25, R24, R23, R22 ;  /* 0x0400001718197389 */ /* 0x0000640000000016 */
[----:B01----:R-:W-:Y:S05]  /*0a40*/  ENDCOLLECTIVE ;  /* 0x000000000000791b */ /* 0x003fea0003800000 */
.L_x_402:
[----:B------:R-:W-:Y:S05]  /*0a50*/  BRA `(.L_x_403) ;  /* 0xfffffff800647947 */ /* 0x000fea000383ffff */
.L_x_404:
        /* <DEDUP_REMOVED lines=10> */
.L_x_1545:


//--------------------- .text._ZN3cub18CUB_300001_SM_10006detail10radix_sort30DeviceRadixSortHistogramKernelINS1_5radix10policy_hubIyyyE10Policy1000ELNS0_9SortOrderE0EyyNS1_21identity_decomposer_tEEEvPT2_PKT1_SA_iiT3_ --------------------------
	.section	.text._ZN3cub18CUB_300001_SM_10006detail10radix_sort30DeviceRadixSortHistogramKernelINS1_5radix10policy_hubIyyyE10Policy1000ELNS0_9SortOrderE0EyyNS1_21identity_decomposer_tEEEvPT2_PKT1_SA_iiT3_,"ax",@progbits
	.align	128
        .global         _ZN3cub18CUB_300001_SM_10006detail10radix_sort30DeviceRadixSortHistogramKernelINS1_5radix10policy_hubIyyyE10Policy1000ELNS0_9SortOrderE0EyyNS1_21identity_decomposer_tEEEvPT2_PKT1_SA_iiT3_
        .type           _ZN3cub18CUB_300001_SM_10006detail10radix_sort30DeviceRadixSortHistogramKernelINS1_5radix10policy_hubIyyyE10Policy1000ELNS0_9SortOrderE0EyyNS1_21identity_decomposer_tEEEvPT2_PKT1_SA_iiT3_,@function
        .size           _ZN3cub18CUB_300001_SM_10006detail10radix_sort30DeviceRadixSortHistogramKernelINS1_5radix10policy_hubIyyyE10Policy1000ELNS0_9SortOrderE0EyyNS1_21identity_decomposer_tEEEvPT2_PKT1_SA_iiT3_,(.L_x_1546 - _ZN3cub18CUB_300001_SM_10006detail10radix_sort30DeviceRadixSortHistogramKernelINS1_5radix10policy_hubIyyyE10Policy1000ELNS0_9SortOrderE0EyyNS1_21identity_decomposer_tEEEvPT2_PKT1_SA_iiT3_)
        .other          _ZN3cub18CUB_300001_SM_10006detail10radix_sort30DeviceRadixSortHistogramKernelINS1_5radix10policy_hubIyyyE10Policy1000ELNS0_9SortOrderE0EyyNS1_21identity_decomposer_tEEEvPT2_PKT1_SA_iiT3_,@"STO_CUDA_ENTRY STV_DEFAULT"
_ZN3cub18CUB_300001_SM_10006detail10radix_sort30DeviceRadixSortHistogramKernelINS1_5radix10policy_hubIyyyE10Policy1000ELNS0_9SortOrderE0EyyNS1_21identity_decomposer_tEEEvPT2_PKT1_SA_iiT3_:
.text._ZN3cub18CUB_300001_SM_10006detail10radix_sort30DeviceRadixSortHistogramKernelINS1_5radix10policy_hubIyyyE10Policy1000ELNS0_9SortOrderE0EyyNS1_21identity_decomposer_tEEEvPT2_PKT1_SA_iiT3_:
[----:B------:R-:W-:Y:S01]  /*0000*/  LDC R1, c[0x0][0x37c] ;  /* 0x0000df00ff017b82 */ /* 0x000fe20000000800 */
[----:B------:R-:W0:Y:S02]  /*0010*/  LDCU.64 UR4, c[0x0][0x390] ;  /* 0x00007200ff0477ac */ /* 0x000e240008000a00 */
[----:B0-----:R-:W-:-:S04]  /*0020*/  ISETP.NE.U32.AND P0, PT, RZ, UR4, PT ;  /* 0x00000004ff007c0c */ /* 0x001fc8000bf05070 */
[----:B------:R-:W-:-:S13]  /*0030*/  ISETP.NE.AND.EX P0, PT, RZ, UR5, PT, P0 ;  /* 0x00000005ff007c0c */ /* 0x000fda000bf05300 */
[----:B------:R-:W-:Y:S05]  /*0040*/  @!P0 EXIT ;  /* 0x000000000000894d */ /* 0x000fea0003800000 */
[----:B------:R-:W0:Y:S01]  /*0050*/  S2R R0, SR_TID.X ;  /* 0x0000000000007919 */ /* 0x000e220000002100 */
[----:B------:R-:W1:Y:S01]  /*0060*/  LDC.64 R2, c[0x0][0x398] ;  /* 0x0000e600ff027b82 */ /* 0x000e620000000a00 */
[----:B------:R-:W-:Y:S01]  /*0070*/  UMOV UR4, 0x400 ;  /* 0x0000040000047882 */ /* 0x000fe20000000000 */
[----:B------:R-:W2:Y:S01]  /*0080*/  LDCU.64 UR16, c[0x0][0x358] ;  /* 0x00006b00ff1077ac */ /* 0x000ea20008000a00 */
[----:B------:R-:W3:Y:S05]  /*0090*/  LDCU UR18, c[0x0][0x370] ;  /* 0x00006e00ff1277ac */ /* 0x000eea0008000800 */
[----:B------:R-:W4:Y:S01]  /*00a0*/  S2UR UR5, SR_CgaCtaId ;  /* 0x00000000000579c3 */ /* 0x000f220000008800 */
[----:B------:R-:W-:Y:S01]  /*00b0*/  UMOV UR6, URZ ;  /* 0x000000ff00067c82 */ /* 0x000fe20008000000 */
[----:B------:R-:W-:-:S06]  /*00c0*/  UMOV UR7, URZ ;  /* 0x000000ff00077c82 */ /* 0x000fcc0008000000 */
[----:B------:R-:W5:Y:S01]  /*00d0*/  S2UR UR8, SR_CTAID.X ;  /* 0x00000000000879c3 */ /* 0x000f620000002500 */
[----:B-1----:R-:W-:-:S04]  /*00e0*/  IADD3 R2, PT, PT, R3, 0x7, -R2 ;  /* 0x0000000703027810 */ /* 0x002fc80007ffe802 */
[----:B------:R-:W-:Y:S01]  /*00f0*/  ISETP.GE.AND P0, PT, R2, 0x8, PT ;  /* 0x000000080200780c */ /* 0x000fe20003f06270 */
[C---:B0-----:R-:W-:Y:S01]  /*0100*/  VIADD R3, R0.reuse, 0x80 ;  /* 0x0000008000037836 */ /* 0x041fe20000000000 */
[----:B----4-:R-:W-:Y:S02]  /*0110*/  ULEA UR4, UR5, UR4, 0x18 ;  /* 0x0000000405047291 */ /* 0x010fe4000f8ec0ff */
[C---:B------:R-:W-:Y:S01]  /*0120*/  ISETP.GT.U32.OR P0, PT, R0.reuse, 0xff, !P0 ;  /* 0x000000ff0000780c */ /* 0x040fe20004704470 */
[C---:B------:R-:W-:Y:S02]  /*0130*/  VIADD R4, R0.reuse, 0x100 ;  /* 0x0000010000047836 */ /* 0x040fe40000000000 */
[C---:B------:R-:W-:Y:S01]  /*0140*/  VIADD R5, R0.reuse, 0x200 ;  /* 0x0000020000057836 */ /* 0x040fe20000000000 */
[----:B------:R-:W-:Y:S01]  /*0150*/  P2R R43, PR, RZ, 0x1 ;  /* 0x00000001ff2b7803 */ /* 0x000fe20000000000 */
[C---:B------:R-:W-:Y:S01]  /*0160*/  VIADD R40, R0.reuse, 0x280 ;  /* 0x0000028000287836 */ /* 0x040fe20000000000 */
[C---:B------:R-:W-:Y:S01]  /*0170*/  LEA R2, R0.reuse, UR4, 0x2 ;  /* 0x0000000400027c11 */ /* 0x040fe2000f8e10ff */
[C---:B------:R-:W-:Y:S01]  /*0180*/  VIADD R41, R0.reuse, 0x300 ;  /* 0x0000030000297836 */ /* 0x040fe20000000000 */
[----:B-----5:R-:W-:Y:S01]  /*0190*/  USHF.L.U32 UR8, UR8, 0xb, URZ ;  /* 0x0000000b08087899 */ /* 0x020fe200080006ff */
[----:B--23--:R-:W-:-:S11]  /*01a0*/  VIADD R42, R0, 0x780 ;  /* 0x00000780002a7836 */ /* 0x00cfd60000000000 */
.L_x_488:
[----:B------:R-:W-:Y:S01]  /*01b0*/  ISETP.NE.AND P0, PT, R43, RZ, PT ;  /* 0x000000ff2b00720c */ /* 0x000fe20003f05270 */
[----:B------:R-:W-:-:S12]  /*01c0*/  BSSY.RECONVERGENT B0, `(.L_x_405) ;  /* 0x0000081000007945 */ /* 0x000fd80003800200 */
[----:B0-2345:R-:W-:Y:S05]  /*01d0*/  @P0 BRA `(.L_x_406) ;  /* 0x0000000400fc0947 */ /* 0x03dfea0003800000 */
[----:B------:R-:W0:Y:S02]  /*01e0*/  LDC.64 R6, c[0x0][0x398] ;  /* 0x0000e600ff067b82 */ /* 0x000e240000000a00 */
[----:B0-----:R-:W-:-:S04]  /*01f0*/  IADD3 R6, PT, PT, R7, 0x7, -R6 ;  /* 0x0000000707067810 */ /* 0x001fc80007ffe806 */
[----:B------:R-:W-:-:S04]  /*0200*/  SHF.R.S32.HI R7, RZ, 0x1f, R6 ;  /* 0x0000001fff077819 */ /* 0x000fc80000011406 */
[----:B------:R-:W-:-:S04]  /*0210*/  LEA.HI R7, R7, R6, RZ, 0x3 ;  /* 0x0000000607077211 */ /* 0x000fc800078f18ff */
[----:B------:R-:W-:Y:S01]  /*0220*/  SHF.R.S32.HI R8, RZ, 0x3, R7 ;  /* 0x00000003ff087819 */ /* 0x000fe20000011407 */
[----:B------:R-:W-:-:S03]  /*0230*/  HFMA2 R7, -RZ, RZ, 0, 0 ;  /* 0x00000000ff077431 */ /* 0x000fc600000001ff */
[C---:B------:R-:W-:Y:S01]  /*0240*/  LOP3.LUT R10, R8.reuse, 0xffffff0, RZ, 0xc0, !PT ;  /* 0x0ffffff0080a7812 */ /* 0x040fe200078ec0ff */
[----:B------:R-:W-:-:S05]  /*0250*/  VIADD R6, R8, 0xffffffff ;  /* 0xffffffff08067836 */ /* 0x000fca0000000000 */
[----:B------:R-:W-:-:S13]  /*0260*/  ISETP.GE.U32.AND P0, PT, R6, 0xf, PT ;  /* 0x0000000f0600780c */ /* 0x000fda0003f06070 */
[----:B------:R-:W-:Y:S05]  /*0270*/  @!P0 BRA `(.L_x_407) ;  /* 0x00000000005c8947 */ /* 0x000fea0003800000 */
[----:B------:R-:W-:Y:S02]  /*0280*/  IMAD.MOV R7, RZ, RZ, -R10 ;  /* 0x000000ffff077224 */ /* 0x000fe400078e0a0a */
[----:B------:R-:W-:-:S07]  /*0290*/  VIADD R6, R2, 0x2000 ;  /* 0x0000200002067836 */ /* 0x000fce0000000000 */
.L_x_408:
[----:B------:R-:W-:Y:S01]  /*02a0*/  VIADD R7, R7, 0x10 ;  /* 0x0000001007077836 */ /* 0x000fe20000000000 */
[----:B------:R-:W-:Y:S04]  /*02b0*/  STS [R6+-0x2000], RZ ;  /* 0xffe000ff06007388 */ /* 0x000fe80000000800 */
        /* <DEDUP_REMOVED lines=18> */
[----:B------:R-:W-:-:S07]  /*03e0*/  IMAD.MOV.U32 R7, RZ, RZ, R10 ;  /* 0x000000ffff077224 */ /* 0x000fce00078e000a */
.L_x_407:
[C---:B------:R-:W-:Y:S02]  /*03f0*/  LOP3.LUT R6, R8.reuse, 0xf, RZ, 0xc0, !PT ;  /* 0x0000000f08067812 */ /* 0x040fe400078ec0ff */
[----:B------:R-:W-:Y:S02]  /*0400*/  LOP3.LUT R11, R8, 0x7, RZ, 0xc0, !PT ;  /* 0x00000007080b7812 */ /* 0x000fe400078ec0ff */
[C---:B------:R-:W-:Y:S01]  /*0410*/  ISETP.NE.AND P1, PT, R6.reuse, RZ, PT ;  /* 0x000000ff0600720c */ /* 0x040fe20003f25270 */
[----:B------:R-:W-:Y:S01]  /*0420*/  VIADD R6, R6, 0xffffffff ;  /* 0xffffffff06067836 */ /* 0x000fe20000000000 */
[----:B------:R-:W-:Y:S01]  /*0430*/  LOP3.LUT R9, R8, 0x3, RZ, 0xc0, !PT ;  /* 0x0000000308097812 */ /* 0x000fe200078ec0ff */
[----:B------:R-:W-:-:S10]  /*0440*/  VIADD R12, R11, 0xffffffff ;  /* 0xffffffff0b0c7836 */ /* 0x000fd40000000000 */
[----:B------:R-:W-:Y:S05]  /*0450*/  @!P1 BRA `(.L_x_409) ;  /* 0x0000000000789947 */ /* 0x000fea0003800000 */
[----:B------:R-:W-:Y:S02]  /*0460*/  ISETP.GE.U32.AND P2, PT, R6, 0x7, PT ;  /* 0x000000070600780c */ /* 0x000fe40003f46070 */
[----:B------:R-:W-:-:S11]  /*0470*/  ISETP.NE.AND P3, PT, R11, RZ, PT ;  /* 0x000000ff0b00720c */ /* 0x000fd60003f65270 */
[----:B------:R-:W-:Y:S05]  /*0480*/  @!P2 BRA `(.L_x_410) ;  /* 0x000000000028a947 */ /* 0x000fea0003800000 */
[C---:B------:R-:W-:Y:S01]  /*0490*/  LEA R8, R7.reuse, R2, 0xa ;  /* 0x0000000207087211 */ /* 0x040fe200078e50ff */
[----:B------:R-:W-:-:S04]  /*04a0*/  VIADD R7, R7, 0x8 ;  /* 0x0000000807077836 */ /* 0x000fc80000000000 */
        /* <DEDUP_REMOVED lines=8> */
.L_x_410:
[----:B------:R-:W-:Y:S05]  /*0530*/  @!P3 BRA `(.L_x_409) ;  /* 0x000000000040b947 */ /* 0x000fea0003800000 */
[----:B------:R-:W-:Y:S02]  /*0540*/  ISETP.GE.U32.AND P2, PT, R12, 0x3, PT ;  /* 0x000000030c00780c */ /* 0x000fe40003f46070 */
[----:B------:R-:W-:-:S11]  /*0550*/  ISETP.NE.AND P3, PT, R9, RZ, PT ;  /* 0x000000ff0900720c */ /* 0x000fd60003f65270 */
[C---:B0-----:R-:W-:Y:S02]  /*0560*/  @P2 IMAD R8, R7.reuse, 0x400, R2 ;  /* 0x0000040007082824 */ /* 0x041fe400078e0202 */
[----:B------:R-:W-:-:S03]  /*0570*/  @P2 VIADD R7, R7, 0x4 ;  /* 0x0000000407072836 */ /* 0x000fc60000000000 */
[----:B------:R1:W-:Y:S04]  /*0580*/  @P2 STS [R8], RZ ;  /* 0x000000ff08002388 */ /* 0x0003e80000000800 */
[----:B------:R1:W-:Y:S04]  /*0590*/  @P2 STS [R8+0x400], RZ ;  /* 0x000400ff08002388 */ /* 0x0003e80000000800 */
[----:B------:R1:W-:Y:S04]  /*05a0*/  @P2 STS [R8+0x800], RZ ;  /* 0x000800ff08002388 */ /* 0x0003e80000000800 */
[----:B------:R1:W-:Y:S01]  /*05b0*/  @P2 STS [R8+0xc00], RZ ;  /* 0x000c00ff08002388 */ /* 0x0003e20000000800 */
[----:B------:R-:W-:Y:S05]  /*05c0*/  @!P3 BRA `(.L_x_409) ;  /* 0x00000000001cb947 */ /* 0x000fea0003800000 */
[----:B------:R-:W-:Y:S01]  /*05d0*/  IMAD R7, R7, 0x400, R2 ;  /* 0x0000040007077824 */ /* 0x000fe200078e0202 */
[----:B------:R-:W-:-:S04]  /*05e0*/  ISETP.NE.AND P2, PT, R9, 0x1, PT ;  /* 0x000000010900780c */ /* 0x000fc80003f45270 */
[----:B------:R2:W-:Y:S09]  /*05f0*/  STS [R7], RZ ;  /* 0x000000ff07007388 */ /* 0x0005f20000000800 */
[----:B--2---:R-:W-:Y:S05]  /*0600*/  @!P2 BRA `(.L_x_409) ;  /* 0x00000000000ca947 */ /* 0x004fea0003800000 */
[----:B------:R-:W-:Y:S01]  /*0610*/  ISETP.NE.AND P2, PT, R9, 0x2, PT ;  /* 0x000000020900780c */ /* 0x000fe20003f45270 */
[----:B------:R2:W-:-:S12]  /*0620*/  STS [R7+0x400], RZ ;  /* 0x000400ff07007388 */ /* 0x0005d80000000800 */
[----:B------:R2:W-:Y:S02]  /*0630*/  @P2 STS [R7+0x800], RZ ;  /* 0x000800ff07002388 */ /* 0x0005e40000000800 */
.L_x_409:
[----:B------:R-:W-:-:S13]  /*0640*/  ISETP.GT.U32.AND P2, PT, R0, 0x7f, PT ;  /* 0x0000007f0000780c */ /* 0x000fda0003f44070 */
[----:B------:R-:W-:Y:S05]  /*0650*/  @P2 BRA `(.L_x_406) ;  /* 0x0000000000dc2947 */ /* 0x000fea0003800000 */
[----:B--2---:R-:W-:Y:S01]  /*0660*/  IMAD.MOV.U32 R7, RZ, RZ, RZ ;  /* 0x000000ffff077224 */ /* 0x004fe200078e00ff */
[----:B------:R-:W-:Y:S06]  /*0670*/  @!P0 BRA `(.L_x_411) ;  /* 0x0000000000588947 */ /* 0x000fec0003800000 */
[----:B------:R-:W-:-:S07]  /*0680*/  IMAD.MOV.U32 R7, RZ, RZ, RZ ;  /* 0x000000ffff077224 */ /* 0x000fce00078e00ff */
.L_x_412:
[C---:B012---:R-:W-:Y:S01]  /*0690*/  LEA R8, R7.reuse, R2, 0xa ;  /* 0x0000000207087211 */ /* 0x047fe200078e50ff */
[----:B------:R-:W-:-:S04]  /*06a0*/  VIADD R7, R7, 0x10 ;  /* 0x0000001007077836 */ /* 0x000fc80000000000 */
[----:B------:R2:W-:Y:S01]  /*06b0*/  STS [R8+0x200], RZ ;  /* 0x000200ff08007388 */ /* 0x0005e20000000800 */
[----:B------:R-:W-:-:S03]  /*06c0*/  ISETP.NE.AND P0, PT, R7, R10, PT ;  /* 0x0000000a0700720c */ /* 0x000fc60003f05270 */
[----:B------:R2:W-:Y:S04]  /*06d0*/  STS [R8+0x600], RZ ;  /* 0x000600ff08007388 */ /* 0x0005e80000000800 */
        /* <DEDUP_REMOVED lines=13> */
[----:B------:R2:W-:Y:S01]  /*07b0*/  STS [R8+0x3e00], RZ ;  /* 0x003e00ff08007388 */ /* 0x0005e20000000800 */
[----:B------:R-:W-:Y:S05]  /*07c0*/  @P0 BRA `(.L_x_412) ;  /* 0xfffffffc00b00947 */ /* 0x000fea000383ffff */
[----:B------:R-:W-:-:S07]  /*07d0*/  IMAD.MOV.U32 R7, RZ, RZ, R10 ;  /* 0x000000ffff077224 */ /* 0x000fce00078e000a */
.L_x_411:
[----:B------:R-:W-:Y:S05]  /*07e0*/  @!P1 BRA `(.L_x_406) ;  /* 0x0000000000789947 */ /* 0x000fea0003800000 */
[----:B------:R-:W-:Y:S02]  /*07f0*/  ISETP.GE.U32.AND P0, PT, R6, 0x7, PT ;  /* 0x000000070600780c */ /* 0x000fe40003f06070 */
[----:B------:R-:W-:-:S11]  /*0800*/  ISETP.NE.AND P1, PT, R11, RZ, PT ;  /* 0x000000ff0b00720c */ /* 0x000fd60003f25270 */
[----:B------:R-:W-:Y:S05]  /*0810*/  @!P0 BRA `(.L_x_413) ;  /* 0x0000000000288947 */ /* 0x000fea0003800000 */
[C---:B------:R-:W-:Y:S02]  /*0820*/  IMAD R6, R7.reuse, 0x400, R2 ;  /* 0x0000040007067824 */ /* 0x040fe400078e0202 */
[----:B------:R-:W-:-:S03]  /*0830*/  VIADD R7, R7, 0x8 ;  /* 0x0000000807077836 */ /* 0x000fc60000000000 */
[----:B------:R3:W-:Y:S04]  /*0840*/  STS [R6+0x200], RZ ;  /* 0x000200ff06007388 */ /* 0x0007e80000000800 */
[----:B------:R3:W-:Y:S04]  /*0850*/  STS [R6+0x600], RZ ;  /* 0x000600ff06007388 */ /* 0x0007e80000000800 */
[----:B------:R3:W-:Y:S04]  /*0860*/  STS [R6+0xa00], RZ ;  /* 0x000a00ff06007388 */ /* 0x0007e80000000800 */
[----:B------:R3:W-:Y:S04]  /*0870*/  STS [R6+0xe00], RZ ;  /* 0x000e00ff06007388 */ /* 0x0007e80000000800 */
[----:B------:R3:W-:Y:S04]  /*0880*/  STS [R6+0x1200], RZ ;  /* 0x001200ff06007388 */ /* 0x0007e80000000800 */
[----:B------:R3:W-:Y:S04]  /*0890*/  STS [R6+0x1600], RZ ;  /* 0x001600ff06007388 */ /* 0x0007e80000000800 */
[----:B------:R3:W-:Y:S04]  /*08a0*/  STS [R6+0x1a00], RZ ;  /* 0x001a00ff06007388 */ /* 0x0007e80000000800 */
[----:B------:R3:W-:Y:S02]  /*08b0*/  STS [R6+0x1e00], RZ ;  /* 0x001e00ff06007388 */ /* 0x0007e40000000800 */
.L_x_413:
[----:B------:R-:W-:Y:S05]  /*08c0*/  @!P1 BRA `(.L_x_406) ;  /* 0x0000000000409947 */ /* 0x000fea0003800000 */
[----:B------:R-:W-:Y:S02]  /*08d0*/  ISETP.GE.U32.AND P0, PT, R12, 0x3, PT ;  /* 0x000000030c00780c */ /* 0x000fe40003f06070 */
[----:B------:R-:W-:-:S11]  /*08e0*/  ISETP.NE.AND P1, PT, R9, RZ, PT ;  /* 0x000000ff0900720c */ /* 0x000fd60003f25270 */
[C---:B---3--:R-:W-:Y:S02]  /*08f0*/  @P0 IMAD R6, R7.reuse, 0x400, R2 ;  /* 0x0000040007060824 */ /* 0x048fe400078e0202 */
[----:B------:R-:W-:-:S03]  /*0900*/  @P0 VIADD R7, R7, 0x4 ;  /* 0x0000000407070836 */ /* 0x000fc60000000000 */
[----:B------:R4:W-:Y:S04]  /*0910*/  @P0 STS [R6+0x200], RZ ;  /* 0x000200ff06000388 */ /* 0x0009e80000000800 */
[----:B------:R4:W-:Y:S04]  /*0920*/  @P0 STS [R6+0x600], RZ ;  /* 0x000600ff06000388 */ /* 0x0009e80000000800 */
[----:B------:R4:W-:Y:S04]  /*0930*/  @P0 STS [R6+0xa00], RZ ;  /* 0x000a00ff06000388 */ /* 0x0009e80000000800 */
[----:B------:R4:W-:Y:S01]  /*0940*/  @P0 STS [R6+0xe00], RZ ;  /* 0x000e00ff06000388 */ /* 0x0009e20000000800 */
[----:B------:R-:W-:Y:S05]  /*0950*/  @!P1 BRA `(.L_x_406) ;  /* 0x00000000001c9947 */ /* 0x000fea0003800000 */
[----:B------:R-:W-:Y:S02]  /*0960*/  LEA R7, R7, R2, 0xa ;  /* 0x0000000207077211 */ /* 0x000fe400078e50ff */
[----:B------:R-:W-:-:S03]  /*0970*/  ISETP.NE.AND P0, PT, R9, 0x1, PT ;  /* 0x000000010900780c */ /* 0x000fc60003f05270 */
[----:B------:R3:W-:Y:S10]  /*0980*/  STS [R7+0x200], RZ ;  /* 0x000200ff07007388 */ /* 0x0007f40000000800 */
[----:B---3--:R-:W-:Y:S05]  /*0990*/  @!P0 BRA `(.L_x_406) ;  /* 0x00000000000c8947 */ /* 0x008fea0003800000 */
[----:B------:R-:W-:Y:S01]  /*09a0*/  ISETP.NE.AND P0, PT, R9, 0x2, PT ;  /* 0x000000020900780c */ /* 0x000fe20003f05270 */
[----:B------:R3:W-:-:S12]  /*09b0*/  STS [R7+0x600], RZ ;  /* 0x000600ff07007388 */ /* 0x0007d80000000800 */
[----:B------:R3:W-:Y:S02]  /*09c0*/  @P0 STS [R7+0xa00], RZ ;  /* 0x000a00ff07000388 */ /* 0x0007e40000000800 */
.L_x_406:
[----:B------:R-:W-:Y:S05]  /*09d0*/  BSYNC.RECONVERGENT B0 ;  /* 0x0000000000007941 */ /* 0x000fea0003800200 */
.L_x_405:
[----:B------:R-:W5:Y:S01]  /*09e0*/  LDCU.64 UR10, c[0x0][0x390] ;  /* 0x00007200ff0a77ac */ /* 0x000f620008000a00 */
[----:B------:R-:W-:Y:S02]  /*09f0*/  USHF.L.U32 UR4, UR6, 0x1e, URZ ;  /* 0x0000001e06047899 */ /* 0x000fe400080006ff */
[----:B------:R-:W-:Y:S02]  /*0a00*/  USHF.L.U64.HI UR5, UR6, 0x1e, UR7 ;  /* 0x0000001e06057899 */ /* 0x000fe40008010207 */
[----:B-----5:R-:W-:-:S04]  /*0a10*/  UIADD3 UR4, UP0, UPT, -UR4, UR10, URZ ;  /* 0x0000000a04047290 */ /* 0x020fc8000ff1e1ff */
[----:B------:R-:W-:Y:S02]  /*0a20*/  UIADD3.X UR5, UPT, UPT, ~UR5, UR11, URZ, UP0, !UPT ;  /* 0x0000000b05057290 */ /* 0x000fe400087fe5ff */
[----:B------:R-:W-:-:S04]  /*0a30*/  UISETP.LT.U32.AND UP0, UPT, UR4, 0x40000000, UPT ;  /* 0x400000000400788c */ /* 0x000fc8000bf01070 */
[----:B------:R-:W-:-:S04]  /*0a40*/  UISETP.LT.U32.AND.EX UP0, UPT, UR5, URZ, UPT, UP0 ;  /* 0x000000ff0500728c */ /* 0x000fc8000bf01100 */
[----:B------:R-:W-:Y:S02]  /*0a50*/  USEL UR10, UR4, 0x40000000, UP0 ;  /* 0x40000000040a7887 */ /* 0x000fe40008000000 */
[----:B------:R-:W-:Y:S02]  /*0a60*/  USEL UR11, UR5, URZ, UP0 ;  /* 0x000000ff050b7287 */ /* 0x000fe40008000000 */
[----:B------:R-:W-:-:S04]  /*0a70*/  UISETP.GT.U32.AND UP0, UPT, UR10, UR8, UPT ;  /* 0x000000080a00728c */ /* 0x000fc8000bf04070 */
[----:B------:R-:W-:Y:S01]  /*0a80*/  UISETP.GT.U32.AND.EX UP0, UPT, UR11, URZ, UPT, UP0 ;  /* 0x000000ff0b00728c */ /* 0x000fe2000bf04100 */
[----:B------:R-:W-:Y:S08]  /*0a90*/  BAR.SYNC.DEFER_BLOCKING 0x0 ;  /* 0x0000000000007b1d */ /* 0x000ff00000010000 */
[----:B------:R-:W-:Y:S06]  /*0aa0*/  BAR.SYNC.DEFER_BLOCKING 0x0 ;  /* 0x0000000000007b1d */ /* 0x000fec0000010000 */
[----:B------:R-:W-:Y:S05]  /*0ab0*/  BRA.U !UP0, `(.L_x_414) ;  /* 0x0000000d081c7547 */ /* 0x000fea000b800000 */
[----:B------:R-:W-:Y:S01]  /*0ac0*/  UMOV UR9, UR8 ;  /* 0x0000000800097c82 */ /* 0x000fe20008000000 */
[----:B------:R-:W-:-:S05]  /*0ad0*/  UMOV UR5, URZ ;  /* 0x000000ff00057c82 */ /* 0x000fca0008000000 */
.L_x_419:
[----:B-----5:R-:W5:Y:S01]  /*0ae0*/  LDCU.64 UR14, c[0x0][0x390] ;  /* 0x00007200ff0e77ac */ /* 0x020f620008000a00 */
[----:B------:R-:W-:Y:S02]  /*0af0*/  USHF.L.U32 UR12, UR6, 0x1e, URZ ;  /* 0x0000001e060c7899 */ /* 0x000fe400080006ff */
[----:B------:R-:W-:Y:S02]  /*0b00*/  USHF.L.U64.HI UR13, UR6, 0x1e, UR7 ;  /* 0x0000001e060d7899 */ /* 0x000fe40008010207 */
[----:B------:R-:W-:-:S04]  /*0b10*/  UIADD3 UR12, UP0, UPT, UR9, UR12, URZ ;  /* 0x0000000c090c7290 */ /* 0x000fc8000ff1e0ff */
[----:B------:R-:W-:Y:S02]  /*0b20*/  UIADD3.X UR13, UPT, UPT, UR5, UR13, URZ, UP0, !UPT ;  /* 0x0000000d050d7290 */ /* 0x000fe400087fe4ff */
[----:B------:R-:W-:Y:S02]  /*0b30*/  ULEA UR9, UP0, UR18, UR9, 0xb ;  /* 0x0000000912097291 */ /* 0x000fe4000f8058ff */
[----:B-----5:R-:W-:Y:S02]  /*0b40*/  UIADD3 UR14, UP1, UPT, -UR12, UR14, URZ ;  /* 0x0000000e0c0e7290 */ /* 0x020fe4000ff3e1ff */
[----:B------:R-:W-:Y:S02]  /*0b50*/  UIADD3.X UR5, UPT, UPT, URZ, UR5, URZ, UP0, !UPT ;  /* 0x00000005ff057290 */ /* 0x000fe400087fe4ff */
[----:B------:R-:W-:Y:S02]  /*0b60*/  UIADD3.X UR4, UPT, UPT, ~UR13, UR15, URZ, UP1, !UPT ;  /* 0x0000000f0d047290 */ /* 0x000fe40008ffe5ff */
[----:B------:R-:W-:-:S02]  /*0b70*/  UISETP.GE.U32.AND UP1, UPT, UR14, 0x800, UPT ;  /* 0x000008000e00788c */ /* 0x000fc4000bf26070 */
[----:B------:R-:W-:Y:S02]  /*0b80*/  UISETP.GE.U32.AND UP0, UPT, UR9, UR10, UPT ;  /* 0x0000000a0900728c */ /* 0x000fe4000bf06070 */
[----:B------:R-:W-:Y:S02]  /*0b90*/  UISETP.GE.U32.AND.EX UP1, UPT, UR4, URZ, UPT, UP1 ;  /* 0x000000ff0400728c */ /* 0x000fe4000bf26110 */
[----:B------:R-:W-:-:S07]  /*0ba0*/  UISETP.GE.U32.AND.EX UP0, UPT, UR5, UR11, UPT, UP0 ;  /* 0x0000000b0500728c */ /* 0x000fce000bf06100 */
[----:B0-----:R-:W-:Y:S05]  /*0bb0*/  BRA.U !UP1, `(.L_x_415) ;  /* 0x0000000109587547 */ /* 0x001fea000b800000 */
[----:B------:R-:W0:Y:S01]  /*0bc0*/  LDCU.64 UR14, c[0x0][0x388] ;  /* 0x00007100ff0e77ac */ /* 0x000e220008000a00 */
[----:B---34-:R-:W-:-:S05]  /*0bd0*/  IADD3 R6, P0, PT, R0, UR12, RZ ;  /* 0x0000000c00067c10 */ /* 0x018fca000ff1e0ff */
[----:B--2---:R-:W-:Y:S01]  /*0be0*/  IMAD.X R7, RZ, RZ, UR13, P0 ;  /* 0x0000000dff077e24 */ /* 0x004fe200080e06ff */
[----:B0-----:R-:W-:-:S04]  /*0bf0*/  LEA R38, P0, R6, UR14, 0x3 ;  /* 0x0000000e06267c11 */ /* 0x001fc8000f8018ff */
[----:B------:R-:W-:-:S05]  /*0c00*/  LEA.HI.X R39, R6, UR15, R7, 0x3, P0 ;  /* 0x0000000f06277c11 */ /* 0x000fca00080f1c07 */
[----:B------:R0:W5:Y:S04]  /*0c10*/  LDG.E.64 R6, desc[UR16][R38.64] ;  /* 0x0000001026067981 */ /* 0x000168000c1e1b00 */
[----:B-1----:R0:W5:Y:S04]  /*0c20*/  LDG.E.64 R8, desc[UR16][R38.64+0x400] ;  /* 0x0004001026087981 */ /* 0x002168000c1e1b00 */
        /* <DEDUP_REMOVED lines=15> */
.L_x_415:
[C---:B------:R-:W-:Y:S01]  /*0d20*/  ISETP.GE.AND P5, PT, R0.reuse, UR14, PT ;  /* 0x0000000e00007c0c */ /* 0x040fe2000bfa6270 */
[----:B------:R-:W0:Y:S01]  /*0d30*/  LDCU.64 UR20, c[0x0][0x388] ;  /* 0x00007100ff1477ac */ /* 0x000e220008000a00 */
[----:B---34-:R-:W-:Y:S02]  /*0d40*/  IADD3 R6, P0, PT, R0, UR12, RZ ;  /* 0x0000000c00067c10 */ /* 0x018fe4000ff1e0ff */
[----:B------:R-:W1:Y:S01]  /*0d50*/  S2R R0, SR_TID.X ;  /* 0x0000000000007919 */ /* 0x000e620000002100 */
[----:B------:R-:W-:Y:S02]  /*0d60*/  ISETP.GE.AND P2, PT, R3, UR14, PT ;  /* 0x0000000e03007c0c */ /* 0x000fe4000bf46270 */
[----:B--2---:R-:W-:Y:S01]  /*0d70*/  IMAD.X R7, RZ, RZ, UR13, P0 ;  /* 0x0000000dff077e24 */ /* 0x004fe200080e06ff */
[----:B------:R-:W-:Y:S02]  /*0d80*/  ISETP.GE.AND P3, PT, R4, UR14, PT ;  /* 0x0000000e04007c0c */ /* 0x000fe4000bf66270 */
[----:B0-----:R-:W-:-:S04]  /*0d90*/  LEA R38, P0, R6, UR20, 0x3 ;  /* 0x0000001406267c11 */ /* 0x001fc8000f8018ff */
[----:B------:R-:W-:Y:S01]  /*0da0*/  LEA.HI.X R39, R6, UR21, R7, 0x3, P0 ;  /* 0x0000001506277c11 */ /* 0x000fe200080f1c07 */
[----:B------:R-:W-:Y:S02]  /*0db0*/  IMAD.MOV.U32 R6, RZ, RZ, -0x1 ;  /* 0xffffffffff067424 */ /* 0x000fe400078e00ff */
[----:B------:R-:W-:Y:S02]  /*0dc0*/  IMAD.MOV.U32 R7, RZ, RZ, -0x1 ;  /* 0xffffffffff077424 */ /* 0x000fe400078e00ff */
[----:B------:R-:W-:Y:S02]  /*0dd0*/  IMAD.MOV.U32 R10, RZ, RZ, -0x1 ;  /* 0xffffffffff0a7424 */ /* 0x000fe400078e00ff */
[----:B------:R-:W-:Y:S02]  /*0de0*/  IMAD.MOV.U32 R11, RZ, RZ, -0x1 ;  /* 0xffffffffff0b7424 */ /* 0x000fe400078e00ff */
[----:B------:R2:W5:Y:S01]  /*0df0*/  @!P5 LDG.E.64 R6, desc[UR16][R38.64] ;  /* 0x000000102606d981 */ /* 0x000562000c1e1b00 */
[C---:B-1----:R-:W-:Y:S01]  /*0e00*/  VIADD R8, R0.reuse, 0x180 ;  /* 0x0000018000087836 */ /* 0x042fe20000000000 */
[----:B------:R-:W-:Y:S01]  /*0e10*/  LOP3.LUT R9, R0, 0x400, RZ, 0xfc, !PT ;  /* 0x0000040000097812 */ /* 0x000fe200078efcff */
[----:B------:R-:W-:Y:S01]  /*0e20*/  IMAD.MOV.U32 R12, RZ, RZ, -0x1 ;  /* 0xffffffffff0c7424 */ /* 0x000fe200078e00ff */
[----:B------:R2:W5:Y:S02]  /*0e30*/  @!P3 LDG.E.64 R10, desc[UR16][R38.64+0x800] ;  /* 0x00080010260ab981 */ /* 0x000564000c1e1b00 */
[----:B------:R-:W-:Y:S01]  /*0e40*/  ISETP.GE.AND P4, PT, R8, UR14, PT ;  /* 0x0000000e08007c0c */ /* 0x000fe2000bf86270 */
[----:B------:R-:W-:Y:S01]  /*0e50*/  VIADD R8, R0, 0x380 ;  /* 0x0000038000087836 */ /* 0x000fe20000000000 */
[----:B------:R-:W-:Y:S01]  /*0e60*/  ISETP.GE.AND P0, PT, R9, UR14, PT ;  /* 0x0000000e09007c0c */ /* 0x000fe2000bf06270 */
[----:B------:R-:W-:Y:S01]  /*0e70*/  IMAD.MOV.U32 R9, RZ, RZ, -0x1 ;  /* 0xffffffffff097424 */ /* 0x000fe200078e00ff */
[----:B------:R-:W-:Y:S01]  /*0e80*/  ISETP.GE.AND P5, PT, R5, UR14, PT ;  /* 0x0000000e05007c0c */ /* 0x000fe2000bfa6270 */
[----:B------:R-:W-:Y:S01]  /*0e90*/  IMAD.MOV.U32 R13, RZ, RZ, -0x1 ;  /* 0xffffffffff0d7424 */ /* 0x000fe200078e00ff */
[----:B------:R-:W-:-:S02]  /*0ea0*/  ISETP.GE.AND P1, PT, R8, UR14, PT ;  /* 0x0000000e08007c0c */ /* 0x000fc4000bf26270 */
[----:B------:R-:W-:Y:S01]  /*0eb0*/  MOV R8, 0xffffffff ;  /* 0xffffffff00087802 */ /* 0x000fe20000000f00 */
[----:B------:R-:W-:Y:S01]  /*0ec0*/  VIADD R14, R0, 0x480 ;  /* 0x00000480000e7836 */ /* 0x000fe20000000000 */
[----:B------:R-:W-:Y:S01]  /*0ed0*/  ISETP.GE.AND P3, PT, R41, UR14, PT ;  /* 0x0000000e29007c0c */ /* 0x000fe2000bf66270 */
[----:B------:R-:W-:Y:S02]  /*0ee0*/  IMAD.MOV.U32 R15, RZ, RZ, -0x1 ;  /* 0xffffffffff0f7424 */ /* 0x000fe400078e00ff */
[----:B------:R2:W5:Y:S01]  /*0ef0*/  @!P4 LDG.E.64 R12, desc[UR16][R38.64+0xc00] ;  /* 0x000c0010260cc981 */ /* 0x000562000c1e1b00 */
[----:B------:R-:W-:-:S03]  /*0f00*/  ISETP.GE.AND P4, PT, R14, UR14, PT ;  /* 0x0000000e0e007c0c */ /* 0x000fc6000bf86270 */
[----:B------:R2:W5:Y:S01]  /*0f10*/  @!P2 LDG.E.64 R8, desc[UR16][R38.64+0x400] ;  /* 0x000400102608a981 */ /* 0x000562000c1e1b00 */
[----:B------:R-:W-:Y:S02]  /*0f20*/  ISETP.GE.AND P2, PT, R40, UR14, PT ;  /* 0x0000000e28007c0c */ /* 0x000fe4000bf46270 */
[----:B------:R-:W-:Y:S01]  /*0f30*/  MOV R14, 0xffffffff ;  /* 0xffffffff000e7802 */ /* 0x000fe20000000f00 */
[----:B------:R-:W-:Y:S02]  /*0f40*/  VIADD R20, R0, 0x500 ;  /* 0x0000050000147836 */ /* 0x000fe40000000000 */
[----:B------:R-:W-:Y:S02]  /*0f50*/  IMAD.MOV.U32 R16, RZ, RZ, -0x1 ;  /* 0xffffffffff107424 */ /* 0x000fe400078e00ff */
[----:B------:R-:W-:Y:S01]  /*0f60*/  IMAD.MOV.U32 R17, RZ, RZ, -0x1 ;  /* 0xffffffffff117424 */ /* 0x000fe200078e00ff */
[----:B------:R2:W5:Y:S01]  /*0f70*/  @!P5 LDG.E.64 R14, desc[UR16][R38.64+0x1000] ;  /* 0x00100010260ed981 */ /* 0x000562000c1e1b00 */
[----:B------:R-:W-:Y:S01]  /*0f80*/  IMAD.MOV.U32 R18, RZ, RZ, -0x1 ;  /* 0xffffffffff127424 */ /* 0x000fe200078e00ff */
[----:B------:R-:W-:Y:S01]  /*0f90*/  ISETP.GE.AND P5, PT, R20, UR14, PT ;  /* 0x0000000e14007c0c */ /* 0x000fe2000bfa6270 */
[----:B------:R-:W-:Y:S01]  /*0fa0*/  IMAD.MOV.U32 R19, RZ, RZ, -0x1 ;  /* 0xffffffffff137424 */ /* 0x000fe200078e00ff */
[C---:B------:R-:W-:Y:S01]  /*0fb0*/  IADD3 R21, PT, PT, R0.reuse, 0x580, RZ ;  /* 0x0000058000157810 */ /* 0x040fe20007ffe0ff */
[----:B------:R-:W-:Y:S01]  /*0fc0*/  VIADD R20, R0, 0x600 ;  /* 0x0000060000147836 */ /* 0x000fe20000000000 */
[----:B------:R2:W5:Y:S01]  /*0fd0*/  @!P2 LDG.E.64 R16, desc[UR16][R38.64+0x1400] ;  /* 0x001400102610a981 */ /* 0x000562000c1e1b00 */
[----:B------:R-:W-:Y:S01]  /*0fe0*/  IMAD.MOV.U32 R22, RZ, RZ, -0x1 ;  /* 0xffffffffff167424 */ /* 0x000fe200078e00ff */
[----:B------:R-:W-:-:S02]  /*0ff0*/  ISETP.GE.AND P2, PT, R21, UR14, PT ;  /* 0x0000000e15007c0c */ /* 0x000fc4000bf46270 */
[----:B------:R2:W5:Y:S01]  /*1000*/  @!P3 LDG.E.64 R18, desc[UR16][R38.64+0x1800] ;  /* 0x001800102612b981 */ /* 0x000562000c1e1b00 */
[----:B------:R-:W-:Y:S01]  /*1010*/  ISETP.GE.AND P3, PT, R20, UR14, PT ;  /* 0x0000000e14007c0c */ /* 0x000fe2000bf66270 */
[----:B------:R-:W-:Y:S01]  /*1020*/  IMAD.MOV.U32 R20, RZ, RZ, -0x1 ;  /* 0xffffffffff147424 */ /* 0x000fe200078e00ff */
[----:B------:R-:W-:Y:S01]  /*1030*/  MOV R24, 0xffffffff ;  /* 0xffffffff00187802 */ /* 0x000fe20000000f00 */
[----:B------:R-:W-:Y:S02]  /*1040*/  IMAD.MOV.U32 R21, RZ, RZ, -0x1 ;  /* 0xffffffffff157424 */ /* 0x000fe400078e00ff */
[----:B------:R-:W-:Y:S02]  /*1050*/  IMAD.MOV.U32 R23, RZ, RZ, -0x1 ;  /* 0xffffffffff177424 */ /* 0x000fe400078e00ff */
[----:B------:R-:W-:Y:S02]  /*1060*/  IMAD.MOV.U32 R25, RZ, RZ, -0x1 ;  /* 0xffffffffff197424 */ /* 0x000fe400078e00ff */
[C---:B------:R-:W-:Y:S01]  /*1070*/  VIADD R26, R0.reuse, 0x680 ;  /* 0x00000680001a7836 */ /* 0x040fe20000000000 */
[----:B------:R2:W5:Y:S01]  /*1080*/  @!P1 LDG.E.64 R20, desc[UR16][R38.64+0x1c00] ;  /* 0x001c001026149981 */ /* 0x000562000c1e1b00 */
[----:B------:R-:W-:-:S03]  /*1090*/  VIADD R27, R0, 0x700 ;  /* 0x00000700001b7836 */ /* 0x000fc60000000000 */
[----:B------:R2:W5:Y:S01]  /*10a0*/  @!P0 LDG.E.64 R22, desc[UR16][R38.64+0x2000] ;  /* 0x0020001026168981 */ /* 0x000562000c1e1b00 */
[----:B------:R-:W-:Y:S02]  /*10b0*/  ISETP.GE.AND P1, PT, R26, UR14, PT ;  /* 0x0000000e1a007c0c */ /* 0x000fe4000bf26270 */
[----:B------:R-:W-:Y:S01]  /*10c0*/  ISETP.GE.AND P0, PT, R27, UR14, PT ;  /* 0x0000000e1b007c0c */ /* 0x000fe2000bf06270 */
[----:B------:R2:W5:Y:S01]  /*10d0*/  @!P4 LDG.E.64 R24, desc[UR16][R38.64+0x2400] ;  /* 0x002400102618c981 */ /* 0x000562000c1e1b00 */
[----:B------:R-:W-:Y:S01]  /*10e0*/  ISETP.GE.AND P4, PT, R42, UR14, PT ;  /* 0x0000000e2a007c0c */ /* 0x000fe2000bf86270 */
[----:B------:R-:W-:Y:S01]  /*10f0*/  IMAD.MOV.U32 R26, RZ, RZ, -0x1 ;  /* 0xffffffffff1a7424 */ /* 0x000fe200078e00ff */
[----:B------:R-:W-:Y:S01]  /*1100*/  MOV R30, 0xffffffff ;  /* 0xffffffff001e7802 */ /* 0x000fe20000000f00 */
[----:B------:R-:W-:Y:S01]  /*1110*/  IMAD.MOV.U32 R27, RZ, RZ, -0x1 ;  /* 0xffffffffff1b7424 */ /* 0x000fe200078e00ff */
[----:B------:R-:W-:Y:S01]  /*1120*/  MOV R37, 0xffffffff ;  /* 0xffffffff00257802 */ /* 0x000fe20000000f00 */
[----:B------:R-:W-:-:S02]  /*1130*/  IMAD.MOV.U32 R28, RZ, RZ, -0x1 ;  /* 0xffffffffff1c7424 */ /* 0x000fc400078e00ff */
[----:B------:R-:W-:Y:S02]  /*1140*/  IMAD.MOV.U32 R29, RZ, RZ, -0x1 ;  /* 0xffffffffff1d7424 */ /* 0x000fe400078e00ff */
        /* <DEDUP_REMOVED lines=8> */
[----:B------:R-:W-:-:S03]  /*11d0*/  IMAD.MOV.U32 R36, RZ, RZ, -0x1 ;  /* 0xffffffffff247424 */ /* 0x000fc600078e00ff */
[----:B------:R2:W5:Y:S04]  /*11e0*/  @!P1 LDG.E.64 R32, desc[UR16][R38.64+0x3400] ;  /* 0x0034001026209981 */ /* 0x000568000c1e1b00 */
[----:B------:R2:W5:Y:S04]  /*11f0*/  @!P0 LDG.E.64 R34, desc[UR16][R38.64+0x3800] ;  /* 0x0038001026228981 */ /* 0x000568000c1e1b00 */
[----:B------:R2:W5:Y:S02]  /*1200*/  @!P4 LDG.E.64 R36, desc[UR16][R38.64+0x3c00] ;  /* 0x003c00102624c981 */ /* 0x000564000c1e1b00 */
.L_x_416:
[----:B0-2---:R-:W0:Y:S02]  /*1210*/  LDC.64 R38, c[0x0][0x398] ;  /* 0x0000e600ff267b82 */ /* 0x005e240000000a00 */
[----:B0-----:R-:W-:-:S13]  /*1220*/  ISETP.GT.AND P0, PT, R39, R38, PT ;  /* 0x000000262700720c */ /* 0x001fda0003f04270 */
[----:B------:R-:W-:Y:S05]  /*1230*/  @!P0 BRA `(.L_x_417) ;  /* 0x0000000400388947 */ /* 0x000fea0003800000 */
[----:B------:R-:W0:Y:S01]  /*1240*/  S2UR UR12, SR_CgaCtaId ;  /* 0x00000000000c79c3 */ /* 0x000e220000008800 */
[----:B------:R-:W-:Y:S01]  /*1250*/  UMOV UR4, 0x400 ;  /* 0x0000040000047882 */ /* 0x000fe20000000000 */
[----:B------:R-:W1:Y:S01]  /*1260*/  LDCU UR13, c[0x0][0x398] ;  /* 0x00007300ff0d77ac */ /* 0x000e620008000800 */
[----:B0-----:R-:W-:-:S03]  /*1270*/  ULEA UR12, UR12, UR4, 0x18 ;  /* 0x000000040c0c7291 */ /* 0x001fc6000f8ec0ff */
[----:B-1----:R-:W-:-:S09]  /*1280*/  UMOV UR4, URZ ;  /* 0x000000ff00047c82 */ /* 0x002fd20008000000 */
.L_x_418:
[----:B0-----:R-:W-:Y:S01]  /*1290*/  IMAD R38, RZ, RZ, -UR13 ;  /* 0x8000000dff267e24 */ /* 0x001fe2000f8e02ff */
[----:B------:R-:W-:Y:S01]  /*12a0*/  ULEA UR14, UR4, UR12, 0xa ;  /* 0x0000000c040e7291 */ /* 0x000fe2000f8e50ff */
[----:B------:R-:W-:Y:S01]  /*12b0*/  IMAD.MOV.U32 R45, RZ, RZ, -0x1 ;  /* 0xffffffffff2d7424 */ /* 0x000fe200078e00ff */
[----:B------:R-:W-:Y:S02]  /*12c0*/  UIADD3 UR4, UPT, UPT, UR4, 0x1, URZ ;  /* 0x0000000104047890 */ /* 0x000fe4000fffe0ff */
[----:B------:R-:W-:-:S04]  /*12d0*/  VIADDMNMX R38, R38, R39, 0x8, PT ;  /* 0x0000000826267446 */ /* 0x000fc80003800127 */
[----:B------:R-:W-:Y:S02]  /*12e0*/  SHF.L.U32 R38, R45, R38, RZ ;  /* 0x000000262d267219 */ /* 0x000fe400000006ff */
[----:B-----5:R-:W-:-:S04]  /*12f0*/  SHF.R.U64 R45, R6, UR13, R7 ;  /* 0x0000000d062d7c19 */ /* 0x020fc80008001207 */
[-C--:B------:R-:W-:Y:S02]  /*1300*/  LOP3.LUT R44, R45, R38.reuse, RZ, 0x30, !PT ;  /* 0x000000262d2c7212 */ /* 0x080fe400078e30ff */
[----:B------:R-:W-:Y:S02]  /*1310*/  SHF.R.U64 R45, R8, UR13, R9 ;  /* 0x0000000d082d7c19 */ /* 0x000fe40008001209 */
[----:B------:R-:W-:Y:S02]  /*1320*/  LEA R44, R44, UR14, 0x2 ;  /* 0x0000000e2c2c7c11 */ /* 0x000fe4000f8e10ff */
[----:B------:R-:W-:-:S03]  /*1330*/  LOP3.LUT R45, R45, R38, RZ, 0x30, !PT ;  /* 0x000000262d2d7212 */ /* 0x000fc600078e30ff */
[----:B------:R-:W-:Y:S01]  /*1340*/  ATOMS.POPC.INC.32 RZ, [R44+URZ] ;  /* 0x000000002cff7f8c */ /* 0x000fe2000d8000ff */
[----:B------:R-:W-:-:S05]  /*1350*/  LEA R45, R45, UR14, 0x2 ;  /* 0x0000000e2d2d7c11 */ /* 0x000fca000f8e10ff */
[----:B------:R0:W-:Y:S02]  /*1360*/  ATOMS.POPC.INC.32 RZ, [R45+URZ] ;  /* 0x000000002dff7f8c */ /* 0x0001e4000d8000ff */
[----:B0-----:R-:W-:-:S04]  /*1370*/  SHF.R.U64 R45, R10, UR13, R11 ;  /* 0x0000000d0a2d7c19 */ /* 0x001fc8000800120b */
[-C--:B------:R-:W-:Y:S02]  /*1380*/  LOP3.LUT R44, R45, R38.reuse, RZ, 0x30, !PT ;  /* 0x000000262d2c7212 */ /* 0x080fe400078e30ff */
[----:B------:R-:W-:Y:S02]  /*1390*/  SHF.R.U64 R45, R12, UR13, R13 ;  /* 0x0000000d0c2d7c19 */ /* 0x000fe4000800120d */
[----:B------:R-:W-:Y:S02]  /*13a0*/  LEA R44, R44, UR14, 0x2 ;  /* 0x0000000e2c2c7c11 */ /* 0x000fe4000f8e10ff */
[----:B------:R-:W-:-:S03]  /*13b0*/  LOP3.LUT R45, R45, R38, RZ, 0x30, !PT ;  /* 0x000000262d2d7212 */ /* 0x000fc600078e30ff */
[----:B------:R0:W-:Y:S01]  /*13c0*/  ATOMS.POPC.INC.32 RZ, [R44+URZ] ;  /* 0x000000002cff7f8c */ /* 0x0001e2000d8000ff */
[----:B------:R-:W-:-:S05]  /*13d0*/  LEA R45, R45, UR14, 0x2 ;  /* 0x0000000e2d2d7c11 */ /* 0x000fca000f8e10ff */
[----:B------:R1:W-:Y:S01]  /*13e0*/  ATOMS.POPC.INC.32 RZ, [R45+URZ] ;  /* 0x000000002dff7f8c */ /* 0x0003e2000d8000ff */
[----:B0-----:R-:W-:-:S04]  /*13f0*/  SHF.R.U64 R44, R14, UR13, R15 ;  /* 0x0000000d0e2c7c19 */ /* 0x001fc8000800120f */
[-C--:B------:R-:W-:Y:S02]  /*1400*/  LOP3.LUT R44, R44, R38.reuse, RZ, 0x30, !PT ;  /* 0x000000262c2c7212 */ /* 0x080fe400078e30ff */
[----:B-1----:R-:W-:Y:S02]  /*1410*/  SHF.R.U64 R45, R16, UR13, R17 ;  /* 0x0000000d102d7c19 */ /* 0x002fe40008001211 */
        /* <DEDUP_REMOVED lines=39> */
[----:B-1----:R-:W-:Y:S01]  /*1690*/  SHF.R.U64 R45, R36, UR13, R37 ;  /* 0x0000000d242d7c19 */ /* 0x002fe20008001225 */
[----:B------:R-:W-:Y:S01]  /*16a0*/  UIADD3 UR13, UPT, UPT, UR13, 0x8, URZ ;  /* 0x000000080d0d7890 */ /* 0x000fe2000fffe0ff */
[----:B------:R-:W-:Y:S02]  /*16b0*/  LEA R44, R44, UR14, 0x2 ;  /* 0x0000000e2c2c7c11 */ /* 0x000fe4000f8e10ff */
[----:B------:R-:W-:-:S03]  /*16c0*/  LOP3.LUT R38, R45, R38, RZ, 0x30, !PT ;  /* 0x000000262d267212 */ /* 0x000fc600078e30ff */
[----:B------:R-:W-:Y:S01]  /*16d0*/  ISETP.LE.AND P0, PT, R39, UR13, PT ;  /* 0x0000000d27007c0c */ /* 0x000fe2000bf03270 */
[----:B------:R0:W-:Y:S01]  /*16e0*/  ATOMS.POPC.INC.32 RZ, [R44+URZ] ;  /* 0x000000002cff7f8c */ /* 0x0001e2000d8000ff */
[----:B------:R-:W-:-:S05]  /*16f0*/  LEA R38, R38, UR14, 0x2 ;  /* 0x0000000e26267c11 */ /* 0x000fca000f8e10ff */
[----:B------:R0:W-:Y:S06]  /*1700*/  ATOMS.POPC.INC.32 RZ, [R38+URZ] ;  /* 0x0000000026ff7f8c */ /* 0x0001ec000d8000ff */
[----:B------:R-:W-:Y:S05]  /*1710*/  @!P0 BRA `(.L_x_418) ;  /* 0xfffffff800dc8947 */ /* 0x000fea000383ffff */
.L_x_417:
[----:B------:R-:W-:Y:S05]  /*1720*/  BRA.U !UP0, `(.L_x_419) ;  /* 0xfffffff108ec7547 */ /* 0x000fea000b83ffff */
.L_x_414:
[----:B------:R-:W-:Y:S01]  /*1730*/  BAR.SYNC.DEFER_BLOCKING 0x0 ;  /* 0x0000000000007b1d */ /* 0x000fe20000010000 */
[----:B------:R-:W-:-:S05]  /*1740*/  ISETP.NE.AND P0, PT, R43, RZ, PT ;  /* 0x000000ff2b00720c */ /* 0x000fca0003f05270 */
[----:B------:R-:W-:Y:S08]  /*1750*/  BSSY.RECONVERGENT B0, `(.L_x_420) ;  /* 0x0000175000007945 */ /* 0x000ff00003800200 */
[----:B------:R-:W-:Y:S05]  /*1760*/  @P0 BRA `(.L_x_421) ;  /* 0x0000001400cc0947 */ /* 0x000fea0003800000 */
[----:B--2345:R-:W2:Y:S01]  /*1770*/  LDC.64 R6, c[0x0][0x398] ;  /* 0x0000e600ff067b82 */ /* 0x03cea20000000a00 */
[----:B------:R-:W-:Y:S01]  /*1780*/  IMAD.MOV.U32 R9, RZ, RZ, RZ ;  /* 0x000000ffff097224 */ /* 0x000fe200078e00ff */
[----:B--2---:R-:W-:-:S04]  /*1790*/  IADD3 R6, PT, PT, R7, 0x7, -R6 ;  /* 0x0000000707067810 */ /* 0x004fc80007ffe806 */
[----:B------:R-:W-:-:S04]  /*17a0*/  SHF.R.S32.HI R7, RZ, 0x1f, R6 ;  /* 0x0000001fff077819 */ /* 0x000fc80000011406 */
[----:B------:R-:W-:-:S04]  /*17b0*/  LEA.HI R7, R7, R6, RZ, 0x3 ;  /* 0x0000000607077211 */ /* 0x000fc800078f18ff */
[----:B------:R-:W-:-:S04]  /*17c0*/  SHF.R.S32.HI R7, RZ, 0x3, R7 ;  /* 0x00000003ff077819 */ /* 0x000fc80000011407 */
[C---:B------:R-:W-:Y:S01]  /*17d0*/  LOP3.LUT R6, R7.reuse, 0xffffff8, RZ, 0xc0, !PT ;  /* 0x0ffffff807067812 */ /* 0x040fe200078ec0ff */
[----:B------:R-:W-:-:S05]  /*17e0*/  VIADD R13, R7, 0xffffffff ;  /* 0xffffffff070d7836 */ /* 0x000fca0000000000 */
[----:B------:R-:W-:-:S13]  /*17f0*/  ISETP.GE.U32.AND P0, PT, R13, 0x7, PT ;  /* 0x000000070d00780c */ /* 0x000fda0003f06070 */
[----:B------:R-:W-:Y:S05]  /*1800*/  @!P0 BRA `(.L_x_422) ;  /* 0x00000004006c8947 */ /* 0x000fea0003800000 */
[----:B01----:R-:W0:Y:S01]  /*1810*/  LDC.64 R8, c[0x0][0x380] ;  /* 0x0000e000ff087b82 */ /* 0x003e220000000a00 */
[----:B------:R-:W-:-:S07]  /*1820*/  IMAD.MOV.U32 R11, RZ, RZ, RZ ;  /* 0x000000ffff0b7224 */ /* 0x000fce00078e00ff */
.L_x_439:
[----:B----4-:R-:W-:Y:S01]  /*1830*/  IMAD R15, R11, 0x400, R2 ;  /* 0x000004000b0f7824 */ /* 0x010fe200078e0202 */
[----:B------:R-:W-:Y:S04]  /*1840*/  BSSY.RECONVERGENT B1, `(.L_x_423) ;  /* 0x000000f000017945 */ /* 0x000fe80003800200 */
[----:B0123--:R-:W1:Y:S04]  /*1850*/  LDS R20, [R15] ;  /* 0x000000000f147984 */ /* 0x00fe680000000800 */
[----:B------:R2:W3:Y:S04]  /*1860*/  LDS R17, [R15+0x400] ;  /* 0x000400000f117984 */ /* 0x0004e80000000800 */
[----:B------:R2:W4:Y:S04]  /*1870*/  LDS R22, [R15+0x800] ;  /* 0x000800000f167984 */ /* 0x0005280000000800 */
[----:B------:R2:W0:Y:S04]  /*1880*/  LDS R23, [R15+0xc00] ;  /* 0x000c00000f177984 */ /* 0x0004280000000800 */
[----:B------:R2:W0:Y:S04]  /*1890*/  LDS R16, [R15+0x1000] ;  /* 0x001000000f107984 */ /* 0x0004280000000800 */
[----:B------:R2:W0:Y:S04]  /*18a0*/  LDS R14, [R15+0x1400] ;  /* 0x001400000f0e7984 */ /* 0x0004280000000800 */
[----:B------:R2:W0:Y:S04]  /*18b0*/  LDS R12, [R15+0x1800] ;  /* 0x001800000f0c7984 */ /* 0x0004280000000800 */
[----:B------:R2:W0:Y:S01]  /*18c0*/  LDS R10, [R15+0x1c00] ;  /* 0x001c00000f0a7984 */ /* 0x0004220000000800 */
[----:B-1----:R-:W-:-:S13]  /*18d0*/  ISETP.NE.AND P0, PT, R20, RZ, PT ;  /* 0x000000ff1400720c */ /* 0x002fda0003f05270 */
[----:B--234-:R-:W-:Y:S05]  /*18e0*/  @!P0 BRA `(.L_x_424) ;  /* 0x0000000000108947 */ /* 0x01cfea0003800000 */
[----:B------:R-:W-:Y:S01]  /*18f0*/  LEA R19, R11, R0, 0x8 ;  /* 0x000000000b137211 */ /* 0x000fe200078e40ff */
[----:B------:R-:W-:-:S04]  /*1900*/  IMAD.MOV.U32 R21, RZ, RZ, RZ ;  /* 0x000000ffff157224 */ /* 0x000fc800078e00ff */
[----:B0-----:R-:W-:-:S05]  /*1910*/  IMAD.WIDE.U32 R18, R19, 0x8, R8 ;  /* 0x0000000813127825 */ /* 0x001fca00078e0008 */
[----:B------:R1:W-:Y:S02]  /*1920*/  REDG.E.ADD.64.STRONG.GPU desc[UR16][R18.64], R20 ;  /* 0x000000141200798e */ /* 0x0003e4000c12e510 */
.L_x_424:
[----:B------:R-:W-:Y:S05]  /*1930*/  BSYNC.RECONVERGENT B1 ;  /* 0x0000000000017941 */ /* 0x000fea0003800200 */
.L_x_423:
[----:B------:R-:W-:Y:S01]  /*1940*/  ISETP.NE.AND P6, PT, R17, RZ, PT ;  /* 0x000000ff1100720c */ /* 0x000fe20003fc5270 */
[----:B------:R-:W-:Y:S01]  /*1950*/  BSSY.RECONVERGENT B1, `(.L_x_425) ;  /* 0x000000e000017945 */ /* 0x000fe20003800200 */
[----:B------:R-:W-:Y:S02]  /*1960*/  ISETP.NE.AND P0, PT, R22, RZ, PT ;  /* 0x000000ff1600720c */ /* 0x000fe40003f05270 */
[----:B0-----:R-:W-:Y:S02]  /*1970*/  ISETP.NE.AND P1, PT, R23, RZ, PT ;  /* 0x000000ff1700720c */ /* 0x001fe40003f25270 */
[----:B------:R-:W-:Y:S02]  /*1980*/  ISETP.NE.AND P2, PT, R16, RZ, PT ;  /* 0x000000ff1000720c */ /* 0x000fe40003f45270 */
[----:B------:R-:W-:Y:S02]  /*1990*/  ISETP.NE.AND P3, PT, R14, RZ, PT ;  /* 0x000000ff0e00720c */ /* 0x000fe40003f65270 */
[----:B------:R-:W-:-:S02]  /*19a0*/  ISETP.NE.AND P4, PT, R12, RZ, PT ;  /* 0x000000ff0c00720c */ /* 0x000fc40003f85270 */
[----:B------:R-:W-:Y:S01]  /*19b0*/  ISETP.NE.AND P5, PT, R10, RZ, PT ;  /* 0x000000ff0a00720c */ /* 0x000fe20003fa5270 */
[----:B------:R-:W-:-:S12]  /*19c0*/  @!P6 BRA `(.L_x_426) ;  /* 0x000000000018e947 */ /* 0x000fd80003800000 */
[----:B-1----:R-:W-:Y:S02]  /*19d0*/  IMAD R19, R11, 0x100, R0 ;  /* 0x000001000b137824 */ /* 0x002fe400078e0200 */
[----:B------:R-:W-:Y:S02]  /*19e0*/  IMAD.MOV.U32 R20, RZ, RZ, R17 ;  /* 0x000000ffff147224 */ /* 0x000fe400078e0011 */
[----:B------:R-:W-:Y:S02]  /*19f0*/  VIADD R19, R19, 0x100 ;  /* 0x0000010013137836 */ /* 0x000fe40000000000 */
[----:B------:R-:W-:Y:S02]  /*1a00*/  IMAD.MOV.U32 R21, RZ, RZ, RZ ;  /* 0x000000ffff157224 */ /* 0x000fe400078e00ff */
[----:B------:R-:W-:-:S05]  /*1a10*/  IMAD.WIDE.U32 R18, R19, 0x8, R8 ;  /* 0x0000000813127825 */ /* 0x000fca00078e0008 */
[----:B------:R0:W-:Y:S02]  /*1a20*/  REDG.E.ADD.64.STRONG.GPU desc[UR16][R18.64], R20 ;  /* 0x000000141200798e */ /* 0x0001e4000c12e510 */
.L_x_426:
[----:B------:R-:W-:Y:S05]  /*1a30*/  BSYNC.RECONVERGENT B1 ;  /* 0x0000000000017941 */ /* 0x000fea0003800200 */
.L_x_425:
[----:B------:R-:W-:Y:S04]  /*1a40*/  BSSY.RECONVERGENT B1, `(.L_x_427) ;  /* 0x0000008000017945 */ /* 0x000fe80003800200 */
[----:B------:R-:W-:Y:S05]  /*1a50*/  @!P0 BRA `(.L_x_428) ;  /* 0x0000000000188947 */ /* 0x000fea0003800000 */
[----:B01----:R-:W-:Y:S02]  /*1a60*/  IMAD R19, R11, 0x100, R0 ;  /* 0x000001000b137824 */ /* 0x003fe400078e0200 */
[----:B------:R-:W-:Y:S02]  /*1a70*/  IMAD.MOV.U32 R20, RZ, RZ, R22 ;  /* 0x000000ffff147224 */ /* 0x000fe400078e0016 */
[----:B------:R-:W-:Y:S01]  /*1a80*/  IMAD.MOV.U32 R21, RZ, RZ, RZ ;  /* 0x000000ffff157224 */ /* 0x000fe200078e00ff */
[----:B------:R-:W-:-:S05]  /*1a90*/  IADD3 R19, PT, PT, R19, 0x200, RZ ;  /* 0x0000020013137810 */ /* 0x000fca0007ffe0ff */
[----:B------:R-:W-:-:S05]  /*1aa0*/  IMAD.WIDE.U32 R18, R19, 0x8, R8 ;  /* 0x0000000813127825 */ /* 0x000fca00078e0008 */
[----:B------:R2:W-:Y:S02]  /*1ab0*/  REDG.E.ADD.64.STRONG.GPU desc[UR16][R18.64], R20 ;  /* 0x000000141200798e */ /* 0x0005e4000c12e510 */
.L_x_428:
[----:B------:R-:W-:Y:S05]  /*1ac0*/  BSYNC.RECONVERGENT B1 ;  /* 0x0000000000017941 */ /* 0x000fea0003800200 */
.L_x_427:
[----:B------:R-:W-:Y:S04]  /*1ad0*/  BSSY.RECONVERGENT B1, `(.L_x_429) ;  /* 0x0000008000017945 */ /* 0x000fe80003800200 */
[----:B------:R-:W-:Y:S05]  /*1ae0*/  @!P1 BRA `(.L_x_430) ;  /* 0x0000000000189947 */ /* 0x000fea0003800000 */
[----:B012---:R-:W-:Y:S02]  /*1af0*/  IMAD R19, R11, 0x100, R0 ;  /* 0x000001000b137824 */ /* 0x007fe400078e0200 */
[----:B------:R-:W-:Y:S02]  /*1b00*/  IMAD.MOV.U32 R20, RZ, RZ, R23 ;  /* 0x000000ffff147224 */ /* 0x000fe400078e0017 */
[----:B------:R-:W-:Y:S02]  /*1b10*/  VIADD R19, R19, 0x300 ;  /* 0x0000030013137836 */ /* 0x000fe40000000000 */
[----:B------:R-:W-:Y:S02]  /*1b20*/  IMAD.MOV.U32 R21, RZ, RZ, RZ ;  /* 0x000000ffff157224 */ /* 0x000fe400078e00ff */
[----:B------:R-:W-:-:S05]  /*1b30*/  IMAD.WIDE.U32 R18, R19, 0x8, R8 ;  /* 0x0000000813127825 */ /* 0x000fca00078e0008 */
[----:B------:R3:W-:Y:S02]  /*1b40*/  REDG.E.ADD.64.STRONG.GPU desc[UR16][R18.64], R20 ;  /* 0x000000141200798e */ /* 0x0007e4000c12e510 */
.L_x_430:
[----:B------:R-:W-:Y:S05]  /*1b50*/  BSYNC.RECONVERGENT B1 ;  /* 0x0000000000017941 */ /* 0x000fea0003800200 */
.L_x_429:
[----:B------:R-:W-:Y:S04]  /*1b60*/  BSSY.RECONVERGENT B1, `(.L_x_431) ;  /* 0x0000007000017945 */ /* 0x000fe80003800200 */
[----:B------:R-:W-:Y:S05]  /*1b70*/  @!P2 BRA `(.L_x_432) ;  /* 0x000000000014a947 */ /* 0x000fea0003800000 */
[----:B0123--:R-:W-:Y:S01]  /*1b80*/  LEA R19, R11, R0, 0x8 ;  /* 0x000000000b137211 */ /* 0x00ffe200078e40ff */
[----:B------:R-:W-:-:S04]  /*1b90*/  IMAD.MOV.U32 R17, RZ, RZ, RZ ;  /* 0x000000ffff117224 */ /* 0x000fc800078e00ff */
[----:B------:R-:W-:-:S04]  /*1ba0*/  VIADD R19, R19, 0x400 ;  /* 0x0000040013137836 */ /* 0x000fc80000000000 */
[----:B------:R-:W-:-:S05]  /*1bb0*/  IMAD.WIDE.U32 R18, R19, 0x8, R8 ;  /* 0x0000000813127825 */ /* 0x000fca00078e0008 */
[----:B------:R4:W-:Y:S02]  /*1bc0*/  REDG.E.ADD.64.STRONG.GPU desc[UR16][R18.64], R16 ;  /* 0x000000101200798e */ /* 0x0009e4000c12e510 */
.L_x_432:
[----:B------:R-:W-:Y:S05]  /*1bd0*/  BSYNC.RECONVERGENT B1 ;  /* 0x0000000000017941 */ /* 0x000fea0003800200 */
.L_x_431:
[----:B------:R-:W-:Y:S04]  /*1be0*/  BSSY.RECONVERGENT B1, `(.L_x_433) ;  /* 0x0000007000017945 */ /* 0x000fe80003800200 */
[----:B------:R-:W-:Y:S05]  /*1bf0*/  @!P3 BRA `(.L_x_434) ;  /* 0x000000000014b947 */ /* 0x000fea0003800000 */
[----:B----4-:R-:W-:Y:S02]  /*1c00*/  IMAD R17, R11, 0x100, R0 ;  /* 0x000001000b117824 */ /* 0x010fe400078e0200 */
[----:B------:R-:W-:Y:S02]  /*1c10*/  IMAD.MOV.U32 R15, RZ, RZ, RZ ;  /* 0x000000ffff0f7224 */ /* 0x000fe400078e00ff */
[----:B------:R-:W-:-:S04]  /*1c20*/  VIADD R17, R17, 0x500 ;  /* 0x0000050011117836 */ /* 0x000fc80000000000 */
[----:B------:R-:W-:-:S05]  /*1c30*/  IMAD.WIDE.U32 R16, R17, 0x8, R8 ;  /* 0x0000000811107825 */ /* 0x000fca00078e0008 */
[----:B------:R4:W-:Y:S02]  /*1c40*/  REDG.E.ADD.64.STRONG.GPU desc[UR16][R16.64], R14 ;  /* 0x0000000e1000798e */ /* 0x0009e4000c12e510 */
.L_x_434:
[----:B------:R-:W-:Y:S05]  /*1c50*/  BSYNC.RECONVERGENT B1 ;  /* 0x0000000000017941 */ /* 0x000fea0003800200 */
.L_x_433:
[----:B------:R-:W-:Y:S04]  /*1c60*/  BSSY.RECONVERGENT B1, `(.L_x_435) ;  /* 0x0000008000017945 */ /* 0x000fe80003800200 */
[----:B------:R-:W-:Y:S05]  /*1c70*/  @!P4 BRA `(.L_x_436) ;  /* 0x000000000018c947 */ /* 0x000fea0003800000 */
[----:B----4-:R-:W-:Y:S02]  /*1c80*/  IMAD R15, R11, 0x100, R0 ;  /* 0x000001000b0f7824 */ /* 0x010fe400078e0200 */
[----:B------:R-:W-:Y:S02]  /*1c90*/  IMAD.MOV.U32 R16, RZ, RZ, R12 ;  /* 0x000000ffff107224 */ /* 0x000fe400078e000c */
[----:B------:R-:W-:Y:S01]  /*1ca0*/  IMAD.MOV.U32 R17, RZ, RZ, RZ ;  /* 0x000000ffff117224 */ /* 0x000fe200078e00ff */
[----:B------:R-:W-:-:S05]  /*1cb0*/  IADD3 R15, PT, PT, R15, 0x600, RZ ;  /* 0x000006000f0f7810 */ /* 0x000fca0007ffe0ff */
[----:B------:R-:W-:-:S05]  /*1cc0*/  IMAD.WIDE.U32 R14, R15, 0x8, R8 ;  /* 0x000000080f0e7825 */ /* 0x000fca00078e0008 */
[----:B------:R4:W-:Y:S02]  /*1cd0*/  REDG.E.ADD.64.STRONG.GPU desc[UR16][R14.64], R16 ;  /* 0x000000100e00798e */ /* 0x0009e4000c12e510 */
.L_x_436:
[----:B------:R-:W-:Y:S05]  /*1ce0*/  BSYNC.RECONVERGENT B1 ;  /* 0x0000000000017941 */ /* 0x000fea0003800200 */
.L_x_435:
[----:B------:R-:W-:Y:S04]  /*1cf0*/  BSSY.RECONVERGENT B1, `(.L_x_437) ;  /* 0x0000008000017945 */ /* 0x000fe80003800200 */
[----:B------:R-:W-:Y:S05]  /*1d00*/  @!P5 BRA `(.L_x_438) ;  /* 0x000000000018d947 */ /* 0x000fea0003800000 */
[----:B----4-:R-:W-:Y:S02]  /*1d10*/  IMAD R15, R11, 0x100, R0 ;  /* 0x000001000b0f7824 */ /* 0x010fe400078e0200 */
[----:B------:R-:W-:Y:S02]  /*1d20*/  IMAD.MOV.U32 R16, RZ, RZ, R10 ;  /* 0x000000ffff107224 */ /* 0x000fe400078e000a */
[----:B------:R-:W-:Y:S02]  /*1d30*/  VIADD R15, R15, 0x700 ;  /* 0x000007000f0f7836 */ /* 0x000fe40000000000 */
[----:B------:R-:W-:Y:S02]  /*1d40*/  IMAD.MOV.U32 R17, RZ, RZ, RZ ;  /* 0x000000ffff117224 */ /* 0x000fe400078e00ff */
[----:B------:R-:W-:-:S05]  /*1d50*/  IMAD.WIDE.U32 R14, R15, 0x8, R8 ;  /* 0x000000080f0e7825 */ /* 0x000fca00078e0008 */
[----:B------:R4:W-:Y:S02]  /*1d60*/  REDG.E.ADD.64.STRONG.GPU desc[UR16][R14.64], R16 ;  /* 0x000000100e00798e */ /* 0x0009e4000c12e510 */
.L_x_438:
[----:B------:R-:W-:Y:S05]  /*1d70*/  BSYNC.RECONVERGENT B1 ;  /* 0x0000000000017941 */ /* 0x000fea0003800200 */
.L_x_437:
[----:B------:R-:W-:-:S04]  /*1d80*/  IADD3 R11, PT, PT, R11, 0x8, RZ ;  /* 0x000000080b0b7810 */ /* 0x000fc80007ffe0ff */
[----:B------:R-:W-:-:S13]  /*1d90*/  ISETP.NE.AND P0, PT, R11, R6, PT ;  /* 0x000000060b00720c */ /* 0x000fda0003f05270 */
[----:B------:R-:W-:Y:S05]  /*1da0*/  @P0 BRA `(.L_x_439) ;  /* 0xfffffff800a00947 */ /* 0x000fea000383ffff */
[----:B------:R-:W-:-:S07]  /*1db0*/  IMAD.MOV.U32 R9, RZ, RZ, R6 ;  /* 0x000000ffff097224 */ /* 0x000fce00078e0006 */
.L_x_422:
[C---:B----4-:R-:W-:Y:S02]  /*1dc0*/  LOP3.LUT R17, R7.reuse, 0x7, RZ, 0xc0, !PT ;  /* 0x0000000707117812 */ /* 0x050fe400078ec0ff */
[----:B------:R-:W-:Y:S02]  /*1dd0*/  LOP3.LUT R16, R7, 0x3, RZ, 0xc0, !PT ;  /* 0x0000000307107812 */ /* 0x000fe400078ec0ff */
[C---:B------:R-:W-:Y:S01]  /*1de0*/  ISETP.NE.AND P0, PT, R17.reuse, RZ, PT ;  /* 0x000000ff1100720c */ /* 0x040fe20003f05270 */
[----:B0123--:R-:W-:Y:S01]  /*1df0*/  VIADD R18, R17, 0xffffffff ;  /* 0xffffffff11127836 */ /* 0x00ffe20000000000 */
[----:B------:R-:W-:Y:S01]  /*1e00*/  LOP3.LUT R7, R7, 0x1, RZ, 0xc0, !PT ;  /* 0x0000000107077812 */ /* 0x000fe200078ec0ff */
[----:B------:R-:W-:-:S10]  /*1e10*/  VIADD R19, R16, 0xffffffff ;  /* 0xffffffff10137836 */ /* 0x000fd40000000000 */
[----:B------:R-:W-:Y:S05]  /*1e20*/  @!P0 BRA `(.L_x_440) ;  /* 0x0000000400748947 */ /* 0x000fea0003800000 */
[----:B------:R-:W-:-:S13]  /*1e30*/  ISETP.GE.U32.AND P0, PT, R18, 0x3, PT ;  /* 0x000000031200780c */ /* 0x000fda0003f06070 */
[----:B------:R-:W-:Y:S05]  /*1e40*/  @!P0 BRA `(.L_x_441) ;  /* 0x0000000000c08947 */ /* 0x000fea0003800000 */
[----:B------:R-:W-:Y:S01]  /*1e50*/  IMAD R10, R9, 0x400, R2 ;  /* 0x00000400090a7824 */ /* 0x000fe200078e0202 */
[----:B------:R-:W-:Y:S04]  /*1e60*/  BSSY.RECONVERGENT B1, `(.L_x_442) ;  /* 0x000000f000017945 */ /* 0x000fe80003800200 */
[----:B------:R-:W0:Y:S04]  /*1e70*/  LDS R14, [R10] ;  /* 0x000000000a0e7984 */ /* 0x000e280000000800 */
[----:B------:R-:W1:Y:S04]  /*1e80*/  LDS R12, [R10+0x400] ;  /* 0x000400000a0c7984 */ /* 0x000e680000000800 */
[----:B------:R-:W2:Y:S04]  /*1e90*/  LDS R20, [R10+0x800] ;  /* 0x000800000a147984 */ /* 0x000ea80000000800 */
[----:B------:R-:W3:Y:S01]  /*1ea0*/  LDS R8, [R10+0xc00] ;  /* 0x000c00000a087984 */ /* 0x000ee20000000800 */
[----:B0-----:R-:W-:-:S02]  /*1eb0*/  ISETP.NE.AND P0, PT, R14, RZ, PT ;  /* 0x000000ff0e00720c */ /* 0x001fc40003f05270 */
[----:B-1----:R-:W-:Y:S02]  /*1ec0*/  ISETP.NE.AND P1, PT, R12, RZ, PT ;  /* 0x000000ff0c00720c */ /* 0x002fe40003f25270 */
[----:B--2---:R-:W-:Y:S02]  /*1ed0*/  ISETP.NE.AND P2, PT, R20, RZ, PT ;  /* 0x000000ff1400720c */ /* 0x004fe40003f45270 */
[----:B---3--:R-:W-:-:S07]  /*1ee0*/  ISETP.NE.AND P3, PT, R8, RZ, PT ;  /* 0x000000ff0800720c */ /* 0x008fce0003f65270 */
[----:B------:R-:W-:Y:S06]  /*1ef0*/  @!P0 BRA `(.L_x_443) ;  /* 0x0000000000148947 */ /* 0x000fec0003800000 */
[----:B------:R-:W0:Y:S01]  /*1f00*/  LDC.64 R10, c[0x0][0x380] ;  /* 0x0000e000ff0a7b82 */ /* 0x000e220000000a00 */
[----:B------:R-:W-:-:S04]  /*1f10*/  IMAD R15, R9, 0x100, R0 ;  /* 0x00000100090f7824 */ /* 0x000fc800078e0200 */
[----:B0-----:R-:W-:-:S04]  /*1f20*/  IMAD.WIDE.U32 R10, R15, 0x8, R10 ;  /* 0x000000080f0a7825 */ /* 0x001fc800078e000a */
[----:B------:R-:W-:-:S05]  /*1f30*/  IMAD.MOV.U32 R15, RZ, RZ, RZ ;  /* 0x000000ffff0f7224 */ /* 0x000fca00078e00ff */
[----:B------:R0:W-:Y:S02]  /*1f40*/  REDG.E.ADD.64.STRONG.GPU desc[UR16][R10.64], R14 ;  /* 0x0000000e0a00798e */ /* 0x0001e4000c12e510 */
.L_x_443:
[----:B------:R-:W-:Y:S05]  /*1f50*/  BSYNC.RECONVERGENT B1 ;  /* 0x0000000000017941 */ /* 0x000fea0003800200 */
.L_x_442:
[----:B------:R-:W-:Y:S04]  /*1f60*/  BSSY.RECONVERGENT B1, `(.L_x_444) ;  /* 0x0000009000017945 */ /* 0x000fe80003800200 */
[----:B------:R-:W-:Y:S05]  /*1f70*/  @!P1 BRA `(.L_x_445) ;  /* 0x00000000001c9947 */ /* 0x000fea0003800000 */
[----:B0-----:R-:W0:Y:S01]  /*1f80*/  LDC.64 R10, c[0x0][0x380] ;  /* 0x0000e000ff0a7b82 */ /* 0x001e220000000a00 */
[----:B------:R-:W-:Y:S01]  /*1f90*/  LEA R15, R9, R0, 0x8 ;  /* 0x00000000090f7211 */ /* 0x000fe200078e40ff */
[----:B------:R-:W-:-:S04]  /*1fa0*/  IMAD.MOV.U32 R14, RZ, RZ, R12 ;  /* 0x000000ffff0e7224 */ /* 0x000fc800078e000c */
[----:B------:R-:W-:-:S04]  /*1fb0*/  VIADD R15, R15, 0x100 ;  /* 0x000001000f0f7836 */ /* 0x000fc80000000000 */
[----:B0-----:R-:W-:-:S04]  /*1fc0*/  IMAD.WIDE.U32 R10, R15, 0x8, R10 ;  /* 0x000000080f0a7825 */ /* 0x001fc800078e000a */
[----:B------:R-:W-:-:S05]  /*1fd0*/  IMAD.MOV.U32 R15, RZ, RZ, RZ ;  /* 0x000000ffff0f7224 */ /* 0x000fca00078e00ff */
[----:B------:R1:W-:Y:S02]  /*1fe0*/  REDG.E.ADD.64.STRONG.GPU desc[UR16][R10.64], R14 ;  /* 0x0000000e0a00798e */ /* 0x0003e4000c12e510 */
.L_x_445:
[----:B------:R-:W-:Y:S05]  /*1ff0*/  BSYNC.RECONVERGENT B1 ;  /* 0x0000000000017941 */ /* 0x000fea0003800200 */
.L_x_444:
[----:B------:R-:W-:Y:S04]  /*2000*/  BSSY.RECONVERGENT B1, `(.L_x_446) ;  /* 0x0000009000017945 */ /* 0x000fe80003800200 */
[----:B------:R-:W-:Y:S05]  /*2010*/  @!P2 BRA `(.L_x_447) ;  /* 0x00000000001ca947 */ /* 0x000fea0003800000 */
[----:B01----:R-:W0:Y:S01]  /*2020*/  LDC.64 R10, c[0x0][0x380] ;  /* 0x0000e000ff0a7b82 */ /* 0x003e220000000a00 */
[----:B------:R-:W-:Y:S02]  /*2030*/  IMAD R15, R9, 0x100, R0 ;  /* 0x00000100090f7824 */ /* 0x000fe400078e0200 */
[----:B------:R-:W-:Y:S02]  /*2040*/  IMAD.MOV.U32 R14, RZ, RZ, R20 ;  /* 0x000000ffff0e7224 */ /* 0x000fe400078e0014 */
[----:B------:R-:W-:-:S04]  /*2050*/  VIADD R15, R15, 0x200 ;  /* 0x000002000f0f7836 */ /* 0x000fc80000000000 */
[----:B0-----:R-:W-:-:S04]  /*2060*/  IMAD.WIDE.U32 R10, R15, 0x8, R10 ;  /* 0x000000080f0a7825 */ /* 0x001fc800078e000a */
[----:B------:R-:W-:-:S05]  /*2070*/  HFMA2 R15, -RZ, RZ, 0, 0 ;  /* 0x00000000ff0f7431 */ /* 0x000fca00000001ff */
[----:B------:R2:W-:Y:S02]  /*2080*/  REDG.E.ADD.64.STRONG.GPU desc[UR16][R10.64], R14 ;  /* 0x0000000e0a00798e */ /* 0x0005e4000c12e510 */
.L_x_447:
[----:B------:R-:W-:Y:S05]  /*2090*/  BSYNC.RECONVERGENT B1 ;  /* 0x0000000000017941 */ /* 0x000fea0003800200 */
.L_x_446:
[----:B------:R-:W-:Y:S04]  /*20a0*/  BSSY.RECONVERGENT B1, `(.L_x_448) ;  /* 0x0000009000017945 */ /* 0x000fe80003800200 */
[----:B------:R-:W-:Y:S05]  /*20b0*/  @!P3 BRA `(.L_x_449) ;  /* 0x00000000001cb947 */ /* 0x000fea0003800000 */
[----:B012---:R-:W0:Y:S01]  /*20c0*/  LDC.64 R10, c[0x0][0x380] ;  /* 0x0000e000ff0a7b82 */ /* 0x007e220000000a00 */
[----:B------:R-:W-:Y:S02]  /*20d0*/  IMAD R15, R9, 0x100, R0 ;  /* 0x00000100090f7824 */ /* 0x000fe400078e0200 */
[----:B------:R-:W-:Y:S02]  /*20e0*/  IMAD.MOV.U32 R14, RZ, RZ, R8 ;  /* 0x000000ffff0e7224 */ /* 0x000fe400078e0008 */
[----:B------:R-:W-:-:S04]  /*20f0*/  VIADD R15, R15, 0x300 ;  /* 0x000003000f0f7836 */ /* 0x000fc80000000000 */
[----:B0-----:R-:W-:-:S04]  /*2100*/  IMAD.WIDE.U32 R10, R15, 0x8, R10 ;  /* 0x000000080f0a7825 */ /* 0x001fc800078e000a */
[----:B------:R-:W-:-:S05]  /*2110*/  IMAD.MOV.U32 R15, RZ, RZ, RZ ;  /* 0x000000ffff0f7224 */ /* 0x000fca00078e00ff */
[----:B------:R3:W-:Y:S02]  /*2120*/  REDG.E.ADD.64.STRONG.GPU desc[UR16][R10.64], R14 ;  /* 0x0000000e0a00798e */ /* 0x0007e4000c12e510 */
.L_x_449:
[----:B------:R-:W-:Y:S05]  /*2130*/  BSYNC.RECONVERGENT B1 ;  /* 0x0000000000017941 */ /* 0x000fea0003800200 */
.L_x_448:
[----:B------:R-:W-:-:S07]  /*2140*/  VIADD R9, R9, 0x4 ;  /* 0x0000000409097836 */ /* 0x000fce0000000000 */
.L_x_441:
[----:B------:R-:W-:Y:S01]  /*2150*/  ISETP.NE.AND P0, PT, R16, RZ, PT ;  /* 0x000000ff1000720c */ /* 0x000fe20003f05270 */
[----:B------:R-:W-:-:S12]  /*2160*/  BSSY.RECONVERGENT B1, `(.L_x_440) ;  /* 0x0000029000017945 */ /* 0x000fd80003800200 */
[----:B------:R-:W-:Y:S05]  /*2170*/  @!P0 BRA `(.L_x_450) ;  /* 0x00000000009c8947 */ /* 0x000fea0003800000 */
[----:B------:R-:W-:-:S13]  /*2180*/  ISETP.NE.AND P0, PT, R19, RZ, PT ;  /* 0x000000ff1300720c */ /* 0x000fda0003f05270 */
[----:B------:R-:W-:Y:S05]  /*2190*/  @!P0 BRA `(.L_x_451) ;  /* 0x0000000000648947 */ /* 0x000fea0003800000 */
[----:B0123--:R-:W-:Y:S01]  /*21a0*/  IMAD R10, R9, 0x400, R2 ;  /* 0x00000400090a7824 */ /* 0x00ffe200078e0202 */
[----:B------:R-:W-:Y:S04]  /*21b0*/  BSSY.RECONVERGENT B2, `(.L_x_452) ;  /* 0x000000c000027945 */ /* 0x000fe80003800200 */
[----:B------:R-:W0:Y:S04]  /*21c0*/  LDS R8, [R10] ;  /* 0x000000000a087984 */ /* 0x000e280000000800 */
[----:B------:R-:W1:Y:S01]  /*21d0*/  LDS R12, [R10+0x400] ;  /* 0x000400000a0c7984 */ /* 0x000e620000000800 */
[----:B0-----:R-:W-:-:S02]  /*21e0*/  ISETP.NE.AND P0, PT, R8, RZ, PT ;  /* 0x000000ff0800720c */ /* 0x001fc40003f05270 */
[----:B-1----:R-:W-:-:S11]  /*21f0*/  ISETP.NE.AND P1, PT, R12, RZ, PT ;  /* 0x000000ff0c00720c */ /* 0x002fd60003f25270 */
[----:B------:R-:W-:Y:S05]  /*2200*/  @!P0 BRA `(.L_x_453) ;  /* 0x0000000000188947 */ /* 0x000fea0003800000 */
[----:B------:R-:W0:Y:S01]  /*2210*/  LDC.64 R10, c[0x0][0x380] ;  /* 0x0000e000ff0a7b82 */ /* 0x000e220000000a00 */
[----:B------:R-:W-:-:S05]  /*2220*/  LEA R15, R9, R0, 0x8 ;  /* 0x00000000090f7211 */ /* 0x000fca00078e40ff */
[----:B0-----:R-:W-:-:S04]  /*2230*/  IMAD.WIDE.U32 R14, R15, 0x8, R10 ;  /* 0x000000080f0e7825 */ /* 0x001fc800078e000a */
[----:B------:R-:W-:Y:S02]  /*2240*/  IMAD.MOV.U32 R10, RZ, RZ, R8 ;  /* 0x000000ffff0a7224 */ /* 0x000fe400078e0008 */
[----:B------:R-:W-:-:S05]  /*2250*/  IMAD.MOV.U32 R11, RZ, RZ, RZ ;  /* 0x000000ffff0b7224 */ /* 0x000fca00078e00ff */
[----:B------:R0:W-:Y:S02]  /*2260*/  REDG.E.ADD.64.STRONG.GPU desc[UR16][R14.64], R10 ;  /* 0x0000000a0e00798e */ /* 0x0001e4000c12e510 */
.L_x_453:
[----:B------:R-:W-:Y:S05]  /*2270*/  BSYNC.RECONVERGENT B2 ;  /* 0x0000000000027941 */ /* 0x000fea0003800200 */
.L_x_452:
[----:B------:R-:W-:Y:S04]  /*2280*/  BSSY.RECONVERGENT B2, `(.L_x_454) ;  /* 0x0000009000027945 */ /* 0x000fe80003800200 */
[----:B------:R-:W-:Y:S05]  /*2290*/  @!P1 BRA `(.L_x_455) ;  /* 0x00000000001c9947 */ /* 0x000fea0003800000 */
[----:B0-----:R-:W0:Y:S01]  /*22a0*/  LDC.64 R10, c[0x0][0x380] ;  /* 0x0000e000ff0a7b82 */ /* 0x001e220000000a00 */
[----:B------:R-:W-:-:S04]  /*22b0*/  IMAD R8, R9, 0x100, R0 ;  /* 0x0000010009087824 */ /* 0x000fc800078e0200 */
[----:B------:R-:W-:-:S04]  /*22c0*/  VIADD R15, R8, 0x100 ;  /* 0x00000100080f7836 */ /* 0x000fc80000000000 */
[----:B0-----:R-:W-:-:S04]  /*22d0*/  IMAD.WIDE.U32 R14, R15, 0x8, R10 ;  /* 0x000000080f0e7825 */ /* 0x001fc800078e000a */
[----:B------:R-:W-:Y:S02]  /*22e0*/  IMAD.MOV.U32 R10, RZ, RZ, R12 ;  /* 0x000000ffff0a7224 */ /* 0x000fe400078e000c */
[----:B------:R-:W-:-:S05]  /*22f0*/  IMAD.MOV.U32 R11, RZ, RZ, RZ ;  /* 0x000000ffff0b7224 */ /* 0x000fca00078e00ff */
[----:B------:R1:W-:Y:S02]  /*2300*/  REDG.E.ADD.64.STRONG.GPU desc[UR16][R14.64], R10 ;  /* 0x0000000a0e00798e */ /* 0x0003e4000c12e510 */
.L_x_455:
[----:B------:R-:W-:Y:S05]  /*2310*/  BSYNC.RECONVERGENT B2 ;  /* 0x0000000000027941 */ /* 0x000fea0003800200 */
.L_x_454:
[----:B------:R-:W-:-:S07]  /*2320*/  IADD3 R9, PT, PT, R9, 0x2, RZ ;  /* 0x0000000209097810 */ /* 0x000fce0007ffe0ff */
.L_x_451:
[----:B------:R-:W-:-:S13]  /*2330*/  ISETP.NE.AND P0, PT, R7, RZ, PT ;  /* 0x000000ff0700720c */ /* 0x000fda0003f05270 */
[----:B------:R-:W-:Y:S05]  /*2340*/  @!P0 BRA `(.L_x_450) ;  /* 0x0000000000288947 */ /* 0x000fea0003800000 */
[----:B------:R-:W-:-:S05]  /*2350*/  IMAD R8, R9, 0x400, R2 ;  /* 0x0000040009087824 */ /* 0x000fca00078e0202 */
[----:B------:R-:W4:Y:S02]  /*2360*/  LDS R12, [R8] ;  /* 0x00000000080c7984 */ /* 0x000f240000000800 */
[----:B----4-:R-:W-:-:S13]  /*2370*/  ISETP.NE.AND P0, PT, R12, RZ, PT ;  /* 0x000000ff0c00720c */ /* 0x010fda0003f05270 */
[----:B------:R-:W-:Y:S05]  /*2380*/  @!P0 BRA `(.L_x_450) ;  /* 0x0000000000188947 */ /* 0x000fea0003800000 */
[----:B0123--:R-:W0:Y:S01]  /*2390*/  LDC.64 R10, c[0x0][0x380] ;  /* 0x0000e000ff0a7b82 */ /* 0x00fe220000000a00 */
[----:B------:R-:W-:-:S04]  /*23a0*/  IMAD R9, R9, 0x100, R0 ;  /* 0x0000010009097824 */ /* 0x000fc800078e0200 */
[----:B0-----:R-:W-:-:S04]  /*23b0*/  IMAD.WIDE.U32 R8, R9, 0x8, R10 ;  /* 0x0000000809087825 */ /* 0x001fc800078e000a */
[----:B------:R-:W-:Y:S02]  /*23c0*/  IMAD.MOV.U32 R10, RZ, RZ, R12 ;  /* 0x000000ffff0a7224 */ /* 0x000fe400078e000c */
[----:B------:R-:W-:-:S05]  /*23d0*/  IMAD.MOV.U32 R11, RZ, RZ, RZ ;  /* 0x000000ffff0b7224 */ /* 0x000fca00078e00ff */
[----:B------:R4:W-:Y:S02]  /*23e0*/  REDG.E.ADD.64.STRONG.GPU desc[UR16][R8.64], R10 ;  /* 0x0000000a0800798e */ /* 0x0009e4000c12e510 */
.L_x_450:
[----:B------:R-:W-:Y:S05]  /*23f0*/  BSYNC.RECONVERGENT B1 ;  /* 0x0000000000017941 */ /* 0x000fea0003800200 */
.L_x_440:
[----:B------:R-:W-:-:S13]  /*2400*/  ISETP.GT.U32.AND P0, PT, R0, 0x7f, PT ;  /* 0x0000007f0000780c */ /* 0x000fda0003f04070 */
[----:B------:R-:W-:Y:S05]  /*2410*/  @P0 BRA `(.L_x_421) ;  /* 0x0000000800a00947 */ /* 0x000fea0003800000 */
[----:B------:R-:W-:Y:S01]  /*2420*/  ISETP.GE.U32.AND P0, PT, R13, 0x7, PT ;  /* 0x000000070d00780c */ /* 0x000fe20003f06070 */
[----:B----4-:R-:W-:-:S12]  /*2430*/  IMAD.MOV.U32 R9, RZ, RZ, RZ ;  /* 0x000000ffff097224 */ /* 0x010fd800078e00ff */
[----:B------:R-:W-:Y:S05]  /*2440*/  @!P0 BRA `(.L_x_456) ;  /* 0x0000000400248947 */ /* 0x000fea0003800000 */
[----:B------:R-:W4:Y:S01]  /*2450*/  LDC.64 R8, c[0x0][0x380] ;  /* 0x0000e000ff087b82 */ /* 0x000f220000000a00 */
[----:B0123--:R-:W-:-:S07]  /*2460*/  IMAD.MOV.U32 R15, RZ, RZ, RZ ;  /* 0x000000ffff0f7224 */ /* 0x00ffce00078e00ff */
.L_x_473:
[C---:B01234-:R-:W-:Y:S01]  /*2470*/  LEA R12, R15.reuse, R2, 0xa ;  /* 0x000000020f0c7211 */ /* 0x05ffe200078e50ff */
[C---:B------:R-:W-:Y:S01]  /*2480*/  IMAD R11, R15.reuse, 0x100, R0 ;  /* 0x000001000f0b7824 */ /* 0x040fe200078e0200 */
[----:B------:R-:W-:Y:S01]  /*2490*/  BSSY.RECONVERGENT B1, `(.L_x_457) ;  /* 0x0000011000017945 */ /* 0x000fe20003800200 */
[----:B------:R-:W-:Y:S02]  /*24a0*/  VIADD R15, R15, 0x8 ;  /* 0x000000080f0f7836 */ /* 0x000fe40000000000 */
[----:B------:R-:W0:Y:S01]  /*24b0*/  LDS R14, [R12+0x200] ;  /* 0x000200000c0e7984 */ /* 0x000e220000000800 */
[----:B----4-:R-:W-:-:S03]  /*24c0*/  IMAD.WIDE.U32 R10, R11, 0x8, R8 ;  /* 0x000000080b0a7825 */ /* 0x010fc600078e0008 */
[----:B------:R-:W1:Y:S04]  /*24d0*/  LDS R20, [R12+0x600] ;  /* 0x000600000c147984 */ /* 0x000e680000000800 */
[----:B------:R2:W3:Y:S04]  /*24e0*/  LDS R21, [R12+0xa00] ;  /* 0x000a00000c157984 */ /* 0x0004e80000000800 */
[----:B------:R2:W4:Y:S04]  /*24f0*/  LDS R22, [R12+0xe00] ;  /* 0x000e00000c167984 */ /* 0x0005280000000800 */
[----:B------:R2:W2:Y:S04]  /*2500*/  LDS R23, [R12+0x1200] ;  /* 0x001200000c177984 */ /* 0x0004a80000000800 */
[----:B------:R0:W2:Y:S04]  /*2510*/  LDS R24, [R12+0x1600] ;  /* 0x001600000c187984 */ /* 0x0000a80000000800 */
[----:B------:R0:W2:Y:S04]  /*2520*/  LDS R25, [R12+0x1a00] ;  /* 0x001a00000c197984 */ /* 0x0000a80000000800 */
[----:B------:R0:W2:Y:S02]  /*2530*/  LDS R26, [R12+0x1e00] ;  /* 0x001e00000c1a7984 */ /* 0x0000a40000000800 */
[----:B0-----:R-:W-:-:S02]  /*2540*/  ISETP.NE.AND P0, PT, R14, RZ, PT ;  /* 0x000000ff0e00720c */ /* 0x001fc40003f05270 */
[----:B-1----:R-:W-:-:S11]  /*2550*/  ISETP.NE.AND P1, PT, R20, RZ, PT ;  /* 0x000000ff1400720c */ /* 0x002fd60003f25270 */
[----:B---34-:R-:W-:Y:S05]  /*2560*/  @!P0 BRA `(.L_x_458) ;  /* 0x00000000000c8947 */ /* 0x018fea0003800000 */
[----:B--2---:R-:W-:Y:S02]  /*2570*/  IMAD.MOV.U32 R12, RZ, RZ, R14 ;  /* 0x000000ffff0c7224 */ /* 0x004fe400078e000e */
[----:B------:R-:W-:-:S05]  /*2580*/  IMAD.MOV.U32 R13, RZ, RZ, RZ ;  /* 0x000000ffff0d7224 */ /* 0x000fca00078e00ff */
[----:B------:R0:W-:Y:S02]  /*2590*/  REDG.E.ADD.64.STRONG.GPU desc[UR16][R10.64+0x400], R12 ;  /* 0x0004000c0a00798e */ /* 0x0001e4000c12e510 */
.L_x_458:
[----:B------:R-:W-:Y:S05]  /*25a0*/  BSYNC.RECONVERGENT B1 ;  /* 0x0000000000017941 */ /* 0x000fea0003800200 */
.L_x_457:
[----:B------:R-:W-:Y:S04]  /*25b0*/  BSSY.RECONVERGENT B1, `(.L_x_459) ;  /* 0x0000005000017945 */ /* 0x000fe80003800200 */
[----:B------:R-:W-:Y:S05]  /*25c0*/  @!P1 BRA `(.L_x_460) ;  /* 0x00000000000c9947 */ /* 0x000fea0003800000 */
[----:B0-2---:R-:W-:Y:S02]  /*25d0*/  IMAD.MOV.U32 R12, RZ, RZ, R20 ;  /* 0x000000ffff0c7224 */ /* 0x005fe400078e0014 */
[----:B------:R-:W-:-:S05]  /*25e0*/  IMAD.MOV.U32 R13, RZ, RZ, RZ ;  /* 0x000000ffff0d7224 */ /* 0x000fca00078e00ff */
[----:B------:R1:W-:Y:S02]  /*25f0*/  REDG.E.ADD.64.STRONG.GPU desc[UR16][R10.64+0xc00], R12 ;  /* 0x000c000c0a00798e */ /* 0x0003e4000c12e510 */
.L_x_460:
[----:B------:R-:W-:Y:S05]  /*2600*/  BSYNC.RECONVERGENT B1 ;  /* 0x0000000000017941 */ /* 0x000fea0003800200 */
.L_x_459:
[----:B------:R-:W-:Y:S01]  /*2610*/  ISETP.NE.AND P6, PT, R21, RZ, PT ;  /* 0x000000ff1500720c */ /* 0x000fe20003fc5270 */
[----:B------:R-:W-:Y:S01]  /*2620*/  BSSY.RECONVERGENT B1, `(.L_x_461) ;  /* 0x000000b000017945 */ /* 0x000fe20003800200 */
[----:B------:R-:W-:Y:S02]  /*2630*/  ISETP.NE.AND P0, PT, R15, R6, PT ;  /* 0x000000060f00720c */ /* 0x000fe40003f05270 */
[----:B------:R-:W-:Y:S02]  /*2640*/  ISETP.NE.AND P1, PT, R22, RZ, PT ;  /* 0x000000ff1600720c */ /* 0x000fe40003f25270 */
[----:B--2---:R-:W-:Y:S02]  /*2650*/  ISETP.NE.AND P2, PT, R23, RZ, PT ;  /* 0x000000ff1700720c */ /* 0x004fe40003f45270 */
[----:B------:R-:W-:Y:S02]  /*2660*/  ISETP.NE.AND P3, PT, R24, RZ, PT ;  /* 0x000000ff1800720c */ /* 0x000fe40003f65270 */
[----:B------:R-:W-:-:S02]  /*2670*/  ISETP.NE.AND P4, PT, R25, RZ, PT ;  /* 0x000000ff1900720c */ /* 0x000fc40003f85270 */
[----:B------:R-:W-:Y:S01]  /*2680*/  ISETP.NE.AND P5, PT, R26, RZ, PT ;  /* 0x000000ff1a00720c */ /* 0x000fe20003fa5270 */
[----:B------:R-:W-:-:S12]  /*2690*/  @!P6 BRA `(.L_x_462) ;  /* 0x00000000000ce947 */ /* 0x000fd80003800000 */
[----:B01----:R-:W-:Y:S01]  /*26a0*/  MOV R12, R21 ;  /* 0x00000015000c7202 */ /* 0x003fe20000000f00 */
[----:B------:R-:W-:-:S05]  /*26b0*/  IMAD.MOV.U32 R13, RZ, RZ, RZ ;  /* 0x000000ffff0d7224 */ /* 0x000fca00078e00ff */
[----:B------:R2:W-:Y:S02]  /*26c0*/  REDG.E.ADD.64.STRONG.GPU desc[UR16][R10.64+0x1400], R12 ;  /* 0x0014000c0a00798e */ /* 0x0005e4000c12e510 */
.L_x_462:
[----:B------:R-:W-:Y:S05]  /*26d0*/  BSYNC.RECONVERGENT B1 ;  /* 0x0000000000017941 */ /* 0x000fea0003800200 */
.L_x_461:
[----:B------:R-:W-:Y:S04]  /*26e0*/  BSSY.RECONVERGENT B1, `(.L_x_463) ;  /* 0x0000005000017945 */ /* 0x000fe80003800200 */
[----:B------:R-:W-:Y:S05]  /*26f0*/  @!P1 BRA `(.L_x_464) ;  /* 0x00000000000c9947 */ /* 0x000fea0003800000 */
[----:B012---:R-:W-:Y:S02]  /*2700*/  IMAD.MOV.U32 R12, RZ, RZ, R22 ;  /* 0x000000ffff0c7224 */ /* 0x007fe400078e0016 */
[----:B------:R-:W-:-:S05]  /*2710*/  IMAD.MOV.U32 R13, RZ, RZ, RZ ;  /* 0x000000ffff0d7224 */ /* 0x000fca00078e00ff */
[----:B------:R3:W-:Y:S02]  /*2720*/  REDG.E.ADD.64.STRONG.GPU desc[UR16][R10.64+0x1c00], R12 ;  /* 0x001c000c0a00798e */ /* 0x0007e4000c12e510 */
.L_x_464:
[----:B------:R-:W-:Y:S05]  /*2730*/  BSYNC.RECONVERGENT B1 ;  /* 0x0000000000017941 */ /* 0x000fea0003800200 */
.L_x_463:
[----:B------:R-:W-:Y:S04]  /*2740*/  BSSY.RECONVERGENT B1, `(.L_x_465) ;  /* 0x0000005000017945 */ /* 0x000fe80003800200 */
[----:B------:R-:W-:Y:S05]  /*2750*/  @!P2 BRA `(.L_x_466) ;  /* 0x00000000000ca947 */ /* 0x000fea0003800000 */
[----:B0123--:R-:W-:Y:S02]  /*2760*/  IMAD.MOV.U32 R12, RZ, RZ, R23 ;  /* 0x000000ffff0c7224 */ /* 0x00ffe400078e0017 */
[----:B------:R-:W-:-:S05]  /*2770*/  IMAD.MOV.U32 R13, RZ, RZ, RZ ;  /* 0x000000ffff0d7224 */ /* 0x000fca00078e00ff */
[----:B------:R4:W-:Y:S02]  /*2780*/  REDG.E.ADD.64.STRONG.GPU desc[UR16][R10.64+0x2400], R12 ;  /* 0x0024000c0a00798e */ /* 0x0009e4000c12e510 */
.L_x_466:
[----:B------:R-:W-:Y:S05]  /*2790*/  BSYNC.RECONVERGENT B1 ;  /* 0x0000000000017941 */ /* 0x000fea0003800200 */
.L_x_465:
[----:B------:R-:W-:Y:S04]  /*27a0*/  BSSY.RECONVERGENT B1, `(.L_x_467) ;  /* 0x0000005000017945 */ /* 0x000fe80003800200 */
[----:B------:R-:W-:Y:S05]  /*27b0*/  @!P3 BRA `(.L_x_468) ;  /* 0x00000000000cb947 */ /* 0x000fea0003800000 */
[----:B01234-:R-:W-:Y:S02]  /*27c0*/  HFMA2 R13, -RZ, RZ, 0, 0 ;  /* 0x00000000ff0d7431 */ /* 0x01ffe400000001ff */
[----:B------:R-:W-:-:S05]  /*27d0*/  IMAD.MOV.U32 R12, RZ, RZ, R24 ;  /* 0x000000ffff0c7224 */ /* 0x000fca00078e0018 */
[----:B------:R0:W-:Y:S02]  /*27e0*/  REDG.E.ADD.64.STRONG.GPU desc[UR16][R10.64+0x2c00], R12 ;  /* 0x002c000c0a00798e */ /* 0x0001e4000c12e510 */
.L_x_468:
[----:B------:R-:W-:Y:S05]  /*27f0*/  BSYNC.RECONVERGENT B1 ;  /* 0x0000000000017941 */ /* 0x000fea0003800200 */
.L_x_467:
[----:B------:R-:W-:Y:S04]  /*2800*/  BSSY.RECONVERGENT B1, `(.L_x_469) ;  /* 0x0000005000017945 */ /* 0x000fe80003800200 */
[----:B------:R-:W-:Y:S05]  /*2810*/  @!P4 BRA `(.L_x_470) ;  /* 0x00000000000cc947 */ /* 0x000fea0003800000 */
[----:B01234-:R-:W-:Y:S02]  /*2820*/  IMAD.MOV.U32 R12, RZ, RZ, R25 ;  /* 0x000000ffff0c7224 */ /* 0x01ffe400078e0019 */
[----:B------:R-:W-:-:S05]  /*2830*/  IMAD.MOV.U32 R13, RZ, RZ, RZ ;  /* 0x000000ffff0d7224 */ /* 0x000fca00078e00ff */
[----:B------:R0:W-:Y:S02]  /*2840*/  REDG.E.ADD.64.STRONG.GPU desc[UR16][R10.64+0x3400], R12 ;  /* 0x0034000c0a00798e */ /* 0x0001e4000c12e510 */
.L_x_470:
[----:B------:R-:W-:Y:S05]  /*2850*/  BSYNC.RECONVERGENT B1 ;  /* 0x0000000000017941 */ /* 0x000fea0003800200 */
.L_x_469:
[----:B------:R-:W-:Y:S04]  /*2860*/  BSSY.RECONVERGENT B1, `(.L_x_471) ;  /* 0x0000005000017945 */ /* 0x000fe80003800200 */
[----:B------:R-:W-:Y:S05]  /*2870*/  @!P5 BRA `(.L_x_472) ;  /* 0x00000000000cd947 */ /* 0x000fea0003800000 */
[----:B01234-:R-:W-:Y:S02]  /*2880*/  IMAD.MOV.U32 R12, RZ, RZ, R26 ;  /* 0x000000ffff0c7224 */ /* 0x01ffe400078e001a */
[----:B------:R-:W-:-:S05]  /*2890*/  IMAD.MOV.U32 R13, RZ, RZ, RZ ;  /* 0x000000ffff0d7224 */ /* 0x000fca00078e00ff */
[----:B------:R0:W-:Y:S02]  /*28a0*/  REDG.E.ADD.64.STRONG.GPU desc[UR16][R10.64+0x3c00], R12 ;  /* 0x003c000c0a00798e */ /* 0x0001e4000c12e510 */
.L_x_472:
[----:B------:R-:W-:Y:S05]  /*28b0*/  BSYNC.RECONVERGENT B1 ;  /* 0x0000000000017941 */ /* 0x000fea0003800200 */
.L_x_471:
[----:B------:R-:W-:Y:S05]  /*28c0*/  @P0 BRA `(.L_x_473) ;  /* 0xfffffff800e80947 */ /* 0x000fea000383ffff */
[----:B------:R-:W-:-:S07]  /*28d0*/  IMAD.MOV.U32 R9, RZ, RZ, R6 ;  /* 0x000000ffff097224 */ /* 0x000fce00078e0006 */
.L_x_456:
[----:B------:R-:W-:-:S13]  /*28e0*/  ISETP.NE.AND P0, PT, R17, RZ, PT ;  /* 0x000000ff1100720c */ /* 0x000fda0003f05270 */
[----:B------:R-:W-:Y:S05]  /*28f0*/  @!P0 BRA `(.L_x_421) ;  /* 0x0000000400688947 */ /* 0x000fea0003800000 */
[----:B------:R-:W-:-:S13]  /*2900*/  ISETP.GE.U32.AND P0, PT, R18, 0x3, PT ;  /* 0x000000031200780c */ /* 0x000fda0003f06070 */
[----:B------:R-:W-:Y:S05]  /*2910*/  @!P0 BRA `(.L_x_474) ;  /* 0x0000000000c08947 */ /* 0x000fea0003800000 */
[----:B------:R-:W-:Y:S01]  /*2920*/  IMAD R8, R9, 0x400, R2 ;  /* 0x0000040009087824 */ /* 0x000fe200078e0202 */
[----:B------:R-:W-:Y:S04]  /*2930*/  BSSY.RECONVERGENT B1, `(.L_x_475) ;  /* 0x000000f000017945 */ /* 0x000fe80003800200 */
[----:B01234-:R-:W0:Y:S04]  /*2940*/  LDS R12, [R8+0x200] ;  /* 0x00020000080c7984 */ /* 0x01fe280000000800 */
        /* <DEDUP_REMOVED lines=9> */
[----:B------:R-:W-:-:S05]  /*29e0*/  LEA R13, R9, R0, 0x8 ;  /* 0x00000000090d7211 */ /* 0x000fca00078e40ff */
[----:B0-----:R-:W-:-:S04]  /*29f0*/  IMAD.WIDE.U32 R10, R13, 0x8, R10 ;  /* 0x000000080d0a7825 */ /* 0x001fc800078e000a */
[----:B------:R-:W-:-:S05]  /*2a00*/  IMAD.MOV.U32 R13, RZ, RZ, RZ ;  /* 0x000000ffff0d7224 */ /* 0x000fca00078e00ff */
[----:B------:R0:W-:Y:S02]  /*2a10*/  REDG.E.ADD.64.STRONG.GPU desc[UR16][R10.64+0x400], R12 ;  /* 0x0004000c0a00798e */ /* 0x0001e4000c12e510 */
.L_x_476:
[----:B------:R-:W-:Y:S05]  /*2a20*/  BSYNC.RECONVERGENT B1 ;  /* 0x0000000000017941 */ /* 0x000fea0003800200 */
.L_x_475:
[----:B------:R-:W-:Y:S04]  /*2a30*/  BSSY.RECONVERGENT B1, `(.L_x_477) ;  /* 0x0000009000017945 */ /* 0x000fe80003800200 */
[----:B------:R-:W-:Y:S05]  /*2a40*/  @!P1 BRA `(.L_x_478) ;  /* 0x00000000001c9947 */ /* 0x000fea0003800000 */
[----:B0-----:R-:W0:Y:S01]  /*2a50*/  LDC.64 R10, c[0x0][0x380] ;  /* 0x0000e000ff0a7b82 */ /* 0x001e220000000a00 */
[----:B------:R-:W-:Y:S02]  /*2a60*/  IMAD R13, R9, 0x100, R0 ;  /* 0x00000100090d7824 */ /* 0x000fe400078e0200 */
[----:B------:R-:W-:Y:S02]  /*2a70*/  IMAD.MOV.U32 R12, RZ, RZ, R14 ;  /* 0x000000ffff0c7224 */ /* 0x000fe400078e000e */
[----:B------:R-:W-:-:S04]  /*2a80*/  VIADD R13, R13, 0x100 ;  /* 0x000001000d0d7836 */ /* 0x000fc80000000000 */
[----:B0-----:R-:W-:-:S04]  /*2a90*/  IMAD.WIDE.U32 R10, R13, 0x8, R10 ;  /* 0x000000080d0a7825 */ /* 0x001fc800078e000a */
[----:B------:R-:W-:-:S05]  /*2aa0*/  IMAD.MOV.U32 R13, RZ, RZ, RZ ;  /* 0x000000ffff0d7224 */ /* 0x000fca00078e00ff */
[----:B------:R1:W-:Y:S02]  /*2ab0*/  REDG.E.ADD.64.STRONG.GPU desc[UR16][R10.64+0x400], R12 ;  /* 0x0004000c0a00798e */ /* 0x0003e4000c12e510 */
.L_x_478:
[----:B------:R-:W-:Y:S05]  /*2ac0*/  BSYNC.RECONVERGENT B1 ;  /* 0x0000000000017941 */ /* 0x000fea0003800200 */
.L_x_477:
[----:B------:R-:W-:Y:S04]  /*2ad0*/  BSSY.RECONVERGENT B1, `(.L_x_479) ;  /* 0x0000009000017945 */ /* 0x000fe80003800200 */
[----:B------:R-:W-:Y:S05]  /*2ae0*/  @!P2 BRA `(.L_x_480) ;  /* 0x00000000001ca947 */ /* 0x000fea0003800000 */
[----:B01----:R-:W0:Y:S01]  /*2af0*/  LDC.64 R10, c[0x0][0x380] ;  /* 0x0000e000ff0a7b82 */ /* 0x003e220000000a00 */
[----:B------:R-:W-:Y:S02]  /*2b00*/  IMAD R13, R9, 0x100, R0 ;  /* 0x00000100090d7824 */ /* 0x000fe400078e0200 */
[----:B------:R-:W-:-:S03]  /*2b10*/  IMAD.MOV.U32 R12, RZ, RZ, R15 ;  /* 0x000000ffff0c7224 */ /* 0x000fc600078e000f */
[----:B------:R-:W-:-:S05]  /*2b20*/  IADD3 R13, PT, PT, R13, 0x200, RZ ;  /* 0x000002000d0d7810 */ /* 0x000fca0007ffe0ff */
[----:B0-----:R-:W-:-:S04]  /*2b30*/  IMAD.WIDE.U32 R10, R13, 0x8, R10 ;  /* 0x000000080d0a7825 */ /* 0x001fc800078e000a */
[----:B------:R-:W-:-:S05]  /*2b40*/  IMAD.MOV.U32 R13, RZ, RZ, RZ ;  /* 0x000000ffff0d7224 */ /* 0x000fca00078e00ff */
[----:B------:R2:W-:Y:S02]  /*2b50*/  REDG.E.ADD.64.STRONG.GPU desc[UR16][R10.64+0x400], R12 ;  /* 0x0004000c0a00798e */ /* 0x0005e4000c12e510 */
.L_x_480:
[----:B------:R-:W-:Y:S05]  /*2b60*/  BSYNC.RECONVERGENT B1 ;  /* 0x0000000000017941 */ /* 0x000fea0003800200 */
.L_x_479:
        /* <DEDUP_REMOVED lines=9> */
.L_x_482:
[----:B------:R-:W-:Y:S05]  /*2c00*/  BSYNC.RECONVERGENT B1 ;  /* 0x0000000000017941 */ /* 0x000fea0003800200 */
.L_x_481:
[----:B------:R-:W-:-:S07]  /*2c10*/  IADD3 R9, PT, PT, R9, 0x4, RZ ;  /* 0x0000000409097810 */ /* 0x000fce0007ffe0ff */
.L_x_474:
[----:B------:R-:W-:-:S13]  /*2c20*/  ISETP.NE.AND P0, PT, R16, RZ, PT ;  /* 0x000000ff1000720c */ /* 0x000fda0003f05270 */
[----:B------:R-:W-:Y:S05]  /*2c30*/  @!P0 BRA `(.L_x_421) ;  /* 0x0000000000988947 */ /* 0x000fea0003800000 */
[----:B------:R-:W-:-:S13]  /*2c40*/  ISETP.NE.AND P0, PT, R19, RZ, PT ;  /* 0x000000ff1300720c */ /* 0x000fda0003f05270 */
[----:B------:R-:W-:Y:S05]  /*2c50*/  @!P0 BRA `(.L_x_483) ;  /* 0x0000000000648947 */ /* 0x000fea0003800000 */
[----:B01234-:R-:W-:Y:S01]  /*2c60*/  IMAD R10, R9, 0x400, R2 ;  /* 0x00000400090a7824 */ /* 0x01ffe200078e0202 */
[----:B------:R-:W-:Y:S04]  /*2c70*/  BSSY.RECONVERGENT B1, `(.L_x_484) ;  /* 0x000000c000017945 */ /* 0x000fe80003800200 */
[----:B------:R-:W0:Y:S04]  /*2c80*/  LDS R6, [R10+0x200] ;  /* 0x000200000a067984 */ /* 0x000e280000000800 */
[----:B------:R-:W1:Y:S01]  /*2c90*/  LDS R8, [R10+0x600] ;  /* 0x000600000a087984 */ /* 0x000e620000000800 */
[----:B0-----:R-:W-:-:S02]  /*2ca0*/  ISETP.NE.AND P0, PT, R6, RZ, PT ;  /* 0x000000ff0600720c */ /* 0x001fc40003f05270 */
[----:B-1----:R-:W-:-:S11]  /*2cb0*/  ISETP.NE.AND P1, PT, R8, RZ, PT ;  /* 0x000000ff0800720c */ /* 0x002fd60003f25270 */
[----:B------:R-:W-:Y:S05]  /*2cc0*/  @!P0 BRA `(.L_x_485) ;  /* 0x0000000000188947 */ /* 0x000fea0003800000 */
[----:B------:R-:W0:Y:S01]  /*2cd0*/  LDC.64 R10, c[0x0][0x380] ;  /* 0x0000e000ff0a7b82 */ /* 0x000e220000000a00 */
[----:B------:R-:W-:-:S04]  /*2ce0*/  IMAD R13, R9, 0x100, R0 ;  /* 0x00000100090d7824 */ /* 0x000fc800078e0200 */
[----:B0-----:R-:W-:-:S04]  /*2cf0*/  IMAD.WIDE.U32 R12, R13, 0x8, R10 ;  /* 0x000000080d0c7825 */ /* 0x001fc800078e000a */
[----:B------:R-:W-:Y:S02]  /*2d00*/  IMAD.MOV.U32 R10, RZ, RZ, R6 ;  /* 0x000000ffff0a7224 */ /* 0x000fe400078e0006 */
[----:B------:R-:W-:-:S05]  /*2d10*/  IMAD.MOV.U32 R11, RZ, RZ, RZ ;  /* 0x000000ffff0b7224 */ /* 0x000fca00078e00ff */
[----:B------:R0:W-:Y:S02]  /*2d20*/  REDG.E.ADD.64.STRONG.GPU desc[UR16][R12.64+0x400], R10 ;  /* 0x0004000a0c00798e */ /* 0x0001e4000c12e510 */
.L_x_485:
[----:B------:R-:W-:Y:S05]  /*2d30*/  BSYNC.RECONVERGENT B1 ;  /* 0x0000000000017941 */ /* 0x000fea0003800200 */
.L_x_484:
[----:B------:R-:W-:Y:S04]  /*2d40*/  BSSY.RECONVERGENT B1, `(.L_x_486) ;  /* 0x0000009000017945 */ /* 0x000fe80003800200 */
[----:B------:R-:W-:Y:S05]  /*2d50*/  @!P1 BRA `(.L_x_487) ;  /* 0x00000000001c9947 */ /* 0x000fea0003800000 */
[----:B0-----:R-:W0:Y:S01]  /*2d60*/  LDC.64 R10, c[0x0][0x380] ;  /* 0x0000e000ff0a7b82 */ /* 0x001e220000000a00 */
[----:B------:R-:W-:-:S04]  /*2d70*/  IMAD R6, R9, 0x100, R0 ;  /* 0x0000010009067824 */ /* 0x000fc800078e0200 */
[----:B------:R-:W-:-:S04]  /*2d80*/  VIADD R13, R6, 0x100 ;  /* 0x00000100060d7836 */ /* 0x000fc80000000000 */
[----:B0-----:R-:W-:Y:S01]  /*2d90*/  IMAD.WIDE.U32 R12, R13, 0x8, R10 ;  /* 0x000000080d0c7825 */ /* 0x001fe200078e000a */
[----:B------:R-:W-:-:S03]  /*2da0*/  MOV R10, R8 ;  /* 0x00000008000a7202 */ /* 0x000fc60000000f00 */
[----:B------:R-:W-:-:S05]  /*2db0*/  IMAD.MOV.U32 R11, RZ, RZ, RZ ;  /* 0x000000ffff0b7224 */ /* 0x000fca00078e00ff */
[----:B------:R1:W-:Y:S02]  /*2dc0*/  REDG.E.ADD.64.STRONG.GPU desc[UR16][R12.64+0x400], R10 ;  /* 0x0004000a0c00798e */ /* 0x0003e4000c12e510 */
.L_x_487:
[----:B------:R-:W-:Y:S05]  /*2dd0*/  BSYNC.RECONVERGENT B1 ;  /* 0x0000000000017941 */ /* 0x000fea0003800200 */
.L_x_486:
[----:B------:R-:W-:-:S07]  /*2de0*/  VIADD R9, R9, 0x2 ;  /* 0x0000000209097836 */ /* 0x000fce0000000000 */
.L_x_483:
[----:B------:R-:W-:-:S13]  /*2df0*/  ISETP.NE.AND P0, PT, R7, RZ, PT ;  /* 0x000000ff0700720c */ /* 0x000fda0003f05270 */
[----:B------:R-:W-:Y:S05]  /*2e00*/  @!P0 BRA `(.L_x_421) ;  /* 0x0000000000248947 */ /* 0x000fea0003800000 */
[----:B------:R-:W-:-:S05]  /*2e10*/  IMAD R6, R9, 0x400, R2 ;  /* 0x0000040009067824 */ /* 0x000fca00078e0202 */
[----:B------:R-:W5:Y:S02]  /*2e20*/  LDS R8, [R6+0x200] ;  /* 0x0002000006087984 */ /* 0x000f640000000800 */
[----:B-----5:R-:W-:-:S13]  /*2e30*/  ISETP.NE.AND P0, PT, R8, RZ, PT ;  /* 0x000000ff0800720c */ /* 0x020fda0003f05270 */
[----:B------:R-:W-:Y:S05]  /*2e40*/  @!P0 BRA `(.L_x_421) ;  /* 0x0000000000148947 */ /* 0x000fea0003800000 */
[----:B------:R-:W5:Y:S01]  /*2e50*/  LDC.64 R6, c[0x0][0x380] ;  /* 0x0000e000ff067b82 */ /* 0x000f620000000a00 */
[----:B------:R-:W-:-:S04]  /*2e60*/  IMAD R9, R9, 0x100, R0 ;  /* 0x0000010009097824 */ /* 0x000fc800078e0200 */
[----:B-----5:R-:W-:-:S04]  /*2e70*/  IMAD.WIDE.U32 R6, R9, 0x8, R6 ;  /* 0x0000000809067825 */ /* 0x020fc800078e0006 */
[----:B------:R-:W-:-:S05]  /*2e80*/  IMAD.MOV.U32 R9, RZ, RZ, RZ ;  /* 0x000000ffff097224 */ /* 0x000fca00078e00ff */
[----:B------:R0:W-:Y:S02]  /*2e90*/  REDG.E.ADD.64.STRONG.GPU desc[UR16][R6.64+0x400], R8 ;  /* 0x000400080600798e */ /* 0x0001e4000c12e510 */
.L_x_421:
[----:B------:R-:W-:Y:S05]  /*2ea0*/  BSYNC.RECONVERGENT B0 ;  /* 0x0000000000007941 */ /* 0x000fea0003800200 */
.L_x_420:
[----:B------:R-:W1:Y:S01]  /*2eb0*/  LDCU.64 UR4, c[0x0][0x390] ;  /* 0x00007200ff0477ac */ /* 0x000e620008000a00 */
[----:B------:R-:W-:-:S04]  /*2ec0*/  UIADD3 UR6, UP1, UPT, UR6, 0x1, URZ ;  /* 0x0000000106067890 */ /* 0x000fc8000ff3e0ff */
[----:B------:R-:W-:Y:S02]  /*2ed0*/  UIADD3.X UR7, UPT, UPT, URZ, UR7, URZ, UP1, !UPT ;  /* 0x00000007ff077290 */ /* 0x000fe40008ffe4ff */
[----:B-1----:R-:W-:-:S04]  /*2ee0*/  UIADD3 UR9, UP0, UPT, UR4, -0x1, URZ ;  /* 0xffffffff04097890 */ /* 0x002fc8000ff1e0ff */
[----:B------:R-:W-:-:S04]  /*2ef0*/  UIADD3.X UR10, UPT, UPT, UR5, -0x1, URZ, UP0, !UPT ;  /* 0xffffffff050a7890 */ /* 0x000fc800087fe4ff */
[----:B------:R-:W-:-:S04]  /*2f00*/  USHF.R.U64 UR9, UR9, 0x1e, UR10 ;  /* 0x0000001e09097899 */ /* 0x000fc8000800120a */
[----:B------:R-:W-:-:S04]  /*2f10*/  UIADD3 UR9, UP0, UPT, UR9, 0x1, URZ ;  /* 0x0000000109097890 */ /* 0x000fc8000ff1e0ff */
[----:B------:R-:W-:Y:S02]  /*2f20*/  ULEA.HI.X UR10, UR10, URZ, URZ, 0x2, UP0 ;  /* 0x000000ff0a0a7291 */ /* 0x000fe400080f14ff */
[----:B------:R-:W-:-:S04]  /*2f30*/  UISETP.LT.U32.AND UP0, UPT, UR9, UR4, UPT ;  /* 0x000000040900728c */ /* 0x000fc8000bf01070 */
[----:B------:R-:W-:-:S04]  /*2f40*/  UISETP.LT.U32.AND.EX UP0, UPT, UR10, UR5, UPT, UP0 ;  /* 0x000000050a00728c */ /* 0x000fc8000bf01100 */
[----:B------:R-:W-:Y:S02]  /*2f50*/  USEL UR4, UR9, UR4, UP0 ;  /* 0x0000000409047287 */ /* 0x000fe40008000000 */
[----:B------:R-:W-:Y:S02]  /*2f60*/  USEL UR5, UR10, UR5, UP0 ;  /* 0x000000050a057287 */ /* 0x000fe40008000000 */
[----:B------:R-:W-:-:S04]  /*2f70*/  UISETP.NE.U32.AND UP0, UPT, UR6, UR4, UPT ;  /* 0x000000040600728c */ /* 0x000fc8000bf05070 */
[----:B------:R-:W-:Y:S01]  /*2f80*/  UISETP.NE.AND.EX UP0, UPT, UR7, UR5, UPT, UP0 ;  /* 0x000000050700728c */ /* 0x000fe2000bf05300 */
[----:B------:R-:W-:Y:S08]  /*2f90*/  BAR.SYNC.DEFER_BLOCKING 0x0 ;  /* 0x0000000000007b1d */ /* 0x000ff00000010000 */
[----:B------:R-:W-:Y:S05]  /*2fa0*/  BRA.U UP0, `(.L_x_488) ;  /* 0xffffffd100807547 */ /* 0x000fea000b83ffff */
[----:B------:R-:W-:Y:S05]  /*2fb0*/  EXIT ;  /* 0x000000000000794d */ /* 0x000fea0003800000 */
.L_x_489:
        /* <DEDUP_REMOVED lines=12> */
.L_x_1546:


//--------------------- .text._ZN3cub18CUB_300001_SM_10006detail10radix_sort31DeviceRadixSortSingleTileKernelINS1_5radix10policy_hubIyyyE10Policy1000ELNS0_9SortOrderE0EyyyNS1_21identity_decomposer_tEEEvPKT1_PSA_PKT2_PSE_T3_iiT4_ --------------------------
	.section	.text._ZN3cub18CUB_300001_SM_10006detail10radix_sort31DeviceRadixSortSingleTileKernelINS1_5radix10policy_hubIyyyE10Policy1000ELNS0_9SortOrderE0EyyyNS1_21identity_decomposer_tEEEvPKT1_PSA_PKT2_PSE_T3_iiT4_,"ax",@progbits
	.align	128
        .global         _ZN3cub18CUB_300001_SM_10006detail10radix_sort31DeviceRadixSortSingleTileKernelINS1_5radix10policy_hubIyyyE10Policy1000ELNS0_9SortOrderE0EyyyNS1_21identity_decomposer_tEEEvPKT1_PSA_PKT2_PSE_T3_iiT4_
        .type           _ZN3cub18CUB_300001_SM_10006detail10radix_sort31DeviceRadixSortSingleTileKernelINS1_5radix10policy_hubIyyyE10Policy1000ELNS0_9SortOrderE0EyyyNS1_21identity_decomposer_tEEEvPKT1_PSA_PKT2_PSE_T3_iiT4_,@function
        .size           _ZN3cub18CUB_300001_SM_10006detail10radix_sort31DeviceRadixSortSingleTileKernelINS1_5radix10policy_hubIyyyE10Policy1000ELNS0_9SortOrderE0EyyyNS1_21identity_decomposer_tEEEvPKT1_PSA_PKT2_PSE_T3_iiT4_,(.L_x_1547 - _ZN3cub18CUB_300001_SM_10006detail10radix_sort31DeviceRadixSortSingleTileKernelINS1_5radix10policy_hubIyyyE10Policy1000ELNS0_9SortOrderE0EyyyNS1_21identity_decomposer_tEEEvPKT1_PSA_PKT2_PSE_T3_iiT4_)
        .other          _ZN3cub18CUB_300001_SM_10006detail10radix_sort31DeviceRadixSortSingleTileKernelINS1_5radix10policy_hubIyyyE10Policy1000ELNS0_9SortOrderE0EyyyNS1_21identity_decomposer_tEEEvPKT1_PSA_PKT2_PSE_T3_iiT4_,@"STO_CUDA_ENTRY STV_DEFAULT"
_ZN3cub18CUB_300001_SM_10006detail10radix_sort31DeviceRadixSortSingleTileKernelINS1_5radix10policy_hubIyyyE10Policy1000ELNS0_9SortOrderE0EyyyNS1_21identity_decomposer_tEEEvPKT1_PSA_PKT2_PSE_T3_iiT4_:
.text._ZN3cub18CUB_300001_SM_10006detail10radix_sort31DeviceRadixSortSingleTileKernelINS1_5radix10policy_hubIyyyE10Policy1000ELNS0_9SortOrderE0EyyyNS1_21identity_decomposer_tEEEvPKT1_PSA_PKT2_PSE_T3_iiT4_:
[----:B------:R-:W-:Y:S01]  /*0000*/  LDC R1, c[0x0][0x37c] ;  /* 0x0000df00ff017b82 */ /* 0x000fe20000000800 */
[----:B------:R-:W0:Y:S01]  /*0010*/  S2R R0, SR_TID.X ;  /* 0x0000000000007919 */ /* 0x000e220000002100 */
[----:B------:R-:W1:Y:S06]  /*0020*/  LDCU UR4, c[0x0][0x3a0] ;  /* 0x00007400ff0477ac */ /* 0x000e6c0008000800 */
[----:B------:R-:W2:Y:S01]  /*0030*/  LDC.64 R4, c[0x0][0x380] ;  /* 0x0000e000ff047b82 */ /* 0x000ea20000000a00 */
[----:B------:R-:W-:Y:S01]  /*0040*/  IMAD.MOV.U32 R12, RZ, RZ, -0x1 ;  /* 0xffffffffff0c7424 */ /* 0x000fe200078e00ff */
[----:B------:R-:W-:Y:S01]  /*0050*/  MOV R17, 0xffffffff ;  /* 0xffffffff00117802 */ /* 0x000fe20000000f00 */
[----:B------:R-:W3:Y:S01]  /*0060*/  LDCU.64 UR10, c[0x0][0x358] ;  /* 0x00006b00ff0a77ac */ /* 0x000ee20008000a00 */
[----:B------:R-:W-:-:S02]  /*0070*/  IMAD.MOV.U32 R13, RZ, RZ, -0x1 ;  /* 0xffffffffff0d7424 */ /* 0x000fc400078e00ff */
[----:B------:R-:W-:Y:S01]  /*0080*/  IMAD.MOV.U32 R14, RZ, RZ, -0x1 ;  /* 0xffffffffff0e7424 */ /* 0x000fe200078e00ff */
[----:B------:R-:W4:Y:S01]  /*0090*/  LDCU.64 UR6, c[0x0][0x3a8] ;  /* 0x00007500ff0677ac */ /* 0x000f220008000a00 */
[----:B------:R-:W-:Y:S01]  /*00a0*/  IMAD.MOV.U32 R15, RZ, RZ, -0x1 ;  /* 0xffffffffff0f7424 */ /* 0x000fe200078e00ff */
[----:B------:R-:W4:Y:S01]  /*00b0*/  LDC.64 R6, c[0x0][0x390] ;  /* 0x0000e400ff067b82 */ /* 0x000f220000000a00 */
[----:B------:R-:W-:Y:S01]  /*00c0*/  IMAD.MOV.U32 R16, RZ, RZ, -0x1 ;  /* 0xffffffffff107424 */ /* 0x000fe200078e00ff */
[----:B------:R-:W0:Y:S01]  /*00d0*/  LDCU UR9, c[0x0][0x3ac] ;  /* 0x00007580ff0977ac */ /* 0x000e220008000800 */
[----:B------:R-:W-:Y:S02]  /*00e0*/  IMAD.MOV.U32 R18, RZ, RZ, -0x1 ;  /* 0xffffffffff127424 */ /* 0x000fe400078e00ff */
[----:B------:R-:W-:Y:S02]  /*00f0*/  IMAD.MOV.U32 R19, RZ, RZ, -0x1 ;  /* 0xffffffffff137424 */ /* 0x000fe400078e00ff */
[----:B------:R-:W-:-:S02]  /*0100*/  IMAD.MOV.U32 R20, RZ, RZ, -0x1 ;  /* 0xffffffffff147424 */ /* 0x000fc400078e00ff */
[----:B------:R-:W-:Y:S02]  /*0110*/  IMAD.MOV.U32 R21, RZ, RZ, -0x1 ;  /* 0xffffffffff157424 */ /* 0x000fe400078e00ff */
[----:B------:R-:W-:Y:S02]  /*0120*/  IMAD.MOV.U32 R22, RZ, RZ, -0x1 ;  /* 0xffffffffff167424 */ /* 0x000fe400078e00ff */
[----:B------:R-:W-:Y:S02]  /*0130*/  IMAD.MOV.U32 R23, RZ, RZ, -0x1 ;  /* 0xffffffffff177424 */ /* 0x000fe400078e00ff */
[----:B------:R-:W-:Y:S02]  /*0140*/  IMAD.MOV.U32 R24, RZ, RZ, -0x1 ;  /* 0xffffffffff187424 */ /* 0x000fe400078e00ff */
[----:B------:R-:W-:Y:S02]  /*0150*/  IMAD.MOV.U32 R25, RZ, RZ, -0x1 ;  /* 0xffffffffff197424 */ /* 0x000fe400078e00ff */
[----:B------:R-:W-:-:S02]  /*0160*/  IMAD.MOV.U32 R26, RZ, RZ, -0x1 ;  /* 0xffffffffff1a7424 */ /* 0x000fc400078e00ff */
[----:B0-----:R-:W-:Y:S02]  /*0170*/  IMAD R9, R0, 0x9, RZ ;  /* 0x0000000900097824 */ /* 0x001fe400078e02ff */
[----:B------:R-:W-:Y:S02]  /*0180*/  IMAD.MOV.U32 R27, RZ, RZ, -0x1 ;  /* 0xffffffffff1b7424 */ /* 0x000fe400078e00ff */
[C---:B------:R-:W-:Y:S01]  /*0190*/  VIADD R2, R9.reuse, 0x1 ;  /* 0x0000000109027836 */ /* 0x040fe20000000000 */
[C---:B-1----:R-:W-:Y:S01]  /*01a0*/  ISETP.GE.AND P6, PT, R9.reuse, UR4, PT ;  /* 0x0000000409007c0c */ /* 0x042fe2000bfc6270 */
[C---:B------:R-:W-:Y:S02]  /*01b0*/  VIADD R3, R9.reuse, 0x2 ;  /* 0x0000000209037836 */ /* 0x040fe40000000000 */
[C---:B------:R-:W-:Y:S01]  /*01c0*/  VIADD R8, R9.reuse, 0x3 ;  /* 0x0000000309087836 */ /* 0x040fe20000000000 */
[----:B------:R-:W-:Y:S01]  /*01d0*/  ISETP.GE.AND P5, PT, R2, UR4, PT ;  /* 0x0000000402007c0c */ /* 0x000fe2000bfa6270 */
[----:B------:R-:W-:Y:S01]  /*01e0*/  VIADD R2, R9, 0x4 ;  /* 0x0000000409027836 */ /* 0x000fe20000000000 */
[----:B------:R-:W-:Y:S01]  /*01f0*/  ISETP.GE.AND P0, PT, R3, UR4, PT ;  /* 0x0000000403007c0c */ /* 0x000fe2000bf06270 */
[C---:B------:R-:W-:Y:S01]  /*0200*/  VIADD R3, R9.reuse, 0x5 ;  /* 0x0000000509037836 */ /* 0x040fe20000000000 */
[----:B------:R-:W-:Y:S01]  /*0210*/  ISETP.GE.AND P1, PT, R8, UR4, PT ;  /* 0x0000000408007c0c */ /* 0x000fe2000bf26270 */
[----:B--2---:R-:W-:Y:S01]  /*0220*/  IMAD.WIDE.U32 R4, R9, 0x8, R4 ;  /* 0x0000000809047825 */ /* 0x004fe200078e0004 */
[----:B------:R-:W-:-:S02]  /*0230*/  ISETP.GE.AND P2, PT, R2, UR4, PT ;  /* 0x0000000402007c0c */ /* 0x000fc4000bf46270 */
[----:B------:R-:W-:Y:S01]  /*0240*/  ISETP.GE.AND P3, PT, R3, UR4, PT ;  /* 0x0000000403007c0c */ /* 0x000fe2000bf66270 */
[----:B------:R-:W-:Y:S01]  /*0250*/  IMAD.MOV.U32 R2, RZ, RZ, -0x1 ;  /* 0xffffffffff027424 */ /* 0x000fe200078e00ff */
[----:B------:R-:W-:Y:S01]  /*0260*/  P2R R8, PR, RZ, 0x20 ;  /* 0x00000020ff087803 */ /* 0x000fe20000000000 */
[----:B------:R-:W-:Y:S02]  /*0270*/  IMAD.MOV.U32 R3, RZ, RZ, -0x1 ;  /* 0xffffffffff037424 */ /* 0x000fe400078e00ff */
[C---:B------:R-:W-:Y:S01]  /*0280*/  VIADD R10, R9.reuse, 0x6 ;  /* 0x00000006090a7836 */ /* 0x040fe20000000000 */
[----:B---3--:R0:W5:Y:S01]  /*0290*/  @!P5 LDG.E.64 R12, desc[UR10][R4.64+0x8] ;  /* 0x0000080a040cd981 */ /* 0x008162000c1e1b00 */
[C---:B------:R-:W-:Y:S02]  /*02a0*/  VIADD R11, R9.reuse, 0x7 ;  /* 0x00000007090b7836 */ /* 0x040fe40000000000 */
[C---:B------:R-:W-:Y:S01]  /*02b0*/  VIADD R46, R9.reuse, 0x8 ;  /* 0x00000008092e7836 */ /* 0x040fe20000000000 */
[----:B------:R0:W5:Y:S01]  /*02c0*/  @!P6 LDG.E.64 R2, desc[UR10][R4.64] ;  /* 0x0000000a0402e981 */ /* 0x000162000c1e1b00 */
[----:B------:R-:W-:Y:S01]  /*02d0*/  ISETP.GE.AND P4, PT, R10, UR4, PT ;  /* 0x000000040a007c0c */ /* 0x000fe2000bf86270 */
[----:B----4-:R-:W-:Y:S01]  /*02e0*/  IMAD.WIDE.U32 R6, R9, 0x8, R6 ;  /* 0x0000000809067825 */ /* 0x010fe200078e0006 */
[----:B------:R-:W-:Y:S01]  /*02f0*/  ISETP.GE.AND P5, PT, R11, UR4, PT ;  /* 0x000000040b007c0c */ /* 0x000fe2000bfa6270 */
[----:B------:R0:W5:Y:S01]  /*0300*/  @!P0 LDG.E.64 R14, desc[UR10][R4.64+0x10] ;  /* 0x0000100a040e8981 */ /* 0x000162000c1e1b00 */
[----:B------:R-:W-:-:S03]  /*0310*/  ISETP.GE.AND P6, PT, R46, UR4, PT ;  /* 0x000000042e007c0c */ /* 0x000fc6000bfc6270 */
[----:B------:R0:W5:Y:S04]  /*0320*/  @!P1 LDG.E.64 R16, desc[UR10][R4.64+0x18] ;  /* 0x0000180a04109981 */ /* 0x000168000c1e1b00 */
[----:B------:R0:W5:Y:S04]  /*0330*/  @!P2 LDG.E.64 R18, desc[UR10][R4.64+0x20] ;  /* 0x0000200a0412a981 */ /* 0x000168000c1e1b00 */
[----:B------:R0:W5:Y:S04]  /*0340*/  @!P3 LDG.E.64 R20, desc[UR10][R4.64+0x28] ;  /* 0x0000280a0414b981 */ /* 0x000168000c1e1b00 */
[----:B------:R0:W5:Y:S04]  /*0350*/  @!P4 LDG.E.64 R22, desc[UR10][R4.64+0x30] ;  /* 0x0000300a0416c981 */ /* 0x000168000c1e1b00 */
[----:B------:R0:W5:Y:S04]  /*0360*/  @!P5 LDG.E.64 R24, desc[UR10][R4.64+0x38] ;  /* 0x0000380a0418d981 */ /* 0x000168000c1e1b00 */
[----:B------:R0:W5:Y:S01]  /*0370*/  @!P6 LDG.E.64 R26, desc[UR10][R4.64+0x40] ;  /* 0x0000400a041ae981 */ /* 0x000162000c1e1b00 */
[----:B------:R-:W-:Y:S01]  /*0380*/  BAR.SYNC.DEFER_BLOCKING 0x0 ;  /* 0x0000000000007b1d */ /* 0x000fe20000010000 */
[----:B------:R-:W-:-:S02]  /*0390*/  P2R R10, PR, RZ, 0x1 ;  /* 0x00000001ff0a7803 */ /* 0x000fc40000000000 */
[----:B------:R-:W-:-:S04]  /*03a0*/  ISETP.NE.AND P0, PT, R8, RZ, PT ;  /* 0x000000ff0800720c */ /* 0x000fc80003f05270 */
[----:B------:R-:W-:Y:S02]  /*03b0*/  P2R R8, PR, RZ, 0x1 ;  /* 0x00000001ff087803 */ /* 0x000fe40000000000 */
[----:B------:R-:W-:Y:S01]  /*03c0*/  ISETP.GE.AND P0, PT, R9, UR4, PT ;  /* 0x0000000409007c0c */ /* 0x000fe2000bf06270 */
[----:B------:R-:W1:-:S12]  /*03d0*/  S2UR UR5, SR_CgaCtaId ;  /* 0x00000000000579c3 */ /* 0x000e580000008800 */
[----:B------:R0:W5:Y:S01]  /*03e0*/  @!P0 LDG.E.64 R28, desc[UR10][R6.64] ;  /* 0x0000000a061c8981 */ /* 0x000162000c1e1b00 */
[----:B------:R-:W-:-:S03]  /*03f0*/  ISETP.NE.AND P0, PT, R8, RZ, PT ;  /* 0x000000ff0800720c */ /* 0x000fc60003f05270 */
[----:B------:R0:W5:Y:S04]  /*0400*/  @!P1 LDG.E.64 R34, desc[UR10][R6.64+0x18] ;  /* 0x0000180a06229981 */ /* 0x000168000c1e1b00 */
[----:B------:R0:W5:Y:S04]  /*0410*/  @!P2 LDG.E.64 R36, desc[UR10][R6.64+0x20] ;  /* 0x0000200a0624a981 */ /* 0x000168000c1e1b00 */
[----:B------:R0:W5:Y:S04]  /*0420*/  @!P3 LDG.E.64 R38, desc[UR10][R6.64+0x28] ;  /* 0x0000280a0626b981 */ /* 0x000168000c1e1b00 */
[----:B------:R0:W5:Y:S01]  /*0430*/  @!P0 LDG.E.64 R30, desc[UR10][R6.64+0x8] ;  /* 0x0000080a061e8981 */ /* 0x000162000c1e1b00 */
[----:B------:R-:W-:-:S03]  /*0440*/  ISETP.NE.AND P0, PT, R10, RZ, PT ;  /* 0x000000ff0a00720c */ /* 0x000fc60003f05270 */
[----:B------:R0:W5:Y:S04]  /*0450*/  @!P4 LDG.E.64 R40, desc[UR10][R6.64+0x30] ;  /* 0x0000300a0628c981 */ /* 0x000168000c1e1b00 */
[----:B------:R0:W5:Y:S04]  /*0460*/  @!P5 LDG.E.64 R42, desc[UR10][R6.64+0x38] ;  /* 0x0000380a062ad981 */ /* 0x000168000c1e1b00 */
[----:B------:R0:W5:Y:S04]  /*0470*/  @!P6 LDG.E.64 R44, desc[UR10][R6.64+0x40] ;  /* 0x0000400a062ce981 */ /* 0x000168000c1e1b00 */
[----:B------:R0:W5:Y:S01]  /*0480*/  @!P0 LDG.E.64 R32, desc[UR10][R6.64+0x10] ;  /* 0x0000100a06208981 */ /* 0x000162000c1e1b00 */
[----:B------:R-:W-:Y:S01]  /*0490*/  UMOV UR4, 0x400 ;  /* 0x0000040000047882 */ /* 0x000fe20000000000 */
[----:B------:R-:W2:Y:S01]  /*04a0*/  S2R R46, SR_LANEID ;  /* 0x00000000002e7919 */ /* 0x000ea20000000000 */
[----:B-1----:R-:W-:Y:S01]  /*04b0*/  ULEA UR4, UR5, UR4, 0x18 ;  /* 0x0000000405047291 */ /* 0x002fe2000f8ec0ff */
[----:B------:R-:W-:-:S05]  /*04c0*/  SHF.R.U32.HI R102, RZ, 0x5, R0 ;  /* 0x00000005ff667819 */ /* 0x000fca0000011600 */
[----:B------:R-:W-:-:S04]  /*04d0*/  LEA R47, R0, UR4, 0x2 ;  /* 0x00000004002f7c11 */ /* 0x000fc8000f8e10ff */
[----:B------:R-:W-:Y:S02]  /*04e0*/  LEA R49, R0, R47, 0x7 ;  /* 0x0000002f00317211 */ /* 0x000fe400078e38ff */
[----:B------:R-:W-:-:S03]  /*04f0*/  LEA R48, R102, UR4, 0x2 ;  /* 0x0000000466307c11 */ /* 0x000fc6000f8e10ff */
[----:B------:R-:W-:Y:S01]  /*0500*/  IMAD R51, R0, -0x3c, R49 ;  /* 0xffffffc400337824 */ /* 0x000fe200078e0231 */
[----:B------:R-:W-:Y:S02]  /*0510*/  UIADD3 UR8, UPT, UPT, UR6, 0x6, URZ ;  /* 0x0000000606087890 */ /* 0x000fe4000fffe0ff */
[----:B------:R-:W-:Y:S01]  /*0520*/  UIADD3 UR5, UPT, UPT, -UR6, UR7, URZ ;  /* 0x0000000706057290 */ /* 0x000fe2000fffe1ff */
[----:B0-----:R-:W-:Y:S11]  /*0530*/  BAR.SYNC.DEFER_BLOCKING 0x0 ;  /* 0x0000000000007b1d */ /* 0x001ff60000010000 */
.L_x_491:
[----:B------:R-:W-:Y:S01]  /*0540*/  UISETP.LT.AND UP0, UPT, UR5, 0x6, UPT ;  /* 0x000000060500788c */ /* 0x000fe2000bf01270 */
[----:B------:R-:W-:Y:S01]  /*0550*/  STS [R47], RZ ;  /* 0x000000ff2f007388 */ /* 0x000fe20000000800 */
[----:B------:R-:W-:Y:S01]  /*0560*/  UMOV UR6, 0x1 ;  /* 0x0000000100067882 */ /* 0x000fe20000000000 */
[----:B------:R-:W-:Y:S01]  /*0570*/  UIADD3 UR7, UPT, UPT, UR8, -0x6, URZ ;  /* 0xfffffffa08077890 */ /* 0x000fe2000fffe0ff */
[----:B--2---:R-:W-:Y:S01]  /*0580*/  ISETP.NE.AND P1, PT, R46, 0x1f, PT ;  /* 0x0000001f2e00780c */ /* 0x004fe20003f25270 */
[----:B------:R-:W-:Y:S01]  /*0590*/  USEL UR4, UR5, 0x6, UP0 ;  /* 0x0000000605047887 */ /* 0x000fe20008000000 */
[----:B------:R-:W-:Y:S01]  /*05a0*/  STS [R47+0x400], RZ ;  /* 0x000400ff2f007388 */ /* 0x000fe20000000800 */
[----:B------:R-:W-:Y:S01]  /*05b0*/  ISETP.NE.AND P2, PT, R102, 0x6, PT ;  /* 0x000000066600780c */ /* 0x000fe20003f45270 */
[----:B------:R-:W-:Y:S01]  /*05c0*/  UISETP.GE.AND UP0, UPT, UR8, UR9, UPT ;  /* 0x000000090800728c */ /* 0x000fe2000bf06270 */
[----:B-----5:R-:W-:Y:S01]  /*05d0*/  SHF.R.U64 R4, R2, UR7, R3 ;  /* 0x0000000702047c19 */ /* 0x020fe20008001203 */
[----:B------:R-:W-:Y:S01]  /*05e0*/  USHF.L.U32 UR4, UR6, UR4, URZ ;  /* 0x0000000406047299 */ /* 0x000fe200080006ff */
[----:B------:R-:W-:Y:S01]  /*05f0*/  STS [R47+0x800], RZ ;  /* 0x000800ff2f007388 */ /* 0x000fe20000000800 */
[----:B0-----:R-:W0:Y:S01]  /*0600*/  S2UR UR6, SR_CgaCtaId ;  /* 0x00000000000679c3 */ /* 0x001e220000008800 */
[----:B------:R-:W-:Y:S01]  /*0610*/  ISETP.NE.AND P3, PT, R102, 0x7, PT ;  /* 0x000000076600780c */ /* 0x000fe20003f65270 */
[----:B------:R-:W-:Y:S01]  /*0620*/  UIADD3 UR4, UPT, UPT, UR4, -0x1, URZ ;  /* 0xffffffff04047890 */ /* 0x000fe2000fffe0ff */
[----:B------:R-:W-:Y:S04]  /*0630*/  STS [R47+0xc00], RZ ;  /* 0x000c00ff2f007388 */ /* 0x000fe80000000800 */
[----:B------:R-:W-:Y:S01]  /*0640*/  STS [R47+0x1000], RZ ;  /* 0x001000ff2f007388 */ /* 0x000fe20000000800 */
[----:B------:R-:W-:-:S03]  /*0650*/  LOP3.LUT R4, R4, UR4, RZ, 0xc0, !PT ;  /* 0x0000000404047c12 */ /* 0x000fc6000f8ec0ff */
[----:B------:R-:W-:Y:S02]  /*0660*/  STS [R47+0x1400], RZ ;  /* 0x001400ff2f007388 */ /* 0x000fe40000000800 */
[----:B------:R-:W-:Y:S01]  /*0670*/  IMAD.SHL.U32 R5, R4, 0x400, RZ ;  /* 0x0000040004057824 */ /* 0x000fe200078e00ff */
[----:B------:R-:W-:Y:S01]  /*0680*/  SHF.R.U32.HI R4, RZ, 0x4, R4 ;  /* 0x00000004ff047819 */ /* 0x000fe20000011604 */
[----:B------:R-:W-:Y:S03]  /*0690*/  STS [R47+0x1800], RZ ;  /* 0x001800ff2f007388 */ /* 0x000fe60000000800 */
[----:B------:R-:W-:Y:S01]  /*06a0*/  LOP3.LUT R52, R5, 0x7c00, RZ, 0xc0, !PT ;  /* 0x00007c0005347812 */ /* 0x000fe200078ec0ff */
[----:B------:R-:W-:Y:S01]  /*06b0*/  STS [R47+0x1c00], RZ ;  /* 0x001c00ff2f007388 */ /* 0x000fe20000000800 */
[----:B------:R-:W-:-:S03]  /*06c0*/  LOP3.LUT R4, R4, 0xffffffe, RZ, 0xc0, !PT ;  /* 0x0ffffffe04047812 */ /* 0x000fc600078ec0ff */
[----:B------:R-:W-:Y:S01]  /*06d0*/  STS [R47+0x2000], RZ ;  /* 0x002000ff2f007388 */ /* 0x000fe20000000800 */
[----:B------:R-:W-:Y:S02]  /*06e0*/  IADD3 R52, PT, PT, R4, R47, R52 ;  /* 0x0000002f04347210 */ /* 0x000fe40007ffe034 */
[----:B------:R-:W-:Y:S01]  /*06f0*/  SHF.R.U64 R4, R12, UR7, R13 ;  /* 0x000000070c047c19 */ /* 0x000fe2000800120d */
[----:B------:R-:W-:Y:S03]  /*0700*/  STS [R47+0x2400], RZ ;  /* 0x002400ff2f007388 */ /* 0x000fe60000000800 */
[----:B------:R-:W-:Y:S01]  /*0710*/  LOP3.LUT R4, R4, UR4, RZ, 0xc0, !PT ;  /* 0x0000000404047c12 */ /* 0x000fe2000f8ec0ff */
[----:B------:R-:W-:Y:S04]  /*0720*/  STS [R47+0x2800], RZ ;  /* 0x002800ff2f007388 */ /* 0x000fe80000000800 */
[----:B------:R-:W-:Y:S01]  /*0730*/  STS [R47+0x2c00], RZ ;  /* 0x002c00ff2f007388 */ /* 0x000fe20000000800 */
[----:B------:R-:W-:Y:S01]  /*0740*/  IMAD.SHL.U32 R5, R4, 0x400, RZ ;  /* 0x0000040004057824 */ /* 0x000fe200078e00ff */
[----:B------:R-:W-:-:S02]  /*0750*/  SHF.R.U32.HI R4, RZ, 0x4, R4 ;  /* 0x00000004ff047819 */ /* 0x000fc40000011604 */
[----:B------:R-:W-:Y:S02]  /*0760*/  STS [R47+0x3000], RZ ;  /* 0x003000ff2f007388 */ /* 0x000fe40000000800 */
[----:B------:R-:W-:Y:S02]  /*0770*/  LOP3.LUT R54, R5, 0x7c00, RZ, 0xc0, !PT ;  /* 0x00007c0005367812 */ /* 0x000fe400078ec0ff */
        /* <DEDUP_REMOVED lines=31> */
[----:B------:R-:W1:Y:S02]  /*0970*/  LDS.U16 R50, [R52] ;  /* 0x0000000034327984 */ /* 0x000e640000000400 */
[----:B-1----:R-:W-:-:S05]  /*0980*/  VIADD R5, R50, 0x1 ;  /* 0x0000000132057836 */ /* 0x002fca0000000000 */
[----:B------:R1:W-:Y:S04]  /*0990*/  STS.U16 [R52], R5 ;  /* 0x0000000534007388 */ /* 0x0003e80000000400 */
[----:B------:R-:W2:Y:S01]  /*09a0*/  LDS.U16 R55, [R54] ;  /* 0x0000000036377984 */ /* 0x000ea20000000400 */
[----:B-1----:R-:W-:Y:S01]  /*09b0*/  IMAD.SHL.U32 R5, R4, 0x400, RZ ;  /* 0x0000040004057824 */ /* 0x002fe200078e00ff */
[----:B------:R-:W-:-:S04]  /*09c0*/  SHF.R.U32.HI R4, RZ, 0x4, R4 ;  /* 0x00000004ff047819 */ /* 0x000fc80000011604 */
[----:B------:R-:W-:Y:S02]  /*09d0*/  LOP3.LUT R58, R5, 0x7c00, RZ, 0xc0, !PT ;  /* 0x00007c00053a7812 */ /* 0x000fe400078ec0ff */
[----:B------:R-:W-:-:S04]  /*09e0*/  LOP3.LUT R4, R4, 0xffffffe, RZ, 0xc0, !PT ;  /* 0x0ffffffe04047812 */ /* 0x000fc800078ec0ff */
[----:B------:R-:W-:Y:S02]  /*09f0*/  IADD3 R58, PT, PT, R4, R47, R58 ;  /* 0x0000002f043a7210 */ /* 0x000fe40007ffe03a */
[----:B------:R-:W-:-:S04]  /*0a00*/  SHF.R.U64 R4, R18, UR7, R19 ;  /* 0x0000000712047c19 */ /* 0x000fc80008001213 */
[----:B------:R-:W-:-:S05]  /*0a10*/  LOP3.LUT R4, R4, UR4, RZ, 0xc0, !PT ;  /* 0x0000000404047c12 */ /* 0x000fca000f8ec0ff */
[----:B------:R-:W-:Y:S01]  /*0a20*/  IMAD.SHL.U32 R6, R4, 0x400, RZ ;  /* 0x0000040004067824 */ /* 0x000fe200078e00ff */
[----:B------:R-:W-:-:S04]  /*0a30*/  SHF.R.U32.HI R4, RZ, 0x4, R4 ;  /* 0x00000004ff047819 */ /* 0x000fc80000011604 */
[----:B------:R-:W-:Y:S02]  /*0a40*/  LOP3.LUT R6, R6, 0x7c00, RZ, 0xc0, !PT ;  /* 0x00007c0006067812 */ /* 0x000fe400078ec0ff */
[----:B------:R-:W-:-:S04]  /*0a50*/  LOP3.LUT R4, R4, 0xffffffe, RZ, 0xc0, !PT ;  /* 0x0ffffffe04047812 */ /* 0x000fc800078ec0ff */
[----:B------:R-:W-:Y:S01]  /*0a60*/  IADD3 R60, PT, PT, R4, R47, R6 ;  /* 0x0000002f043c7210 */ /* 0x000fe20007ffe006 */
[----:B--2---:R-:W-:Y:S01]  /*0a70*/  VIADD R7, R55, 0x1 ;  /* 0x0000000137077836 */ /* 0x004fe20000000000 */
[----:B------:R-:W-:-:S04]  /*0a80*/  SHF.R.U64 R4, R20, UR7, R21 ;  /* 0x0000000714047c19 */ /* 0x000fc80008001215 */
[----:B------:R-:W-:Y:S01]  /*0a90*/  STS.U16 [R54], R7 ;  /* 0x0000000736007388 */ /* 0x000fe20000000400 */
[----:B------:R-:W-:-:S03]  /*0aa0*/  LOP3.LUT R4, R4, UR4, RZ, 0xc0, !PT ;  /* 0x0000000404047c12 */ /* 0x000fc6000f8ec0ff */
        /* <DEDUP_REMOVED lines=10> */
[----:B------:R-:W-:-:S04]  /*0b50*/  LOP3.LUT R4, R4, UR4, RZ, 0xc0, !PT ;  /* 0x0000000404047c12 */ /* 0x000fc8000f8ec0ff */
[----:B------:R-:W-:Y:S02]  /*0b60*/  SHF.L.U32 R6, R4, 0xa, RZ ;  /* 0x0000000a04067819 */ /* 0x000fe400000006ff */
[----:B------:R-:W-:Y:S02]  /*0b70*/  SHF.R.U32.HI R4, RZ, 0x4, R4 ;  /* 0x00000004ff047819 */ /* 0x000fe40000011604 */
[----:B------:R-:W-:Y:S02]  /*0b80*/  LOP3.LUT R6, R6, 0x7c00, RZ, 0xc0, !PT ;  /* 0x00007c0006067812 */ /* 0x000fe400078ec0ff */
[----:B------:R-:W-:-:S04]  /*0b90*/  LOP3.LUT R4, R4, 0xffffffe, RZ, 0xc0, !PT ;  /* 0x0ffffffe04047812 */ /* 0x000fc800078ec0ff */
[----:B------:R-:W-:Y:S02]  /*0ba0*/  IADD3 R64, PT, PT, R4, R47, R6 ;  /* 0x0000002f04407210 */ /* 0x000fe40007ffe006 */
[----:B------:R-:W-:Y:S01]  /*0bb0*/  SHF.R.U64 R4, R24, UR7, R25 ;  /* 0x0000000718047c19 */ /* 0x000fe20008001219 */
[----:B--2---:R-:W-:-:S03]  /*0bc0*/  VIADD R7, R59, 0x1 ;  /* 0x000000013b077836 */ /* 0x004fc60000000000 */
[----:B------:R-:W-:Y:S02]  /*0bd0*/  LOP3.LUT R4, R4, UR4, RZ, 0xc0, !PT ;  /* 0x0000000404047c12 */ /* 0x000fe4000f8ec0ff */
[----:B------:R-:W-:Y:S04]  /*0be0*/  STS.U16 [R58], R7 ;  /* 0x000000073a007388 */ /* 0x000fe80000000400 */
        /* <DEDUP_REMOVED lines=10> */
[----:B------:R-:W-:Y:S01]  /*0c90*/  LOP3.LUT R4, R4, UR4, RZ, 0xc0, !PT ;  /* 0x0000000404047c12 */ /* 0x000fe2000f8ec0ff */
[----:B------:R-:W-:Y:S02]  /*0ca0*/  UMOV UR4, 0x400 ;  /* 0x0000040000047882 */ /* 0x000fe40000000000 */
[----:B0-----:R-:W-:Y:S02]  /*0cb0*/  ULEA UR4, UR6, UR4, 0x18 ;  /* 0x0000000406047291 */ /* 0x001fe4000f8ec0ff */
[----:B------:R-:W-:Y:S01]  /*0cc0*/  IMAD.SHL.U32 R6, R4, 0x400, RZ ;  /* 0x0000040004067824 */ /* 0x000fe200078e00ff */
[----:B------:R-:W-:-:S04]  /*0cd0*/  SHF.R.U32.HI R4, RZ, 0x4, R4 ;  /* 0x00000004ff047819 */ /* 0x000fc80000011604 */
[----:B------:R-:W-:Y:S02]  /*0ce0*/  LOP3.LUT R6, R6, 0x7c00, RZ, 0xc0, !PT ;  /* 0x00007c0006067812 */ /* 0x000fe400078ec0ff */
[----:B------:R-:W-:-:S04]  /*0cf0*/  LOP3.LUT R4, R4, 0xffffffe, RZ, 0xc0, !PT ;  /* 0x0ffffffe04047812 */ /* 0x000fc800078ec0ff */
[----:B------:R-:W-:Y:S01]  /*0d00*/  IADD3 R68, PT, PT, R4, R47, R6 ;  /* 0x0000002f04447210 */ /* 0x000fe20007ffe006 */
[----:B--2---:R-:W-:-:S05]  /*0d10*/  VIADD R7, R63, 0x1 ;  /* 0x000000013f077836 */ /* 0x004fca0000000000 */
[----:B------:R-:W-:Y:S04]  /*0d20*/  STS.U16 [R62], R7 ;  /* 0x000000073e007388 */ /* 0x000fe80000000400 */
[----:B------:R-:W0:Y:S02]  /*0d30*/  LDS.U16 R65, [R64] ;  /* 0x0000000040417984 */ /* 0x000e240000000400 */
[----:B0-----:R-:W-:-:S05]  /*0d40*/  VIADD R5, R65, 0x1 ;  /* 0x0000000141057836 */ /* 0x001fca0000000000 */
[----:B------:R-:W-:Y:S04]  /*0d50*/  STS.U16 [R64], R5 ;  /* 0x0000000540007388 */ /* 0x000fe80000000400 */
[----:B------:R-:W0:Y:S02]  /*0d60*/  LDS.U16 R67, [R66] ;  /* 0x0000000042437984 */ /* 0x000e240000000400 */
[----:B0-----:R-:W-:-:S05]  /*0d70*/  VIADD R7, R67, 0x1 ;  /* 0x0000000143077836 */ /* 0x001fca0000000000 */
[----:B------:R-:W-:Y:S04]  /*0d80*/  STS.U16 [R66], R7 ;  /* 0x0000000742007388 */ /* 0x000fe80000000400 */
[----:B------:R-:W0:Y:S02]  /*0d90*/  LDS.U16 R69, [R68] ;  /* 0x0000000044457984 */ /* 0x000e240000000400 */
[----:B0-----:R-:W-:-:S05]  /*0da0*/  VIADD R5, R69, 0x1 ;  /* 0x0000000145057836 */ /* 0x001fca0000000000 */
[----:B------:R-:W-:Y:S01]  /*0db0*/  STS.U16 [R68], R5 ;  /* 0x0000000544007388 */ /* 0x000fe20000000400 */
[----:B------:R-:W-:Y:S06]  /*0dc0*/  BAR.SYNC.DEFER_BLOCKING 0x0 ;  /* 0x0000000000007b1d */ /* 0x000fec0000010000 */
[----:B------:R-:W-:Y:S04]  /*0dd0*/  LDS R70, [R49] ;  /* 0x0000000031467984 */ /* 0x000fe80000000800 */
[----:B------:R-:W0:Y:S04]  /*0de0*/  LDS R71, [R49+0x4] ;  /* 0x0000040031477984 */ /* 0x000e280000000800 */
[----:B------:R-:W1:Y:S04]  /*0df0*/  LDS R72, [R49+0x8] ;  /* 0x0000080031487984 */ /* 0x000e680000000800 */
[----:B------:R-:W2:Y:S04]  /*0e00*/  LDS R73, [R49+0xc] ;  /* 0x00000c0031497984 */ /* 0x000ea80000000800 */
[----:B------:R-:W3:Y:S04]  /*0e10*/  LDS R74, [R49+0x10] ;  /* 0x00001000314a7984 */ /* 0x000ee80000000800 */
[----:B------:R-:W4:Y:S04]  /*0e20*/  LDS R75, [R49+0x14] ;  /* 0x00001400314b7984 */ /* 0x000f280000000800 */
[----:B------:R-:W4:Y:S04]  /*0e30*/  LDS R76, [R49+0x18] ;  /* 0x00001800314c7984 */ /* 0x000f280000000800 */
[----:B------:R-:W4:Y:S04]  /*0e40*/  LDS R77, [R49+0x1c] ;  /* 0x00001c00314d7984 */ /* 0x000f280000000800 */
[----:B------:R-:W4:Y:S04]  /*0e50*/  LDS R78, [R49+0x20] ;  /* 0x00002000314e7984 */ /* 0x000f280000000800 */
[----:B------:R-:W4:Y:S04]  /*0e60*/  LDS R79, [R49+0x24] ;  /* 0x00002400314f7984 */ /* 0x000f280000000800 */
[----:B------:R-:W4:Y:S01]  /*0e70*/  LDS R80, [R49+0x28] ;  /* 0x0000280031507984 */ /* 0x000f220000000800 */
[----:B0-----:R-:W-:-:S03]  /*0e80*/  IMAD.IADD R71, R70, 0x1, R71 ;  /* 0x0000000146477824 */ /* 0x001fc600078e0247 */
[----:B------:R-:W0:Y:S01]  /*0e90*/  LDS R81, [R49+0x2c] ;  /* 0x00002c0031517984 */ /* 0x000e220000000800 */
[----:B-1----:R-:W-:-:S03]  /*0ea0*/  IMAD.IADD R72, R72, 0x1, R71 ;  /* 0x0000000148487824 */ /* 0x002fc600078e0247 */
[----:B------:R-:W1:Y:S01]  /*0eb0*/  LDS R82, [R49+0x30] ;  /* 0x0000300031527984 */ /* 0x000e620000000800 */
[----:B--2---:R-:W-:-:S03]  /*0ec0*/  IMAD.IADD R73, R73, 0x1, R72 ;  /* 0x0000000149497824 */ /* 0x004fc600078e0248 */
[----:B------:R-:W2:Y:S01]  /*0ed0*/  LDS R83, [R49+0x34] ;  /* 0x0000340031537984 */ /* 0x000ea20000000800 */
[----:B---3--:R-:W-:-:S03]  /*0ee0*/  IMAD.IADD R74, R74, 0x1, R73 ;  /* 0x000000014a4a7824 */ /* 0x008fc600078e0249 */
[----:B------:R-:W3:Y:S01]  /*0ef0*/  LDS R84, [R49+0x38] ;  /* 0x0000380031547984 */ /* 0x000ee20000000800 */
[----:B----4-:R-:W-:-:S03]  /*0f00*/  IMAD.IADD R75, R75, 0x1, R74 ;  /* 0x000000014b4b7824 */ /* 0x010fc600078e024a */
[----:B------:R-:W4:Y:S02]  /*0f10*/  LDS R85, [R49+0x3c] ;  /* 0x00003c0031557984 */ /* 0x000f240000000800 */
[----:B------:R-:W-:Y:S02]  /*0f20*/  IADD3 R76, PT, PT, R76, R75, RZ ;  /* 0x0000004b4c4c7210 */ /* 0x000fe40007ffe0ff */
[----:B------:R-:W4:Y:S04]  /*0f30*/  LDS R86, [R49+0x40] ;  /* 0x0000400031567984 */ /* 0x000f280000000800 */
[----:B------:R-:W4:Y:S01]  /*0f40*/  LDS R87, [R49+0x44] ;  /* 0x0000440031577984 */ /* 0x000f220000000800 */
[----:B------:R-:W-:-:S03]  /*0f50*/  IMAD.IADD R77, R77, 0x1, R76 ;  /* 0x000000014d4d7824 */ /* 0x000fc600078e024c */
[----:B------:R-:W4:Y:S01]  /*0f60*/  LDS R88, [R49+0x48] ;  /* 0x0000480031587984 */ /* 0x000f220000000800 */
[----:B------:R-:W-:-:S03]  /*0f70*/  IMAD.IADD R78, R78, 0x1, R77 ;  /* 0x000000014e4e7824 */ /* 0x000fc600078e024d */
[----:B------:R-:W4:Y:S01]  /*0f80*/  LDS R89, [R49+0x4c] ;  /* 0x00004c0031597984 */ /* 0x000f220000000800 */
[----:B------:R-:W-:-:S03]  /*0f90*/  IMAD.IADD R79, R79, 0x1, R78 ;  /* 0x000000014f4f7824 */ /* 0x000fc600078e024e */
[----:B------:R-:W4:Y:S01]  /*0fa0*/  LDS R90, [R49+0x50] ;  /* 0x00005000315a7984 */ /* 0x000f220000000800 */
[----:B------:R-:W-:-:S03]  /*0fb0*/  IMAD.IADD R80, R80, 0x1, R79 ;  /* 0x0000000150507824 */ /* 0x000fc600078e024f */
        /* <DEDUP_REMOVED lines=10> */
[----:B------:R-:W4:Y:S01]  /*1060*/  LDS R96, [R49+0x68] ;  /* 0x0000680031607984 */ /* 0x000f220000000800 */
[----:B------:R-:W-:-:S03]  /*1070*/  IMAD.IADD R86, R86, 0x1, R85 ;  /* 0x0000000156567824 */ /* 0x000fc600078e0255 */
[----:B------:R-:W4:Y:S01]  /*1080*/  LDS R97, [R49+0x6c] ;  /* 0x00006c0031617984 */ /* 0x000f220000000800 */
[----:B------:R-:W-:-:S03]  /*1090*/  IMAD.IADD R87, R87, 0x1, R86 ;  /* 0x0000000157577824 */ /* 0x000fc600078e0256 */
[----:B------:R-:W4:Y:S02]  /*10a0*/  LDS R98, [R49+0x70] ;  /* 0x0000700031627984 */ /* 0x000f240000000800 */
[----:B------:R-:W-:Y:S02]  /*10b0*/  IADD3 R88, PT, PT, R88, R87, RZ ;  /* 0x0000005758587210 */ /* 0x000fe40007ffe0ff */
[----:B------:R-:W4:Y:S03]  /*10c0*/  LDS R99, [R49+0x74] ;  /* 0x0000740031637984 */ /* 0x000f260000000800 */
[----:B------:R-:W-:Y:S01]  /*10d0*/  IMAD.IADD R89, R89, 0x1, R88 ;  /* 0x0000000159597824 */ /* 0x000fe200078e0258 */
[----:B------:R-:W4:Y:S03]  /*10e0*/  LDS R100, [R49+0x78] ;  /* 0x0000780031647984 */ /* 0x000f260000000800 */
[----:B------:R-:W-:Y:S01]  /*10f0*/  IMAD.IADD R90, R90, 0x1, R89 ;  /* 0x000000015a5a7824 */ /* 0x000fe200078e0259 */
[----:B------:R-:W4:Y:S03]  /*1100*/  LDS R101, [R49+0x7c] ;  /* 0x00007c0031657984 */ /* 0x000f260000000800 */
[----:B------:R-:W-:Y:S01]  /*1110*/  IMAD.IADD R91, R91, 0x1, R90 ;  /* 0x000000015b5b7824 */ /* 0x000fe200078e025a */
[----:B------:R-:W4:Y:S03]  /*1120*/  LDS R4, [R49+0x80] ;  /* 0x0000800031047984 */ /* 0x000f260000000800 */
[----:B0-----:R-:W-:-:S04]  /*1130*/  IMAD.IADD R92, R92, 0x1, R91 ;  /* 0x000000015c5c7824 */ /* 0x001fc800078e025b */
[----:B-1----:R-:W-:-:S04]  /*1140*/  IMAD.IADD R93, R93, 0x1, R92 ;  /* 0x000000015d5d7824 */ /* 0x002fc800078e025c */
[----:B--2---:R-:W-:-:S04]  /*1150*/  IMAD.IADD R94, R94, 0x1, R93 ;  /* 0x000000015e5e7824 */ /* 0x004fc800078e025d */
[----:B---3--:R-:W-:-:S04]  /*1160*/  IMAD.IADD R95, R95, 0x1, R94 ;  /* 0x000000015f5f7824 */ /* 0x008fc800078e025e */
[----:B----4-:R-:W-:-:S04]  /*1170*/  IMAD.IADD R96, R96, 0x1, R95 ;  /* 0x0000000160607824 */ /* 0x010fc800078e025f */
[----:B------:R-:W-:-:S04]  /*1180*/  IMAD.IADD R97, R97, 0x1, R96 ;  /* 0x0000000161617824 */ /* 0x000fc800078e0260 */
[----:B------:R-:W-:-:S04]  /*1190*/  IMAD.IADD R98, R98, 0x1, R97 ;  /* 0x0000000162627824 */ /* 0x000fc800078e0261 */
[----:B------:R-:W-:-:S05]  /*11a0*/  IMAD.IADD R99, R99, 0x1, R98 ;  /* 0x0000000163637824 */ /* 0x000fca00078e0262 */
[----:B------:R-:W-:-:S05]  /*11b0*/  IADD3 R100, PT, PT, R100, R99, RZ ;  /* 0x0000006364647210 */ /* 0x000fca0007ffe0ff */
[----:B------:R-:W-:-:S04]  /*11c0*/  IMAD.IADD R101, R101, 0x1, R100 ;  /* 0x0000000165657824 */ /* 0x000fc800078e0264 */
[----:B------:R-:W-:-:S05]  /*11d0*/  IMAD.IADD R103, R4, 0x1, R101 ;  /* 0x0000000104677824 */ /* 0x000fca00078e0265 */
        /* <DEDUP_REMOVED lines=8> */
[----:B------:R-:W0:Y:S02]  /*1260*/  SHFL.UP P0, R104, R105, 0x10, RZ ;  /* 0x0600000069687989 */ /* 0x000e2400000000ff */
[----:B0-----:R-:W-:Y:S01]  /*1270*/  @P0 IMAD.IADD R104, R105, 0x1, R104 ;  /* 0x0000000169680824 */ /* 0x001fe200078e0268 */
[----:B------:R-:W-:-:S03]  /*1280*/  ISETP.NE.AND P0, PT, R102, 0x1, PT ;  /* 0x000000016600780c */ /* 0x000fc60003f05270 */
[----:B------:R-:W-:Y:S01]  /*1290*/  IMAD.IADD R103, R104, 0x1, -R103 ;  /* 0x0000000168677824 */ /* 0x000fe200078e0a67 */
[----:B------:R-:W-:Y:S01]  /*12a0*/  @!P1 STS [R48+0x8400], R104 ;  /* 0x0084006830009388 */ /* 0x000fe20000000800 */
[----:B------:R-:W-:Y:S01]  /*12b0*/  BAR.SYNC.DEFER_BLOCKING 0x0 ;  /* 0x0000000000007b1d */ /* 0x000fe20000010000 */
[----:B------:R-:W-:-:S05]  /*12c0*/  ISETP.NE.AND P1, PT, R102, 0x4, PT ;  /* 0x000000046600780c */ /* 0x000fca0003f25270 */
[----:B------:R-:W0:Y:S04]  /*12d0*/  LDS.128 R4, [UR4+0x8400] ;  /* 0x00840004ff047984 */ /* 0x000e280008000c00 */
[----:B------:R-:W1:Y:S01]  /*12e0*/  LDS.128 R8, [UR4+0x8410] ;  /* 0x00841004ff087984 */ /* 0x000e620008000c00 */
[C---:B0-----:R-:W-:Y:S01]  /*12f0*/  SEL R53, R4.reuse, R53, !P0 ;  /* 0x0000003504357207 */ /* 0x041fe20004000000 */
[----:B------:R-:W-:Y:S01]  /*1300*/  IMAD.IADD R5, R4, 0x1, R5 ;  /* 0x0000000104057824 */ /* 0x000fe200078e0205 */
[----:B------:R-:W-:-:S03]  /*1310*/  ISETP.NE.AND P0, PT, R102, 0x2, PT ;  /* 0x000000026600780c */ /* 0x000fc60003f05270 */
[----:B------:R-:W-:Y:S01]  /*1320*/  IMAD.IADD R6, R6, 0x1, R5 ;  /* 0x0000000106067824 */ /* 0x000fe200078e0205 */
[----:B------:R-:W-:Y:S02]  /*1330*/  SEL R53, R5, R53, !P0 ;  /* 0x0000003505357207 */ /* 0x000fe40004000000 */
[----:B------:R-:W-:Y:S01]  /*1340*/  ISETP.NE.AND P0, PT, R102, 0x3, PT ;  /* 0x000000036600780c */ /* 0x000fe20003f05270 */
[----:B------:R-:W-:-:S03]  /*1350*/  IMAD.IADD R7, R7, 0x1, R6 ;  /* 0x0000000107077824 */ /* 0x000fc600078e0206 */
[----:B------:R-:W-:Y:S01]  /*1360*/  SEL R53, R6, R53, !P0 ;  /* 0x0000003506357207 */ /* 0x000fe20004000000 */
[C---:B-1----:R-:W-:Y:S01]  /*1370*/  IMAD.IADD R8, R7.reuse, 0x1, R8 ;  /* 0x0000000107087824 */ /* 0x042fe200078e0208 */
[----:B------:R-:W-:Y:S02]  /*1380*/  ISETP.NE.AND P0, PT, R102, 0x5, PT ;  /* 0x000000056600780c */ /* 0x000fe40003f05270 */
[----:B------:R-:W-:Y:S02]  /*1390*/  SEL R53, R7, R53, !P1 ;  /* 0x0000003507357207 */ /* 0x000fe40004800000 */
[----:B------:R-:W-:Y:S02]  /*13a0*/  IADD3 R9, PT, PT, R9, R8, RZ ;  /* 0x0000000809097210 */ /* 0x000fe40007ffe0ff */
[----:B------:R-:W-:Y:S02]  /*13b0*/  SEL R53, R8, R53, !P0 ;  /* 0x0000003508357207 */ /* 0x000fe40004000000 */
[----:B------:R-:W-:Y:S01]  /*13c0*/  ISETP.NE.AND P1, PT, R46, RZ, PT ;  /* 0x000000ff2e00720c */ /* 0x000fe20003f25270 */
[----:B------:R-:W-:Y:S01]  /*13d0*/  IMAD.IADD R10, R10, 0x1, R9 ;  /* 0x000000010a0a7824 */ /* 0x000fe200078e0209 */
[----:B------:R-:W-:-:S02]  /*13e0*/  ISETP.GT.U32.AND P0, PT, R0, 0x1f, PT ;  /* 0x0000001f0000780c */ /* 0x000fc40003f04070 */
[----:B------:R-:W-:Y:S01]  /*13f0*/  SEL R53, R9, R53, !P2 ;  /* 0x0000003509357207 */ /* 0x000fe20005000000 */
[----:B------:R-:W-:Y:S01]  /*1400*/  IMAD.IADD R11, R11, 0x1, R10 ;  /* 0x000000010b0b7824 */ /* 0x000fe200078e020a */
[----:B------:R-:W-:Y:S02]  /*1410*/  ISETP.GT.U32.OR P2, PT, R0, 0x1f, P1 ;  /* 0x0000001f0000780c */ /* 0x000fe40000f44470 */
[----:B------:R-:W-:Y:S02]  /*1420*/  SEL R4, R103, RZ, P1 ;  /* 0x000000ff67047207 */ /* 0x000fe40000800000 */
[----:B------:R-:W-:-:S05]  /*1430*/  SEL R53, R10, R53, !P3 ;  /* 0x000000350a357207 */ /* 0x000fca0005800000 */
[----:B------:R-:W-:Y:S01]  /*1440*/  @P0 IMAD.IADD R103, R53, 0x1, R4 ;  /* 0x0000000135670824 */ /* 0x000fe200078e0204 */
[----:B------:R-:W-:-:S03]  /*1450*/  ISETP.NE.AND P0, PT, R0, RZ, PT ;  /* 0x000000ff0000720c */ /* 0x000fc60003f05270 */
[----:B------:R-:W-:-:S05]  /*1460*/  @!P2 IMAD.U32 R103, R11, 0x10000, RZ ;  /* 0x000100000b67a824 */ /* 0x000fca00078e00ff */
[----:B------:R-:W-:Y:S01]  /*1470*/  @!P2 STS [UR4+0x8428], R103 ;  /* 0x00842867ff00a988 */ /* 0x000fe20008000804 */
[----:B------:R-:W-:Y:S06]  /*1480*/  BAR.SYNC.DEFER_BLOCKING 0x0 ;  /* 0x0000000000007b1d */ /* 0x000fec0000010000 */
[----:B------:R-:W0:Y:S02]  /*1490*/  LDS R4, [UR4+0x8428] ;  /* 0x00842804ff047984 */ /* 0x000e240008000800 */
[----:B0-----:R-:W-:-:S05]  /*14a0*/  SEL R4, R4, RZ, P0 ;  /* 0x000000ff04047207 */ /* 0x001fca0000000000 */
[----:B------:R-:W-:-:S04]  /*14b0*/  IMAD.IADD R4, R4, 0x1, R103 ;  /* 0x0000000104047824 */ /* 0x000fc800078e0267 */
[--C-:B------:R-:W-:Y:S01]  /*14c0*/  IMAD.IADD R70, R70, 0x1, R4.reuse ;  /* 0x0000000146467824 */ /* 0x100fe200078e0204 */
[-C--:B------:R-:W-:Y:S01]  /*14d0*/  IADD3 R10, PT, PT, R75, R4.reuse, RZ ;  /* 0x000000044b0a7210 */ /* 0x080fe20007ffe0ff */
[--C-:B------:R-:W-:Y:S01]  /*14e0*/  IMAD.IADD R6, R71, 0x1, R4.reuse ;  /* 0x0000000147067824 */ /* 0x100fe200078e0204 */
[-C--:B------:R-:W-:Y:S01]  /*14f0*/  IADD3 R114, PT, PT, R87, R4.reuse, RZ ;  /* 0x0000000457727210 */ /* 0x080fe20007ffe0ff */
[--C-:B------:R-:W-:Y:S01]  /*1500*/  IMAD.IADD R72, R72, 0x1, R4.reuse ;  /* 0x0000000148487824 */ /* 0x100fe200078e0204 */
[----:B------:R-:W-:Y:S01]  /*1510*/  IADD3 R99, PT, PT, R99, R4, RZ ;  /* 0x0000000463637210 */ /* 0x000fe20007ffe0ff */
[--C-:B------:R-:W-:Y:S01]  /*1520*/  IMAD.IADD R8, R73, 0x1, R4.reuse ;  /* 0x0000000149087824 */ /* 0x100fe200078e0204 */
[----:B------:R-:W-:Y:S01]  /*1530*/  STS [R49], R4 ;  /* 0x0000000431007388 */ /* 0x000fe20000000800 */
[--C-:B------:R-:W-:Y:S02]  /*1540*/  IMAD.IADD R74, R74, 0x1, R4.reuse ;  /* 0x000000014a4a7824 */ /* 0x100fe400078e0204 */
[--C-:B------:R-:W-:Y:S01]  /*1550*/  IMAD.IADD R76, R76, 0x1, R4.reuse ;  /* 0x000000014c4c7824 */ /* 0x100fe200078e0204 */
[----:B------:R-:W-:Y:S01]  /*1560*/  STS [R49+0x4], R70 ;  /* 0x0000044631007388 */ /* 0x000fe20000000800 */
[----:B------:R-:W-:-:S02]  /*1570*/  IMAD.IADD R104, R77, 0x1, R4 ;  /* 0x000000014d687824 */ /* 0x000fc400078e0204 */
[--C-:B------:R-:W-:Y:S01]  /*1580*/  IMAD.IADD R78, R78, 0x1, R4.reuse ;  /* 0x000000014e4e7824 */ /* 0x100fe200078e0204 */
[----:B------:R-:W-:Y:S01]  /*1590*/  STS [R49+0x8], R6 ;  /* 0x0000080631007388 */ /* 0x000fe20000000800 */
[--C-:B------:R-:W-:Y:S02]  /*15a0*/  IMAD.IADD R106, R79, 0x1, R4.reuse ;  /* 0x000000014f6a7824 */ /* 0x100fe400078e0204 */
[--C-:B------:R-:W-:Y:S01]  /*15b0*/  IMAD.IADD R80, R80, 0x1, R4.reuse ;  /* 0x0000000150507824 */ /* 0x100fe200078e0204 */
[----:B------:R-:W-:Y:S01]  /*15c0*/  STS [R49+0xc], R72 ;  /* 0x00000c4831007388 */ /* 0x000fe20000000800 */
        /* <DEDUP_REMOVED lines=27> */
[----:B------:R-:W-:-:S03]  /*1780*/  IMAD.IADD R101, R101, 0x1, R4 ;  /* 0x0000000165657824 */ /* 0x000fc600078e0204 */
[----:B------:R-:W-:Y:S04]  /*1790*/  STS [R49+0x34], R82 ;  /* 0x0000345231007388 */ /* 0x000fe80000000800 */
        /* <DEDUP_REMOVED lines=18> */
[----:B------:R-:W-:Y:S01]  /*18c0*/  STS [R49+0x80], R101 ;  /* 0x0000806531007388 */ /* 0x000fe20000000800 */
[----:B------:R-:W-:Y:S06]  /*18d0*/  BAR.SYNC.DEFER_BLOCKING 0x0 ;  /* 0x0000000000007b1d */ /* 0x000fec0000010000 */
[----:B------:R-:W0:Y:S04]  /*18e0*/  LDS.U16 R54, [R54] ;  /* 0x0000000036367984 */ /* 0x000e280000000400 */
[----:B------:R-:W1:Y:S04]  /*18f0*/  LDS.U16 R5, [R52] ;  /* 0x0000000034057984 */ /* 0x000e680000000400 */
[----:B------:R-:W2:Y:S04]  /*1900*/  LDS.U16 R56, [R56] ;  /* 0x0000000038387984 */ /* 0x000ea80000000400 */
[----:B------:R-:W3:Y:S04]  /*1910*/  LDS.U16 R58, [R58] ;  /* 0x000000003a3a7984 */ /* 0x000ee80000000400 */
[----:B------:R-:W4:Y:S04]  /*1920*/  LDS.U16 R60, [R60] ;  /* 0x000000003c3c7984 */ /* 0x000f280000000400 */
[----:B------:R-:W4:Y:S04]  /*1930*/  LDS.U16 R62, [R62] ;  /* 0x000000003e3e7984 */ /* 0x000f280000000400 */
[----:B------:R-:W4:Y:S04]  /*1940*/  LDS.U16 R64, [R64] ;  /* 0x0000000040407984 */ /* 0x000f280000000400 */
[----:B------:R-:W4:Y:S04]  /*1950*/  LDS.U16 R66, [R66] ;  /* 0x0000000042427984 */ /* 0x000f280000000400 */
[----:B------:R-:W4:Y:S01]  /*1960*/  LDS.U16 R68, [R68] ;  /* 0x0000000044447984 */ /* 0x000f220000000400 */
[----:B0-----:R-:W-:-:S02]  /*1970*/  IMAD.IADD R7, R55, 0x1, R54 ;  /* 0x0000000137077824 */ /* 0x001fc400078e0236 */
[----:B-1----:R-:W-:Y:S02]  /*1980*/  IMAD.IADD R5, R50, 0x1, R5 ;  /* 0x0000000132057824 */ /* 0x002fe400078e0205 */
[----:B--2---:R-:W-:Y:S02]  /*1990*/  IMAD.IADD R9, R57, 0x1, R56 ;  /* 0x0000000139097824 */ /* 0x004fe400078e0238 */
[----:B---3--:R-:W-:Y:S02]  /*19a0*/  IMAD.IADD R11, R59, 0x1, R58 ;  /* 0x000000013b0b7824 */ /* 0x008fe400078e023a */
[----:B----4-:R-:W-:Y:S02]  /*19b0*/  IMAD.IADD R55, R61, 0x1, R60 ;  /* 0x000000013d377824 */ /* 0x010fe400078e023c */
[----:B------:R-:W-:Y:S02]  /*19c0*/  IMAD.IADD R62, R63, 0x1, R62 ;  /* 0x000000013f3e7824 */ /* 0x000fe400078e023e */
[----:B------:R-:W-:-:S02]  /*19d0*/  IMAD.IADD R64, R65, 0x1, R64 ;  /* 0x0000000141407824 */ /* 0x000fc400078e0240 */
[----:B------:R-:W-:Y:S02]  /*19e0*/  IMAD.IADD R66, R67, 0x1, R66 ;  /* 0x0000000143427824 */ /* 0x000fe400078e0242 */
[----:B------:R-:W-:Y:S01]  /*19f0*/  IMAD.IADD R68, R69, 0x1, R68 ;  /* 0x0000000145447824 */ /* 0x000fe200078e0244 */
[----:B------:R-:W-:Y:S06]  /*1a00*/  BAR.SYNC.DEFER_BLOCKING 0x0 ;  /* 0x0000000000007b1d */ /* 0x000fec0000010000 */
[----:B------:R-:W-:Y:S05]  /*1a10*/  BRA.U UP0, `(.L_x_490) ;  /* 0x0000000100d07547 */ /* 0x000fea000b800000 */
[----:B------:R-:W-:Y:S01]  /*1a20*/  LEA R5, R5, UR4, 0x3 ;  /* 0x0000000405057c11 */ /* 0x000fe2000f8e18ff */
[----:B------:R-:W-:Y:S01]  /*1a30*/  UIADD3 UR8, UPT, UPT, UR8, 0x6, URZ ;  /* 0x0000000608087890 */ /* 0x000fe2000fffe0ff */
[----:B------:R-:W-:Y:S01]  /*1a40*/  LEA R7, R7, UR4, 0x3 ;  /* 0x0000000407077c11 */ /* 0x000fe2000f8e18ff */
[----:B------:R-:W-:Y:S01]  /*1a50*/  UIADD3 UR5, UPT, UPT, UR5, -0x6, URZ ;  /* 0xfffffffa05057890 */ /* 0x000fe2000fffe0ff */
[----:B------:R-:W-:Y:S01]  /*1a60*/  LEA R9, R9, UR4, 0x3 ;  /* 0x0000000409097c11 */ /* 0x000fe2000f8e18ff */
[----:B------:R0:W-:Y:S01]  /*1a70*/  STS.64 [R5], R2 ;  /* 0x0000000205007388 */ /* 0x0001e20000000a00 */
[----:B------:R-:W-:Y:S02]  /*1a80*/  LEA R11, R11, UR4, 0x3 ;  /* 0x000000040b0b7c11 */ /* 0x000fe4000f8e18ff */
[----:B------:R-:W-:Y:S01]  /*1a90*/  LEA R55, R55, UR4, 0x3 ;  /* 0x0000000437377c11 */ /* 0x000fe2000f8e18ff */
[----:B------:R0:W-:Y:S01]  /*1aa0*/  STS.64 [R7], R12 ;  /* 0x0000000c07007388 */ /* 0x0001e20000000a00 */
[----:B------:R-:W-:-:S02]  /*1ab0*/  LEA R57, R62, UR4, 0x3 ;  /* 0x000000043e397c11 */ /* 0x000fc4000f8e18ff */
[----:B------:R-:W-:Y:S01]  /*1ac0*/  LEA R59, R64, UR4, 0x3 ;  /* 0x00000004403b7c11 */ /* 0x000fe2000f8e18ff */
[----:B------:R0:W-:Y:S01]  /*1ad0*/  STS.64 [R9], R14 ;  /* 0x0000000e09007388 */ /* 0x0001e20000000a00 */
[----:B------:R-:W-:Y:S02]  /*1ae0*/  LEA R61, R66, UR4, 0x3 ;  /* 0x00000004423d7c11 */ /* 0x000fe4000f8e18ff */
[----:B------:R-:W-:Y:S01]  /*1af0*/  LEA R63, R68, UR4, 0x3 ;  /* 0x00000004443f7c11 */ /* 0x000fe2000f8e18ff */
[----:B------:R0:W-:Y:S04]  /*1b00*/  STS.64 [R11], R16 ;  /* 0x000000100b007388 */ /* 0x0001e80000000a00 */
[----:B------:R0:W-:Y:S04]  /*1b10*/  STS.64 [R55], R18 ;  /* 0x0000001237007388 */ /* 0x0001e80000000a00 */
[----:B------:R0:W-:Y:S04]  /*1b20*/  STS.64 [R57], R20 ;  /* 0x0000001439007388 */ /* 0x0001e80000000a00 */
[----:B------:R0:W-:Y:S04]  /*1b30*/  STS.64 [R59], R22 ;  /* 0x000000163b007388 */ /* 0x0001e80000000a00 */
[----:B------:R0:W-:Y:S04]  /*1b40*/  STS.64 [R61], R24 ;  /* 0x000000183d007388 */ /* 0x0001e80000000a00 */
[----:B------:R0:W-:Y:S01]  /*1b50*/  STS.64 [R63], R26 ;  /* 0x0000001a3f007388 */ /* 0x0001e20000000a00 */
[----:B------:R-:W-:Y:S06]  /*1b60*/  BAR.SYNC.DEFER_BLOCKING 0x0 ;  /* 0x0000000000007b1d */ /* 0x000fec0000010000 */
[----:B------:R0:W1:Y:S04]  /*1b70*/  LDS.64 R2, [R51] ;  /* 0x0000000033027984 */ /* 0x0000680000000a00 */
[----:B------:R0:W3:Y:S04]  /*1b80*/  LDS.64 R12, [R51+0x8] ;  /* 0x00000800330c7984 */ /* 0x0000e80000000a00 */
[----:B------:R0:W4:Y:S04]  /*1b90*/  LDS.64 R14, [R51+0x10] ;  /* 0x00001000330e7984 */ /* 0x0001280000000a00 */
[----:B------:R0:W2:Y:S04]  /*1ba0*/  LDS.64 R16, [R51+0x18] ;  /* 0x0000180033107984 */ /* 0x0000a80000000a00 */
[----:B------:R0:W0:Y:S04]  /*1bb0*/  LDS.64 R18, [R51+0x20] ;  /* 0x0000200033127984 */ /* 0x0000280000000a00 */
[----:B------:R0:W0:Y:S04]  /*1bc0*/  LDS.64 R20, [R51+0x28] ;  /* 0x0000280033147984 */ /* 0x0000280000000a00 */
[----:B------:R0:W0:Y:S04]  /*1bd0*/  LDS.64 R22, [R51+0x30] ;  /* 0x0000300033167984 */ /* 0x0000280000000a00 */
[----:B------:R0:W0:Y:S04]  /*1be0*/  LDS.64 R24, [R51+0x38] ;  /* 0x0000380033187984 */ /* 0x0000280000000a00 */
[----:B------:R0:W0:Y:S01]  /*1bf0*/  LDS.64 R26, [R51+0x40] ;  /* 0x00004000331a7984 */ /* 0x0000220000000a00 */
[----:B------:R-:W-:Y:S06]  /*1c00*/  BAR.SYNC.DEFER_BLOCKING 0x0 ;  /* 0x0000000000007b1d */ /* 0x000fec0000010000 */
[----:B------:R0:W-:Y:S04]  /*1c10*/  STS.64 [R5], R28 ;  /* 0x0000001c05007388 */ /* 0x0001e80000000a00 */
[----:B------:R0:W-:Y:S04]  /*1c20*/  STS.64 [R7], R30 ;  /* 0x0000001e07007388 */ /* 0x0001e80000000a00 */
[----:B------:R0:W-:Y:S04]  /*1c30*/  STS.64 [R9], R32 ;  /* 0x0000002009007388 */ /* 0x0001e80000000a00 */
[----:B------:R0:W-:Y:S04]  /*1c40*/  STS.64 [R11], R34 ;  /* 0x000000220b007388 */ /* 0x0001e80000000a00 */
[----:B------:R0:W-:Y:S04]  /*1c50*/  STS.64 [R55], R36 ;  /* 0x0000002437007388 */ /* 0x0001e80000000a00 */
[----:B------:R0:W-:Y:S04]  /*1c60*/  STS.64 [R57], R38 ;  /* 0x0000002639007388 */ /* 0x0001e80000000a00 */
[----:B------:R0:W-:Y:S04]  /*1c70*/  STS.64 [R59], R40 ;  /* 0x000000283b007388 */ /* 0x0001e80000000a00 */
[----:B------:R0:W-:Y:S04]  /*1c80*/  STS.64 [R61], R42 ;  /* 0x0000002a3d007388 */ /* 0x0001e80000000a00 */
[----:B------:R0:W-:Y:S01]  /*1c90*/  STS.64 [R63], R44 ;  /* 0x0000002c3f007388 */ /* 0x0001e20000000a00 */
[----:B------:R-:W-:Y:S06]  /*1ca0*/  BAR.SYNC.DEFER_BLOCKING 0x0 ;  /* 0x0000000000007b1d */ /* 0x000fec0000010000 */
[----:B------:R0:W0:Y:S04]  /*1cb0*/  LDS.64 R28, [R51] ;  /* 0x00000000331c7984 */ /* 0x0000280000000a00 */
[----:B------:R0:W0:Y:S04]  /*1cc0*/  LDS.64 R30, [R51+0x8] ;  /* 0x00000800331e7984 */ /* 0x0000280000000a00 */
[----:B------:R0:W0:Y:S04]  /*1cd0*/  LDS.64 R32, [R51+0x10] ;  /* 0x0000100033207984 */ /* 0x0000280000000a00 */
[----:B------:R0:W0:Y:S04]  /*1ce0*/  LDS.64 R34, [R51+0x18] ;  /* 0x0000180033227984 */ /* 0x0000280000000a00 */
[----:B------:R0:W0:Y:S04]  /*1cf0*/  LDS.64 R36, [R51+0x20] ;  /* 0x0000200033247984 */ /* 0x0000280000000a00 */
[----:B------:R0:W0:Y:S04]  /*1d00*/  LDS.64 R38, [R51+0x28] ;  /* 0x0000280033267984 */ /* 0x0000280000000a00 */
[----:B------:R0:W0:Y:S04]  /*1d10*/  LDS.64 R40, [R51+0x30] ;  /* 0x0000300033287984 */ /* 0x0000280000000a00 */
[----:B------:R0:W0:Y:S04]  /*1d20*/  LDS.64 R42, [R51+0x38] ;  /* 0x00003800332a7984 */ /* 0x0000280000000a00 */
[----:B------:R0:W0:Y:S01]  /*1d30*/  LDS.64 R44, [R51+0x40] ;  /* 0x00004000332c7984 */ /* 0x0000220000000a00 */
[----:B------:R-:W-:Y:S06]  /*1d40*/  BAR.SYNC.DEFER_BLOCKING 0x0 ;  /* 0x0000000000007b1d */ /* 0x000fec0000010000 */
[----:B-1234-:R-:W-:Y:S05]  /*1d50*/  BRA `(.L_x_491) ;  /* 0xffffffe400f87947 */ /* 0x01efea000383ffff */
.L_x_490:
[----:B------:R-:W-:Y:S01]  /*1d60*/  LEA R49, R5, UR4, 0x3 ;  /* 0x0000000405317c11 */ /* 0x000fe2000f8e18ff */
[----:B------:R-:W0:Y:S01]  /*1d70*/  LDCU.64 UR6, c[0x0][0x3a0] ;  /* 0x00007400ff0677ac */ /* 0x000e220008000a00 */
[----:B------:R-:W-:Y:S01]  /*1d80*/  LEA R53, R7, UR4, 0x3 ;  /* 0x0000000407357c11 */ /* 0x000fe2000f8e18ff */
[----:B------:R-:W-:Y:S01]  /*1d90*/  IMAD R52, R0, -0x40, R51 ;  /* 0xffffffc000347824 */ /* 0x000fe200078e0233 */
[----:B------:R-:W-:Y:S01]  /*1da0*/  LEA R57, R9, UR4, 0x3 ;  /* 0x0000000409397c11 */ /* 0x000fe2000f8e18ff */
[----:B------:R-:W-:Y:S01]  /*1db0*/  STS.64 [R49], R2 ;  /* 0x0000000231007388 */ /* 0x000fe20000000a00 */
[----:B------:R-:W-:Y:S01]  /*1dc0*/  LEA R59, R11, UR4, 0x3 ;  /* 0x000000040b3b7c11 */ /* 0x000fe2000f8e18ff */
[----:B------:R-:W1:Y:S01]  /*1dd0*/  LDC.64 R50, c[0x0][0x398] ;  /* 0x0000e600ff327b82 */ /* 0x000e620000000a00 */
[----:B------:R-:W-:Y:S01]  /*1de0*/  LEA R55, R55, UR4, 0x3 ;  /* 0x0000000437377c11 */ /* 0x000fe2000f8e18ff */
[----:B------:R-:W-:Y:S01]  /*1df0*/  STS.64 [R53], R12 ;  /* 0x0000000c35007388 */ /* 0x000fe20000000a00 */
[----:B------:R-:W-:-:S02]  /*1e00*/  LEA R61, R62, UR4, 0x3 ;  /* 0x000000043e3d7c11 */ /* 0x000fc4000f8e18ff */
[----:B------:R-:W-:Y:S01]  /*1e10*/  LEA R63, R64, UR4, 0x3 ;  /* 0x00000004403f7c11 */ /* 0x000fe2000f8e18ff */
[----:B------:R-:W-:Y:S01]  /*1e20*/  STS.64 [R57], R14 ;  /* 0x0000000e39007388 */ /* 0x000fe20000000a00 */
[----:B------:R-:W-:Y:S02]  /*1e30*/  LEA R65, R66, UR4, 0x3 ;  /* 0x0000000442417c11 */ /* 0x000fe4000f8e18ff */
[----:B------:R-:W-:Y:S01]  /*1e40*/  LEA R67, R68, UR4, 0x3 ;  /* 0x0000000444437c11 */ /* 0x000fe2000f8e18ff */
[----:B------:R-:W-:Y:S01]  /*1e50*/  STS.64 [R59], R16 ;  /* 0x000000103b007388 */ /* 0x000fe20000000a00 */
[----:B0-----:R-:W-:-:S03]  /*1e60*/  MOV R4, UR7 ;  /* 0x0000000700047c02 */ /* 0x001fc60008000f00 */
[----:B------:R-:W-:Y:S01]  /*1e70*/  STS.64 [R55], R18 ;  /* 0x0000001237007388 */ /* 0x000fe20000000a00 */
[----:B------:R-:W-:-:S03]  /*1e80*/  ISETP.LT.U32.AND P2, PT, R0, UR6, PT ;  /* 0x0000000600007c0c */ /* 0x000fc6000bf41070 */
[----:B------:R-:W-:Y:S01]  /*1e90*/  STS.64 [R61], R20 ;  /* 0x000000143d007388 */ /* 0x000fe20000000a00 */
[----:B------:R-:W-:-:S03]  /*1ea0*/  ISETP.GT.U32.AND.EX P2, PT, R4, RZ, PT, P2 ;  /* 0x000000ff0400720c */ /* 0x000fc60003f44120 */
[----:B------:R0:W-:Y:S04]  /*1eb0*/  STS.64 [R63], R22 ;  /* 0x000000163f007388 */ /* 0x0001e80000000a00 */
[----:B------:R2:W-:Y:S04]  /*1ec0*/  STS.64 [R65], R24 ;  /* 0x0000001841007388 */ /* 0x0005e80000000a00 */
[----:B------:R3:W-:Y:S01]  /*1ed0*/  STS.64 [R67], R26 ;  /* 0x0000001a43007388 */ /* 0x0007e20000000a00 */
[----:B------:R-:W-:Y:S01]  /*1ee0*/  BAR.SYNC.DEFER_BLOCKING 0x0 ;  /* 0x0000000000007b1d */ /* 0x000fe20000010000 */
[----:B0-----:R-:W-:-:S02]  /*1ef0*/  VIADD R22, R0, 0x100 ;  /* 0x0000010000167836 */ /* 0x001fc40000000000 */
[C---:B------:R-:W-:Y:S02]  /*1f00*/  VIADD R23, R0.reuse, 0x200 ;  /* 0x0000020000177836 */ /* 0x040fe40000000000 */
[----:B--2---:R-:W-:Y:S01]  /*1f10*/  VIADD R24, R0, 0x300 ;  /* 0x0000030000187836 */ /* 0x004fe20000000000 */
[----:B------:R-:W-:Y:S02]  /*1f20*/  ISETP.LT.U32.AND P1, PT, R22, UR6, PT ;  /* 0x0000000616007c0c */ /* 0x000fe4000bf21070 */
[----:B---3--:R-:W-:Y:S02]  /*1f30*/  LOP3.LUT R26, R0, 0x400, RZ, 0xfc, !PT ;  /* 0x00000400001a7812 */ /* 0x008fe400078efcff */
[----:B------:R-:W-:Y:S02]  /*1f40*/  ISETP.LT.U32.AND P0, PT, R23, UR6, PT ;  /* 0x0000000617007c0c */ /* 0x000fe4000bf01070 */
[----:B------:R-:W-:Y:S02]  /*1f50*/  ISETP.LT.U32.AND P4, PT, R24, UR6, PT ;  /* 0x0000000618007c0c */ /* 0x000fe4000bf81070 */
[----:B------:R-:W-:Y:S01]  /*1f60*/  ISETP.LT.U32.AND P6, PT, R26, UR6, PT ;  /* 0x000000061a007c0c */ /* 0x000fe2000bfc1070 */
[----:B------:R-:W0:Y:S04]  /*1f70*/  LDS.64 R2, [R52] ;  /* 0x0000000034027984 */ /* 0x000e280000000a00 */
[----:B------:R-:W-:Y:S04]  /*1f80*/  LDS.64 R4, [R52+0x800] ;  /* 0x0008000034047984 */ /* 0x000fe80000000a00 */
[----:B------:R-:W-:Y:S04]  /*1f90*/  LDS.64 R6, [R52+0x1000] ;  /* 0x0010000034067984 */ /* 0x000fe80000000a00 */
[----:B------:R-:W-:Y:S04]  /*1fa0*/  LDS.64 R8, [R52+0x1800] ;  /* 0x0018000034087984 */ /* 0x000fe80000000a00 */
[----:B------:R-:W-:Y:S04]  /*1fb0*/  LDS.64 R10, [R52+0x2000] ;  /* 0x00200000340a7984 */ /* 0x000fe80000000a00 */
[----:B------:R-:W-:Y:S04]  /*1fc0*/  LDS.64 R12, [R52+0x2800] ;  /* 0x00280000340c7984 */ /* 0x000fe80000000a00 */
[----:B------:R-:W-:Y:S04]  /*1fd0*/  LDS.64 R14, [R52+0x3000] ;  /* 0x00300000340e7984 */ /* 0x000fe80000000a00 */
[----:B------:R-:W-:Y:S04]  /*1fe0*/  LDS.64 R16, [R52+0x3800] ;  /* 0x0038000034107984 */ /* 0x000fe80000000a00 */
[----:B------:R-:W-:Y:S01]  /*1ff0*/  LDS.64 R18, [R52+0x4000] ;  /* 0x0040000034127984 */ /* 0x000fe20000000a00 */
[----:B------:R-:W-:Y:S06]  /*2000*/  BAR.SYNC.DEFER_BLOCKING 0x0 ;  /* 0x0000000000007b1d */ /* 0x000fec0000010000 */
[----:B------:R2:W-:Y:S04]  /*2010*/  STS.64 [R49], R28 ;  /* 0x0000001c31007388 */ /* 0x0005e80000000a00 */
[----:B------:R-:W-:Y:S04]  /*2020*/  STS.64 [R53], R30 ;  /* 0x0000001e35007388 */ /* 0x000fe80000000a00 */
[----:B------:R-:W-:Y:S04]  /*2030*/  STS.64 [R57], R32 ;  /* 0x0000002039007388 */ /* 0x000fe80000000a00 */
[----:B------:R-:W-:Y:S01]  /*2040*/  STS.64 [R59], R34 ;  /* 0x000000223b007388 */ /* 0x000fe20000000a00 */
[----:B--2---:R-:W2:Y:S01]  /*2050*/  LDC.64 R48, c[0x0][0x388] ;  /* 0x0000e200ff307b82 */ /* 0x004ea20000000a00 */
[----:B------:R-:W-:-:S02]  /*2060*/  IMAD.U32 R28, RZ, RZ, UR7 ;  /* 0x00000007ff1c7e24 */ /* 0x000fc4000f8e00ff */
[----:B------:R1:W-:Y:S03]  /*2070*/  STS.64 [R55], R36 ;  /* 0x0000002437007388 */ /* 0x0003e60000000a00 */
[----:B------:R-:W-:Y:S01]  /*2080*/  ISETP.GT.U32.AND.EX P1, PT, R28, RZ, PT, P1 ;  /* 0x000000ff1c00720c */ /* 0x000fe20003f24110 */
[----:B------:R3:W-:Y:S04]  /*2090*/  STS.64 [R61], R38 ;  /* 0x000000263d007388 */ /* 0x0007e80000000a00 */
[----:B------:R-:W-:Y:S04]  /*20a0*/  STS.64 [R63], R40 ;  /* 0x000000283f007388 */ /* 0x000fe80000000a00 */
[----:B------:R-:W-:Y:S01]  /*20b0*/  STS.64 [R65], R42 ;  /* 0x0000002a41007388 */ /* 0x000fe20000000a00 */
[----:B-1----:R-:W-:-:S03]  /*20c0*/  IMAD.WIDE.U32 R36, R0, 0x8, R50 ;  /* 0x0000000800247825 */ /* 0x002fc600078e0032 */
[----:B------:R-:W-:Y:S01]  /*20d0*/  STS.64 [R67], R44 ;  /* 0x0000002c43007388 */ /* 0x000fe20000000a00 */
[C---:B---3--:R-:W-:Y:S02]  /*20e0*/  VIADD R38, R0.reuse, 0x500 ;  /* 0x0000050000267836 */ /* 0x048fe40000000000 */
[C---:B------:R-:W-:Y:S01]  /*20f0*/  VIADD R39, R0.reuse, 0x600 ;  /* 0x0000060000277836 */ /* 0x040fe20000000000 */
[----:B------:R-:W-:Y:S01]  /*2100*/  BAR.SYNC.DEFER_BLOCKING 0x0 ;  /* 0x0000000000007b1d */ /* 0x000fe20000010000 */
[----:B--2---:R-:W-:Y:S01]  /*2110*/  IMAD.WIDE.U32 R34, R0, 0x8, R48 ;  /* 0x0000000800227825 */ /* 0x004fe200078e0030 */
[----:B------:R-:W-:Y:S02]  /*2120*/  ISETP.LT.U32.AND P5, PT, R38, UR6, PT ;  /* 0x0000000626007c0c */ /* 0x000fe4000bfa1070 */
[----:B------:R-:W-:Y:S01]  /*2130*/  ISETP.LT.U32.AND P3, PT, R39, UR6, PT ;  /* 0x0000000627007c0c */ /* 0x000fe2000bf61070 */
[C---:B------:R-:W-:Y:S01]  /*2140*/  VIADD R38, R0.reuse, 0x700 ;  /* 0x0000070000267836 */ /* 0x040fe20000000000 */
[----:B------:R-:W-:Y:S01]  /*2150*/  LOP3.LUT R0, R0, 0x800, RZ, 0xfc, !PT ;  /* 0x0000080000007812 */ /* 0x000fe200078efcff */
[----:B------:R-:W1:Y:S04]  /*2160*/  @P2 LDS.64 R46, [R52] ;  /* 0x00000000342e2984 */ /* 0x000e680000000a00 */
[----:B------:R-:W2:Y:S04]  /*2170*/  LDS.64 R20, [R52+0x800] ;  /* 0x0008000034147984 */ /* 0x000ea80000000a00 */
[----:B------:R-:W3:Y:S04]  /*2180*/  LDS.64 R22, [R52+0x1000] ;  /* 0x0010000034167984 */ /* 0x000ee80000000a00 */
[----:B------:R-:W4:Y:S04]  /*2190*/  LDS.64 R24, [R52+0x1800] ;  /* 0x0018000034187984 */ /* 0x000f280000000a00 */
[----:B------:R-:W5:Y:S04]  /*21a0*/  LDS.64 R26, [R52+0x2000] ;  /* 0x00200000341a7984 */ /* 0x000f680000000a00 */
[----:B------:R-:W5:Y:S04]  /*21b0*/  LDS.64 R28, [R52+0x2800] ;  /* 0x00280000341c7984 */ /* 0x000f680000000a00 */
[----:B------:R-:W5:Y:S04]  /*21c0*/  LDS.64 R30, [R52+0x3000] ;  /* 0x00300000341e7984 */ /* 0x000f680000000a00 */
[----:B------:R-:W5:Y:S04]  /*21d0*/  LDS.64 R32, [R52+0x3800] ;  /* 0x0038000034207984 */ /* 0x000f680000000a00 */
[----:B0-----:R0:W-:Y:S04]  /*21e0*/  @P2 STG.E.64 desc[UR10][R34.64], R2 ;  /* 0x0000000222002986 */ /* 0x0011e8000c101b0a */
[----:B-1----:R1:W-:Y:S01]  /*21f0*/  @P2 STG.E.64 desc[UR10][R36.64], R46 ;  /* 0x0000002e24002986 */ /* 0x0023e2000c101b0a */
[----:B------:R-:W-:Y:S01]  /*2200*/  ISETP.LT.U32.AND P2, PT, R38, UR6, PT ;  /* 0x0000000626007c0c */ /* 0x000fe2000bf41070 */
[----:B------:R-:W-:-:S02]  /*2210*/  IMAD.U32 R38, RZ, RZ, UR7 ;  /* 0x00000007ff267e24 */ /* 0x000fc4000f8e00ff */
[----:B------:R1:W-:Y:S01]  /*2220*/  @P1 STG.E.64 desc[UR10][R34.64+0x800], R4 ;  /* 0x0008000422001986 */ /* 0x0003e2000c101b0a */
[----:B0-----:R-:W-:Y:S02]  /*2230*/  IMAD.U32 R2, RZ, RZ, UR7 ;  /* 0x00000007ff027e24 */ /* 0x001fe4000f8e00ff */
[----:B------:R-:W-:Y:S01]  /*2240*/  ISETP.GT.U32.AND.EX P0, PT, R38, RZ, PT, P0 ;  /* 0x000000ff2600720c */ /* 0x000fe20003f04100 */
[----:B--2---:R1:W-:Y:S01]  /*2250*/  @P1 STG.E.64 desc[UR10][R36.64+0x800], R20 ;  /* 0x0008001424001986 */ /* 0x0043e2000c101b0a */
[----:B------:R-:W-:Y:S01]  /*2260*/  ISETP.LT.U32.AND P1, PT, R0, UR6, PT ;  /* 0x0000000600007c0c */ /* 0x000fe2000bf21070 */
[----:B------:R-:W-:Y:S01]  /*2270*/  IMAD.U32 R0, RZ, RZ, UR7 ;  /* 0x00000007ff007e24 */ /* 0x000fe2000f8e00ff */
[----:B------:R-:W-:Y:S02]  /*2280*/  ISETP.GT.U32.AND.EX P6, PT, R38, RZ, PT, P6 ;  /* 0x000000ff2600720c */ /* 0x000fe40003fc4160 */
[----:B------:R-:W-:Y:S02]  /*2290*/  ISETP.GT.U32.AND.EX P5, PT, R2, RZ, PT, P5 ;  /* 0x000000ff0200720c */ /* 0x000fe40003fa4150 */
[----:B------:R-:W-:-:S02]  /*22a0*/  ISETP.GT.U32.AND.EX P4, PT, R0, RZ, PT, P4 ;  /* 0x000000ff0000720c */ /* 0x000fc40003f84140 */
[----:B------:R-:W-:Y:S02]  /*22b0*/  ISETP.GT.U32.AND.EX P3, PT, R0, RZ, PT, P3 ;  /* 0x000000ff0000720c */ /* 0x000fe40003f64130 */
[----:B------:R-:W-:Y:S01]  /*22c0*/  ISETP.GT.U32.AND.EX P2, PT, R2, RZ, PT, P2 ;  /* 0x000000ff0200720c */ /* 0x000fe20003f44120 */
[----:B------:R1:W-:Y:S01]  /*22d0*/  @P0 STG.E.64 desc[UR10][R34.64+0x1000], R6 ;  /* 0x0010000622000986 */ /* 0x0003e2000c101b0a */
[----:B------:R-:W-:-:S03]  /*22e0*/  ISETP.GT.U32.AND.EX P1, PT, R0, RZ, PT, P1 ;  /* 0x000000ff0000720c */ /* 0x000fc60003f24110 */
[----:B---3--:R1:W-:Y:S04]  /*22f0*/  @P0 STG.E.64 desc[UR10][R36.64+0x1000], R22 ;  /* 0x0010001624000986 */ /* 0x0083e8000c101b0a */
[----:B------:R1:W-:Y:S04]  /*2300*/  @P4 STG.E.64 desc[UR10][R34.64+0x1800], R8 ;  /* 0x0018000822004986 */ /* 0x0003e8000c101b0a */
[----:B----4-:R1:W-:Y:S04]  /*2310*/  @P4 STG.E.64 desc[UR10][R36.64+0x1800], R24 ;  /* 0x0018001824004986 */ /* 0x0103e8000c101b0a */
[----:B------:R1:W-:Y:S04]  /*2320*/  @P6 STG.E.64 desc[UR10][R34.64+0x2000], R10 ;  /* 0x0020000a22006986 */ /* 0x0003e8000c101b0a */
[----:B-----5:R1:W-:Y:S04]  /*2330*/  @P6 STG.E.64 desc[UR10][R36.64+0x2000], R26 ;  /* 0x0020001a24006986 */ /* 0x0203e8000c101b0a */
[----:B------:R1:W-:Y:S04]  /*2340*/  @P5 STG.E.64 desc[UR10][R34.64+0x2800], R12 ;  /* 0x0028000c22005986 */ /* 0x0003e8000c101b0a */
[----:B------:R1:W-:Y:S04]  /*2350*/  @P5 STG.E.64 desc[UR10][R36.64+0x2800], R28 ;  /* 0x0028001c24005986 */ /* 0x0003e8000c101b0a */
[----:B------:R1:W-:Y:S04]  /*2360*/  @P3 STG.E.64 desc[UR10][R34.64+0x3000], R14 ;  /* 0x0030000e22003986 */ /* 0x0003e8000c101b0a */
[----:B------:R1:W-:Y:S04]  /*2370*/  @P3 STG.E.64 desc[UR10][R36.64+0x3000], R30 ;  /* 0x0030001e24003986 */ /* 0x0003e8000c101b0a */
[----:B------:R1:W-:Y:S04]  /*2380*/  @P2 STG.E.64 desc[UR10][R34.64+0x3800], R16 ;  /* 0x0038001022002986 */ /* 0x0003e8000c101b0a */
[----:B------:R1:W-:Y:S01]  /*2390*/  @P2 STG.E.64 desc[UR10][R36.64+0x3800], R32 ;  /* 0x0038002024002986 */ /* 0x0003e2000c101b0a */
[----:B------:R-:W-:Y:S05]  /*23a0*/  @!P1 EXIT ;  /* 0x000000000000994d */ /* 0x000fea0003800000 */
[----:B------:R-:W0:Y:S04]  /*23b0*/  LDS.64 R2, [R52+0x4000] ;  /* 0x0040000034027984 */ /* 0x000e280000000a00 */
[----:B------:R-:W-:Y:S04]  /*23c0*/  STG.E.64 desc[UR10][R34.64+0x4000], R18 ;  /* 0x0040001222007986 */ /* 0x000fe8000c101b0a */
[----:B0-----:R-:W-:Y:S01]  /*23d0*/  STG.E.64 desc[UR10][R36.64+0x4000], R2 ;  /* 0x0040000224007986 */ /* 0x001fe2000c101b0a */
[----:B------:R-:W-:Y:S05]  /*23e0*/  EXIT ;  /* 0x000000000000794d */ /* 0x000fea0003800000 */
.L_x_492:
        /* <DEDUP_REMOVED lines=9> */
.L_x_1547:


//--------------------- .text._ZN3cub18CUB_300001_SM_10006detail10radix_sort29DeviceRadixSortOnesweepKernelINS1_5radix10policy_hubIyiyE10Policy1000ELNS0_9SortOrderE0EyiyiiNS1_21identity_decomposer_tEEEvPT5_SB_PT3_PKSC_PT1_PKSG_PT2_PKSK_T4_iiT6_ --------------------------
	.section	.text._ZN3cub18CUB_300001_SM_10006detail10radix_sort29DeviceRadixSortOnesweepKernelINS1_5radix10policy_hubIyiyE10Policy1000ELNS0_9SortOrderE0EyiyiiNS1_21identity_decomposer_tEEEvPT5_SB_PT3_PKSC_PT1_PKSG_PT2_PKSK_T4_iiT6_,"ax",@progbits
	.align	128
        .global         _ZN3cub18CUB_300001_SM_10006detail10radix_sort29DeviceRadixSortOnesweepKernelINS1_5radix10policy_hubIyiyE10Policy1000ELNS0_9SortOrderE0EyiyiiNS1_21identity_decomposer_tEEEvPT5_SB_PT3_PKSC_PT1_PKSG_PT2_PKSK_T4_iiT6_
        .type           _ZN3cub18CUB_300001_SM_10006detail10radix_sort29DeviceRadixSortOnesweepKernelINS1_5radix10policy_hubIyiyE10Policy1000ELNS0_9SortOrderE0EyiyiiNS1_21identity_decomposer_tEEEvPT5_SB_PT3_PKSC_PT1_PKSG_PT2_PKSK_T4_iiT6_,@function
        .size           _ZN3cub18CUB_300001_SM_10006detail10radix_sort29DeviceRadixSortOnesweepKernelINS1_5radix10policy_hubIyiyE10Policy1000ELNS0_9SortOrderE0EyiyiiNS1_21identity_decomposer_tEEEvPT5_SB_PT3_PKSC_PT1_PKSG_PT2_PKSK_T4_iiT6_,(.L_x_1548 - _ZN3cub18CUB_300001_SM_10006detail10radix_sort29DeviceRadixSortOnesweepKernelINS1_5radix10policy_hubIyiyE10Policy1000ELNS0_9SortOrderE0EyiyiiNS1_21identity_decomposer_tEEEvPT5_SB_PT3_PKSC_PT1_PKSG_PT2_PKSK_T4_iiT6_)
        .other          _ZN3cub18CUB_300001_SM_10006detail10radix_sort29DeviceRadixSortOnesweepKernelINS1_5radix10policy_hubIyiyE10Policy1000ELNS0_9SortOrderE0EyiyiiNS1_21identity_decomposer_tEEEvPT5_SB_PT3_PKSC_PT1_PKSG_PT2_PKSK_T4_iiT6_,@"STO_CUDA_ENTRY STV_DEFAULT"
_ZN3cub18CUB_300001_SM_10006detail10radix_sort29DeviceRadixSortOnesweepKernelINS1_5radix10policy_hubIyiyE10Policy1000ELNS0_9SortOrderE0EyiyiiNS1_21identity_decomposer_tEEEvPT5_SB_PT3_PKSC_PT1_PKSG_PT2_PKSK_T4_iiT6_:
.text._ZN3cub18CUB_300001_SM_10006detail10radix_sort29DeviceRadixSortOnesweepKernelINS1_5radix10policy_hubIyiyE10Policy1000ELNS0_9SortOrderE0EyiyiiNS1_21identity_decomposer_tEEEvPT5_SB_PT3_PKSC_PT1_PKSG_PT2_PKSK_T4_iiT6_:
        /* <DEDUP_REMOVED lines=16> */
.L_x_494:
[----:B------:R-:W-:Y:S05]  /*0100*/  BSYNC.RECONVERGENT B0 ;  /* 0x0000000000007941 */ /* 0x000fea0003800200 */
.L_x_493:
[----:B------:R-:W-:Y:S01]  /*0110*/  BAR.SYNC.DEFER_BLOCKING 0x0 ;  /* 0x0000000000007b1d */ /* 0x000fe20000010000 */
[----:B------:R-:W-:-:S05]  /*0120*/  SHF.R.U32.HI R36, RZ, 0x5, R5 ;  /* 0x00000005ff247819 */ /* 0x000fca0000011605 */
[----:B------:R-:W1:Y:S01]  /*0130*/  LDCU UR4, c[0x0][0x3c0] ;  /* 0x00007800ff0477ac */ /* 0x000e620008000800 */
[----:B------:R-:W2:Y:S01]  /*0140*/  S2R R39, SR_LANEID ;  /* 0x0000000000277919 */ /* 0x000ea20000000000 */
[----:B------:R-:W3:Y:S02]  /*0150*/  LDS R37, [R53+0xb400] ;  /* 0x00b4000035257984 */ /* 0x000ee40000000800 */
[----:B---3--:R-:W-:-:S04]  /*0160*/  IMAD R3, R37, 0x1680, RZ ;  /* 0x0000168025037824 */ /* 0x008fc800078e02ff */
[----:B------:R-:W-:Y:S01]  /*0170*/  VIADD R0, R3, 0x1680 ;  /* 0x0000168003007836 */ /* 0x000fe20000000000 */
[----:B------:R-:W-:-:S04]  /*0180*/  SHF.R.S32.HI R9, RZ, 0x1f, R3 ;  /* 0x0000001fff097819 */ /* 0x000fc80000011403 */
[----:B-1----:R-:W-:-:S13]  /*0190*/  ISETP.GT.AND P0, PT, R0, UR4, PT ;  /* 0x0000000400007c0c */ /* 0x002fda000bf04270 */
[----:B--2---:R-:W-:Y:S05]  /*01a0*/  @P0 BRA `(.L_x_495) ;  /* 0x0000000000600947 */ /* 0x004fea0003800000 */
        /* <DEDUP_REMOVED lines=24> */
.L_x_495:
[----:B------:R-:W1:Y:S01]  /*0330*/  LDCU.64 UR6, c[0x0][0x3a8] ;  /* 0x00007500ff0677ac */ /* 0x000e620008000a00 */
        /* <DEDUP_REMOVED lines=10> */
[C---:B0-----:R-:W-:Y:S01]  /*03e0*/  VIADD R2, R0.reuse, 0x20 ;  /* 0x0000002000027836 */ /* 0x041fe20000000000 */
[CC--:B------:R-:W-:Y:S01]  /*03f0*/  ISETP.GE.AND P3, PT, R0.reuse, R7.reuse, PT ;  /* 0x000000070000720c */ /* 0x0c0fe20003f66270 */
[----:B------:R-:W-:Y:S01]  /*0400*/  VIADD R8, R0, 0x60 ;  /* 0x0000006000087836 */ /* 0x000fe20000000000 */
[-C--:B------:R-:W-:Y:S01]  /*0410*/  ISETP.GE.AND P5, PT, R6, R7.reuse, PT ;  /* 0x000000070600720c */ /* 0x080fe20003fa6270 */
[----:B------:R-:W-:Y:S01]  /*0420*/  VIADD R6, R0, 0x80 ;  /* 0x0000008000067836 */ /* 0x000fe20000000000 */
[-C--:B------:R-:W-:Y:S01]  /*0430*/  ISETP.GE.AND P4, PT, R2, R7.reuse, PT ;  /* 0x000000070200720c */ /* 0x080fe20003f86270 */
[----:B------:R-:W-:Y:S01]  /*0440*/  IMAD.X R83, RZ, RZ, R9, P0 ;  /* 0x000000ffff537224 */ /* 0x000fe200000e0609 */
[----:B-1----:R-:W-:Y:S01]  /*0450*/  LEA R2, P2, R78, UR6, 0x3 ;  /* 0x000000064e027c11 */ /* 0x002fe2000f8418ff */
[----:B------:R-:W-:Y:S01]  /*0460*/  IMAD.MOV.U32 R30, RZ, RZ, -0x1 ;  /* 0xffffffffff1e7424 */ /* 0x000fe200078e00ff */
        /* <DEDUP_REMOVED lines=8> */
[----:B------:R-:W-:Y:S01]  /*04f0*/  VIADD R6, R0, 0x120 ;  /* 0x0000012000067836 */ /* 0x000fe20000000000 */
[-C--:B------:R-:W-:Y:S01]  /*0500*/  ISETP.GE.AND P1, PT, R8, R7.reuse, PT ;  /* 0x000000070800720c */ /* 0x080fe20003f26270 */
[----:B------:R-:W-:Y:S01]  /*0510*/  VIADD R10, R0, 0xc0 ;  /* 0x000000c0000a7836 */ /* 0x000fe20000000000 */
[----:B------:R1:W5:Y:S01]  /*0520*/  @!P5 LDG.E.64 R30, desc[UR8][R2.64+0x200] ;  /* 0x00020008021ed981 */ /* 0x000362000c1e1b00 */
[----:B------:R-:W-:Y:S01]  /*0530*/  IMAD.MOV.U32 R26, RZ, RZ, -0x1 ;  /* 0xffffffffff1a7424 */ /* 0x000fe200078e00ff */
[-C--:B------:R-:W-:Y:S01]  /*0540*/  ISETP.GE.AND P5, PT, R6, R7.reuse, PT ;  /* 0x000000070600720c */ /* 0x080fe20003fa6270 */
[----:B------:R-:W-:Y:S01]  /*0550*/  IMAD.MOV.U32 R27, RZ, RZ, -0x1 ;  /* 0xffffffffff1b7424 */ /* 0x000fe200078e00ff */
[----:B------:R-:W-:Y:S01]  /*0560*/  ISETP.GE.AND P2, PT, R10, R7, PT ;  /* 0x000000070a00720c */ /* 0x000fe20003f46270 */
[C---:B------:R-:W-:Y:S01]  /*0570*/  VIADD R8, R0.reuse, 0x100 ;  /* 0x0000010000087836 */ /* 0x040fe20000000000 */
[----:B------:R1:W5:Y:S01]  /*0580*/  @!P4 LDG.E.64 R32, desc[UR8][R2.64+0x100] ;  /* 0x000100080220c981 */ /* 0x000362000c1e1b00 */
[----:B------:R-:W-:-:S02]  /*0590*/  VIADD R6, R0, 0x160 ;  /* 0x0000016000067836 */ /* 0x000fc40000000000 */
[----:B------:R-:W-:Y:S01]  /*05a0*/  IMAD.MOV.U32 R28, RZ, RZ, -0x1 ;  /* 0xffffffffff1c7424 */ /* 0x000fe200078e00ff */
[----:B------:R1:W5:Y:S01]  /*05b0*/  @!P0 LDG.E.64 R26, desc[UR8][R2.64+0x400] ;  /* 0x00040008021a8981 */ /* 0x000362000c1e1b00 */
[----:B------:R-:W-:Y:S01]  /*05c0*/  IMAD.MOV.U32 R29, RZ, RZ, -0x1 ;  /* 0xffffffffff1d7424 */ /* 0x000fe200078e00ff */
[-C--:B------:R-:W-:Y:S01]  /*05d0*/  ISETP.GE.AND P4, PT, R8, R7.reuse, PT ;  /* 0x000000070800720c */ /* 0x080fe20003f86270 */
[----:B------:R-:W-:Y:S01]  /*05e0*/  IMAD.MOV.U32 R24, RZ, RZ, -0x1 ;  /* 0xffffffffff187424 */ /* 0x000fe200078e00ff */
[----:B------:R-:W-:Y:S01]  /*05f0*/  ISETP.GE.AND P0, PT, R6, R7, PT ;  /* 0x000000070600720c */ /* 0x000fe20003f06270 */
[----:B------:R-:W-:Y:S02]  /*0600*/  IMAD.MOV.U32 R25, RZ, RZ, -0x1 ;  /* 0xffffffffff197424 */ /* 0x000fe400078e00ff */
        /* <DEDUP_REMOVED lines=37> */
.L_x_496:
[----:B01----:R-:W-:Y:S01]  /*0860*/  VIMNMX R2, PT, PT, R39, 0xe0, !PT ;  /* 0x000000e027027848 */ /* 0x003fe20007fe0100 */
[----:B------:R-:W-:Y:S01]  /*0870*/  BSSY.RECONVERGENT B0, `(.L_x_497) ;  /* 0x0000021000007945 */ /* 0x000fe20003800200 */
[----:B------:R-:W-:Y:S02]  /*0880*/  IMAD.SHL.U32 R36, R36, 0x400, RZ ;  /* 0x0000040024247824 */ /* 0x000fe400078e00ff */
[----:B------:R-:W-:-:S04]  /*0890*/  IADD3 R2, PT, PT, R2, 0x1f, -R39 ;  /* 0x0000001f02027810 */ /* 0x000fc80007ffe827 */
[C---:B------:R-:W-:Y:S02]  /*08a0*/  ISETP.GE.U32.AND P0, PT, R2.reuse, 0x1e0, PT ;  /* 0x000001e00200780c */ /* 0x040fe40003f06070 */
[----:B------:R-:W-:-:S04]  /*08b0*/  LEA.HI R3, R2, 0x1, RZ, 0x1b ;  /* 0x0000000102037811 */ /* 0x000fc800078fd8ff */
[----:B------:R-:W-:-:S04]  /*08c0*/  LOP3.LUT R40, R3, 0xf, RZ, 0xc0, !PT ;  /* 0x0000000f03287812 */ /* 0x000fc800078ec0ff */
[----:B------:R-:W-:-:S03]  /*08d0*/  ISETP.NE.AND P1, PT, R40, RZ, PT ;  /* 0x000000ff2800720c */ /* 0x000fc60003f25270 */
[----:B------:R-:W-:Y:S10]  /*08e0*/  @!P0 BRA `(.L_x_498) ;  /* 0x0000000000648947 */ /* 0x000ff40003800000 */
[----:B------:R-:W-:Y:S01]  /*08f0*/  IMAD R38, R39, 0x4, R36 ;  /* 0x0000000427267824 */ /* 0x000fe200078e0224 */
[----:B------:R-:W-:-:S04]  /*0900*/  LOP3.LUT R2, R3, 0xffffff0, RZ, 0xc0, !PT ;  /* 0x0ffffff003027812 */ /* 0x000fc800078ec0ff */
[----:B------:R-:W-:Y:S01]  /*0910*/  IADD3 R38, PT, PT, R38, 0x400, R53 ;  /* 0x0000040026267810 */ /* 0x000fe20007ffe035 */
[----:B------:R-:W-:-:S07]  /*0920*/  IMAD.MOV R2, RZ, RZ, -R2 ;  /* 0x000000ffff027224 */ /* 0x000fce00078e0a02 */
.L_x_499:
        /* <DEDUP_REMOVED lines=21> */
.L_x_498:
[----:B------:R-:W-:Y:S05]  /*0a80*/  BSYNC.RECONVERGENT B0 ;  /* 0x0000000000007941 */ /* 0x000fea0003800200 */
.L_x_497:
        /* <DEDUP_REMOVED lines=18> */
.L_x_503:
[----:B------:R-:W-:Y:S05]  /*0bb0*/  BSYNC.RECONVERGENT B1 ;  /* 0x0000000000017941 */ /* 0x000fea0003800200 */
.L_x_502:
[----:B------:R-:W-:Y:S05]  /*0bc0*/  @!P1 BRA `(.L_x_501) ;  /* 0x0000000000489947 */ /* 0x000fea0003800000 */
[----:B------:R-:W-:Y:S02]  /*0bd0*/  ISETP.GE.U32.AND P0, PT, R41, 0x4, PT ;  /* 0x000000042900780c */ /* 0x000fe40003f06070 */
[----:B------:R-:W-:-:S04]  /*0be0*/  LOP3.LUT R3, R3, 0x3, RZ, 0xc0, !PT ;  /* 0x0000000303037812 */ /* 0x000fc800078ec0ff */
[----:B------:R-:W-:-:S07]  /*0bf0*/  ISETP.NE.AND P1, PT, R3, RZ, PT ;  /* 0x000000ff0300720c */ /* 0x000fce0003f25270 */
[C---:B------:R-:W-:Y:S02]  /*0c00*/  @P0 IMAD R2, R39.reuse, 0x4, R2 ;  /* 0x0000000427020824 */ /* 0x040fe400078e0202 */
[----:B------:R-:W-:-:S03]  /*0c10*/  @P0 VIADD R39, R39, 0x80 ;  /* 0x0000008027270836 */ /* 0x000fc60000000000 */
[----:B------:R1:W-:Y:S04]  /*0c20*/  @P0 STS [R2], RZ ;  /* 0x000000ff02000388 */ /* 0x0003e80000000800 */
[----:B------:R1:W-:Y:S04]  /*0c30*/  @P0 STS [R2+0x80], RZ ;  /* 0x000080ff02000388 */ /* 0x0003e80000000800 */
[----:B------:R1:W-:Y:S04]  /*0c40*/  @P0 STS [R2+0x100], RZ ;  /* 0x000100ff02000388 */ /* 0x0003e80000000800 */
[----:B------:R1:W-:Y:S01]  /*0c50*/  @P0 STS [R2+0x180], RZ ;  /* 0x000180ff02000388 */ /* 0x0003e20000000800 */
[----:B------:R-:W-:Y:S05]  /*0c60*/  @!P1 BRA `(.L_x_501) ;  /* 0x0000000000209947 */ /* 0x000fea0003800000 */
[----:B------:R-:W-:Y:S02]  /*0c70*/  IMAD R36, R39, 0x4, R36 ;  /* 0x0000000427247824 */ /* 0x000fe400078e0224 */
[----:B------:R-:W-:Y:S02]  /*0c80*/  IMAD.MOV R3, RZ, RZ, -R3 ;  /* 0x000000ffff037224 */ /* 0x000fe400078e0a03 */
[----:B------:R-:W-:-:S07]  /*0c90*/  IMAD.IADD R36, R53, 0x1, R36 ;  /* 0x0000000135247824 */ /* 0x000fce00078e0224 */
.L_x_504:
[----:B------:R-:W-:Y:S01]  /*0ca0*/  VIADD R3, R3, 0x1 ;  /* 0x0000000103037836 */ /* 0x000fe20000000000 */
[----:B------:R2:W-:Y:S04]  /*0cb0*/  STS [R36], RZ ;  /* 0x000000ff24007388 */ /* 0x0005e80000000800 */
[----:B------:R-:W-:Y:S01]  /*0cc0*/  ISETP.NE.AND P0, PT, R3, RZ, PT ;  /* 0x000000ff0300720c */ /* 0x000fe20003f05270 */
[----:B--2---:R-:W-:-:S12]  /*0cd0*/  VIADD R36, R36, 0x80 ;  /* 0x0000008024247836 */ /* 0x004fd80000000000 */
[----:B------:R-:W-:Y:S05]  /*0ce0*/  @P0 BRA `(.L_x_504) ;  /* 0xfffffffc00ec0947 */ /* 0x000fea000383ffff */
.L_x_501:
[----:B------:R-:W-:Y:S05]  /*0cf0*/  BSYNC.RECONVERGENT B0 ;  /* 0x0000000000007941 */ /* 0x000fea0003800200 */
.L_x_500:
[----:B------:R-:W2:Y:S01]  /*0d00*/  LDCU UR4, c[0x0][0x3c8] ;  /* 0x00007900ff0477ac */ /* 0x000ea20008000800 */
[C---:B-1----:R-:W-:Y:S01]  /*0d10*/  IMAD.SHL.U32 R2, R5.reuse, 0x20, RZ ;  /* 0x0000002005027824 */ /* 0x042fe200078e00ff */
[----:B------:R-:W-:Y:S01]  /*0d20*/  ISETP.GT.U32.AND P2, PT, R5, 0xff, PT ;  /* 0x000000ff0500780c */ /* 0x000fe20003f44070 */
[----:B------:R-:W-:Y:S01]  /*0d30*/  BSSY.RECONVERGENT B0, `(.L_x_505) ;  /* 0x000006c000007945 */ /* 0x000fe20003800200 */
[----:B------:R-:W1:Y:S01]  /*0d40*/  LDCU UR6, c[0x0][0x3c4] ;  /* 0x00007880ff0677ac */ /* 0x000e620008000800 */
[----:B------:R-:W-:Y:S01]  /*0d50*/  IMAD.MOV.U32 R52, RZ, RZ, RZ ;  /* 0x000000ffff347224 */ /* 0x000fe200078e00ff */
[----:B------:R-:W-:Y:S01]  /*0d60*/  LOP3.LUT R2, R2, 0x7c00, RZ, 0xc0, !PT ;  /* 0x00007c0002027812 */ /* 0x000fe200078ec0ff */
[----:B------:R-:W-:Y:S01]  /*0d70*/  UMOV UR5, 0xffffffff ;  /* 0xffffffff00057882 */ /* 0x000fe20000000000 */
[----:B------:R-:W-:-:S03]  /*0d80*/  P2R R81, PR, RZ, 0x4 ;  /* 0x00000004ff517803 */ /* 0x000fc60000000000 */
[----:B------:R-:W-:Y:S01]  /*0d90*/  IMAD.IADD R49, R53, 0x1, R2 ;  /* 0x0000000135317824 */ /* 0x000fe200078e0202 */
[----:B--2---:R-:W-:Y:S01]  /*0da0*/  USHF.L.U32 UR4, UR5, UR4, URZ ;  /* 0x0000000405047299 */ /* 0x004fe200080006ff */
[----:B-1---5:R-:W-:Y:S02]  /*0db0*/  SHF.R.U64 R39, R34, UR6, R35 ;  /* 0x0000000622277c19 */ /* 0x022fe40008001223 */
[----:B------:R-:W-:-:S03]  /*0dc0*/  SHF.R.U64 R3, R32, UR6, R33 ;  /* 0x0000000620037c19 */ /* 0x000fc60008001221 */
[----:B------:R-:W-:Y:S02]  /*0dd0*/  LOP3.LUT R39, R39, UR4, RZ, 0x30, !PT ;  /* 0x0000000427277c12 */ /* 0x000fe4000f8e30ff */
[----:B------:R-:W-:Y:S02]  /*0de0*/  LOP3.LUT R2, R3, UR4, RZ, 0x30, !PT ;  /* 0x0000000403027c12 */ /* 0x000fe4000f8e30ff */
[----:B------:R-:W-:Y:S01]  /*0df0*/  SHF.R.U64 R64, R30, UR6, R31 ;  /* 0x000000061e407c19 */ /* 0x000fe2000800121f */
[----:B------:R-:W-:Y:S01]  /*0e00*/  IMAD R36, R39, 0x4, R49 ;  /* 0x0000000427247824 */ /* 0x000fe200078e0231 */
[----:B------:R-:W-:Y:S01]  /*0e10*/  SHF.R.U64 R44, R28, UR6, R29 ;  /* 0x000000061c2c7c19 */ /* 0x000fe2000800121d */
[----:B0-----:R-:W-:Y:S01]  /*0e20*/  IMAD R38, R2, 0x4, R49 ;  /* 0x0000000402267824 */ /* 0x001fe200078e0231 */
[----:B------:R-:W-:Y:S01]  /*0e30*/  SHF.R.U64 R61, R26, UR6, R27 ;  /* 0x000000061a3d7c19 */ /* 0x000fe2000800121b */
[----:B------:R-:W-:Y:S01]  /*0e40*/  NOP ;  /* 0x0000000000007918 */ /* 0x000fe20000000000 */
[----:B------:R-:W-:Y:S01]  /*0e50*/  SHF.R.U64 R59, R24, UR6, R25 ;  /* 0x00000006183b7c19 */ /* 0x000fe20008001219 */
[----:B------:R0:W-:Y:S01]  /*0e60*/  ATOMS.POPC.INC.32 RZ, [R36+URZ] ;  /* 0x0000000024ff7f8c */ /* 0x0001e2000d8000ff */
[----:B------:R-:W-:Y:S01]  /*0e70*/  SHF.R.U64 R57, R22, UR6, R23 ;  /* 0x0000000616397c19 */ /* 0x000fe20008001217 */
[----:B------:R-:W1:Y:S01]  /*0e80*/  LDC.64 R2, c[0x0][0x380] ;  /* 0x0000e000ff027b82 */ /* 0x000e620000000a00 */
[----:B------:R-:W-:Y:S01]  /*0e90*/  LOP3.LUT R64, R64, UR4, RZ, 0x30, !PT ;  /* 0x0000000440407c12 */ /* 0x000fe2000f8e30ff */
[----:B------:R2:W-:Y:S01]  /*0ea0*/  ATOMS.POPC.INC.32 RZ, [R38+URZ] ;  /* 0x0000000026ff7f8c */ /* 0x0005e2000d8000ff */
[----:B------:R-:W-:-:S02]  /*0eb0*/  SHF.R.U64 R54, R20, UR6, R21 ;  /* 0x0000000614367c19 */ /* 0x000fc40008001215 */
[----:B------:R-:W-:Y:S01]  /*0ec0*/  LOP3.LUT R44, R44, UR4, RZ, 0x30, !PT ;  /* 0x000000042c2c7c12 */ /* 0x000fe2000f8e30ff */
[----:B------:R-:W-:Y:S01]  /*0ed0*/  IMAD R64, R64, 0x4, R49 ;  /* 0x0000000440407824 */ /* 0x000fe200078e0231 */
[----:B------:R-:W-:Y:S02]  /*0ee0*/  SHF.R.U64 R50, R18, UR6, R19 ;  /* 0x0000000612327c19 */ /* 0x000fe40008001213 */
[----:B------:R-:W-:Y:S01]  /*0ef0*/  LOP3.LUT R61, R61, UR4, RZ, 0x30, !PT ;  /* 0x000000043d3d7c12 */ /* 0x000fe2000f8e30ff */
[----:B------:R-:W-:Y:S01]  /*0f00*/  IMAD R63, R44, 0x4, R49 ;  /* 0x000000042c3f7824 */ /* 0x000fe200078e0231 */
[----:B------:R-:W-:Y:S01]  /*0f10*/  SHF.R.U64 R43, R16, UR6, R17 ;  /* 0x00000006102b7c19 */ /* 0x000fe20008001211 */
[----:B------:R3:W-:Y:S01]  /*0f20*/  ATOMS.POPC.INC.32 RZ, [R64+URZ] ;  /* 0x0000000040ff7f8c */ /* 0x0007e2000d8000ff */
[----:B------:R-:W-:Y:S01]  /*0f30*/  LOP3.LUT R59, R59, UR4, RZ, 0x30, !PT ;  /* 0x000000043b3b7c12 */ /* 0x000fe2000f8e30ff */
[----:B------:R-:W-:Y:S01]  /*0f40*/  IMAD R62, R61, 0x4, R49 ;  /* 0x000000043d3e7824 */ /* 0x000fe200078e0231 */
[----:B0-----:R-:W-:Y:S01]  /*0f50*/  SHF.R.U64 R36, R14, UR6, R15 ;  /* 0x000000060e247c19 */ /* 0x001fe2000800120f */
[----:B------:R3:W-:Y:S01]  /*0f60*/  ATOMS.POPC.INC.32 RZ, [R63+URZ] ;  /* 0x000000003fff7f8c */ /* 0x0007e2000d8000ff */
[----:B------:R-:W-:Y:S01]  /*0f70*/  LOP3.LUT R57, R57, UR4, RZ, 0x30, !PT ;  /* 0x0000000439397c12 */ /* 0x000fe2000f8e30ff */
[----:B------:R-:W-:Y:S01]  /*0f80*/  IMAD R60, R59, 0x4, R49 ;  /* 0x000000043b3c7824 */ /* 0x000fe200078e0231 */
[----:B--2---:R-:W-:Y:S01]  /*0f90*/  SHF.R.U64 R38, R12, UR6, R13 ;  /* 0x000000060c267c19 */ /* 0x004fe2000800120d */
[----:B------:R3:W-:Y:S01]  /*0fa0*/  ATOMS.POPC.INC.32 RZ, [R62+URZ] ;  /* 0x000000003eff7f8c */ /* 0x0007e2000d8000ff */
[----:B------:R-:W-:Y:S01]  /*0fb0*/  LOP3.LUT R54, R54, UR4, RZ, 0x30, !PT ;  /* 0x0000000436367c12 */ /* 0x000fe2000f8e30ff */
[----:B------:R-:W-:Y:S01]  /*0fc0*/  IMAD R58, R57, 0x4, R49 ;  /* 0x00000004393a7824 */ /* 0x000fe200078e0231 */
[----:B------:R-:W-:Y:S01]  /*0fd0*/  SHF.R.U64 R40, R10, UR6, R11 ;  /* 0x000000060a287c19 */ /* 0x000fe2000800120b */
        /* <DEDUP_REMOVED lines=10> */
[--C-:B------:R-:W-:Y:S01]  /*1080*/  IMAD R44, R43, 0x4, R49.reuse ;  /* 0x000000042b2c7824 */ /* 0x100fe200078e0231 */
[----:B------:R-:W-:Y:S01]  /*1090*/  LOP3.LUT R38, R38, UR4, RZ, 0x30, !PT ;  /* 0x0000000426267c12 */ /* 0x000fe2000f8e30ff */
[----:B------:R3:W-:Y:S01]  /*10a0*/  ATOMS.POPC.INC.32 RZ, [R51+URZ] ;  /* 0x0000000033ff7f8c */ /* 0x0007e2000d8000ff */
[----:B------:R-:W-:Y:S01]  /*10b0*/  LOP3.LUT R40, R40, UR4, RZ, 0x30, !PT ;  /* 0x0000000428287c12 */ /* 0x000fe2000f8e30ff */
[--C-:B------:R-:W-:Y:S01]  /*10c0*/  IMAD R45, R36, 0x4, R49.reuse ;  /* 0x00000004242d7824 */ /* 0x100fe200078e0231 */
[----:B------:R-:W-:Y:S01]  /*10d0*/  LOP3.LUT R41, R41, UR4, RZ, 0x30, !PT ;  /* 0x0000000429297c12 */ /* 0x000fe2000f8e30ff */
[--C-:B------:R-:W-:Y:S01]  /*10e0*/  IMAD R46, R38, 0x4, R49.reuse ;  /* 0x00000004262e7824 */ /* 0x100fe200078e0231 */
[----:B------:R-:W-:Y:S01]  /*10f0*/  LOP3.LUT R42, R42, UR4, RZ, 0x30, !PT ;  /* 0x000000042a2a7c12 */ /* 0x000fe2000f8e30ff */
[--C-:B------:R-:W-:Y:S01]  /*1100*/  IMAD R47, R40, 0x4, R49.reuse ;  /* 0x00000004282f7824 */ /* 0x100fe200078e0231 */
[----:B------:R3:W-:Y:S01]  /*1110*/  ATOMS.POPC.INC.32 RZ, [R44+URZ] ;  /* 0x000000002cff7f8c */ /* 0x0007e2000d8000ff */
[----:B------:R-:W-:-:S02]  /*1120*/  IMAD R48, R41, 0x4, R49 ;  /* 0x0000000429307824 */ /* 0x000fc400078e0231 */
[----:B------:R-:W-:Y:S01]  /*1130*/  IMAD R49, R42, 0x4, R49 ;  /* 0x000000042a317824 */ /* 0x000fe200078e0231 */
[----:B------:R3:W-:Y:S04]  /*1140*/  ATOMS.POPC.INC.32 RZ, [R45+URZ] ;  /* 0x000000002dff7f8c */ /* 0x0007e8000d8000ff */
[----:B------:R3:W-:Y:S04]  /*1150*/  ATOMS.POPC.INC.32 RZ, [R46+URZ] ;  /* 0x000000002eff7f8c */ /* 0x0007e8000d8000ff */
[----:B------:R3:W-:Y:S04]  /*1160*/  ATOMS.POPC.INC.32 RZ, [R47+URZ] ;  /* 0x000000002fff7f8c */ /* 0x0007e8000d8000ff */
[----:B------:R3:W-:Y:S04]  /*1170*/  ATOMS.POPC.INC.32 RZ, [R48+URZ] ;  /* 0x0000000030ff7f8c */ /* 0x0007e8000d8000ff */
[----:B------:R3:W-:Y:S01]  /*1180*/  ATOMS.POPC.INC.32 RZ, [R49+URZ] ;  /* 0x0000000031ff7f8c */ /* 0x0007e2000d8000ff */
[----:B------:R-:W-:Y:S06]  /*1190*/  BAR.SYNC.DEFER_BLOCKING 0x0 ;  /* 0x0000000000007b1d */ /* 0x000fec0000010000 */
[----:B-1----:R-:W-:Y:S05]  /*11a0*/  @P2 BRA `(.L_x_506) ;  /* 0x0000000000902947 */ /* 0x002fea0003800000 */
[----:B------:R-:W-:-:S05]  /*11b0*/  IMAD R55, R5, 0x4, R53 ;  /* 0x0000000405377824 */ /* 0x000fca00078e0235 */
[----:B------:R-:W0:Y:S04]  /*11c0*/  LDS R52, [R55] ;  /* 0x0000000037347984 */ /* 0x000e280000000800 */
[----:B------:R-:W1:Y:S04]  /*11d0*/  LDS R65, [R55+0x400] ;  /* 0x0004000037417984 */ /* 0x000e680000000800 */
[----:B------:R-:W2:Y:S04]  /*11e0*/  LDS R67, [R55+0x800] ;  /* 0x0008000037437984 */ /* 0x000ea80000000800 */
[----:B------:R-:W4:Y:S04]  /*11f0*/  LDS R69, [R55+0xc00] ;  /* 0x000c000037457984 */ /* 0x000f280000000800 */
[----:B------:R-:W5:Y:S04]  /*1200*/  LDS R71, [R55+0x1000] ;  /* 0x0010000037477984 */ /* 0x000f680000000800 */
[----:B------:R-:W-:Y:S04]  /*1210*/  LDS R73, [R55+0x1c00] ;  /* 0x001c000037497984 */ /* 0x000fe80000000800 */
[----:B------:R-:W-:Y:S04]  /*1220*/  LDS R75, [R55+0x2000] ;  /* 0x00200000374b7984 */ /* 0x000fe80000000800 */
[----:B------:R-:W-:Y:S04]  /*1230*/  LDS R77, [R55+0x2400] ;  /* 0x00240000374d7984 */ /* 0x000fe80000000800 */
[----:B------:R-:W-:Y:S04]  /*1240*/  LDS R79, [R55+0x2800] ;  /* 0x00280000374f7984 */ /* 0x000fe80000000800 */
[----:B------:R-:W-:Y:S04]  /*1250*/  STS [R55], RZ ;  /* 0x000000ff37007388 */ /* 0x000fe80000000800 */
[----:B0-----:R5:W-:Y:S01]  /*1260*/  STS [R55+0x400], R52 ;  /* 0x0004003437007388 */ /* 0x001be20000000800 */
[----:B-1----:R-:W-:-:S03]  /*1270*/  IMAD.IADD R66, R52, 0x1, R65 ;  /* 0x0000000134427824 */ /* 0x002fc600078e0241 */
[----:B------:R-:W0:Y:S01]  /*1280*/  LDS R65, [R55+0x1400] ;  /* 0x0014000037417984 */ /* 0x000e220000000800 */
[----:B--2---:R-:W-:-:S03]  /*1290*/  IMAD.IADD R68, R66, 0x1, R67 ;  /* 0x0000000142447824 */ /* 0x004fc600078e0243 */
[----:B------:R-:W1:Y:S01]  /*12a0*/  LDS R67, [R55+0x1800] ;  /* 0x0018000037437984 */ /* 0x000e620000000800 */
[----:B----4-:R-:W-:-:S03]  /*12b0*/  IMAD.IADD R70, R68, 0x1, R69 ;  /* 0x0000000144467824 */ /* 0x010fc600078e0245 */
[----:B------:R0:W-:Y:S01]  /*12c0*/  STS [R55+0x800], R66 ;  /* 0x0008004237007388 */ /* 0x0001e20000000800 */
[----:B-----5:R-:W-:-:S03]  /*12d0*/  IMAD.IADD R52, R70, 0x1, R71 ;  /* 0x0000000146347824 */ /* 0x020fc600078e0247 */
[----:B------:R2:W-:Y:S04]  /*12e0*/  STS [R55+0xc00], R68 ;  /* 0x000c004437007388 */ /* 0x0005e80000000800 */
[----:B------:R4:W-:Y:S04]  /*12f0*/  STS [R55+0x1000], R70 ;  /* 0x0010004637007388 */ /* 0x0009e80000000800 */
[----:B------:R-:W-:Y:S01]  /*1300*/  STS [R55+0x1400], R52 ;  /* 0x0014003437007388 */ /* 0x000fe20000000800 */
[----:B0-----:R-:W-:-:S03]  /*1310*/  IMAD.IADD R66, R52, 0x1, R65 ;  /* 0x0000000134427824 */ /* 0x001fc600078e0241 */
[----:B------:R-:W0:Y:S01]  /*1320*/  LDS R65, [R55+0x2c00] ;  /* 0x002c000037417984 */ /* 0x000e220000000800 */
[----:B-1----:R-:W-:-:S03]  /*1330*/  IMAD.IADD R72, R66, 0x1, R67 ;  /* 0x0000000142487824 */ /* 0x002fc600078e0243 */
[----:B------:R1:W-:Y:S01]  /*1340*/  STS [R55+0x1800], R66 ;  /* 0x0018004237007388 */ /* 0x0003e20000000800 */
[----:B------:R-:W-:-:S03]  /*1350*/  IMAD.IADD R74, R72, 0x1, R73 ;  /* 0x00000001484a7824 */ /* 0x000fc600078e0249 */
[----:B------:R1:W-:Y:S01]  /*1360*/  STS [R55+0x1c00], R72 ;  /* 0x001c004837007388 */ /* 0x0003e20000000800 */
[----:B------:R-:W-:-:S03]  /*1370*/  IMAD.IADD R76, R74, 0x1, R75 ;  /* 0x000000014a4c7824 */ /* 0x000fc600078e024b */
[----:B------:R1:W-:Y:S01]  /*1380*/  STS [R55+0x2000], R74 ;  /* 0x0020004a37007388 */ /* 0x0003e20000000800 */
[----:B--2---:R-:W-:-:S03]  /*1390*/  IMAD.IADD R68, R76, 0x1, R77 ;  /* 0x000000014c447824 */ /* 0x004fc600078e024d */
[----:B------:R1:W-:Y:S01]  /*13a0*/  STS [R55+0x2400], R76 ;  /* 0x0024004c37007388 */ /* 0x0003e20000000800 */
[----:B----4-:R-:W-:-:S03]  /*13b0*/  IMAD.IADD R70, R68, 0x1, R79 ;  /* 0x0000000144467824 */ /* 0x010fc600078e024f */
[----:B------:R1:W-:Y:S04]  /*13c0*/  STS [R55+0x2800], R68 ;  /* 0x0028004437007388 */ /* 0x0003e80000000800 */
[----:B------:R1:W-:Y:S02]  /*13d0*/  STS [R55+0x2c00], R70 ;  /* 0x002c004637007388 */ /* 0x0003e40000000800 */
[----:B01----:R-:W-:-:S07]  /*13e0*/  IMAD.IADD R52, R70, 0x1, R65 ;  /* 0x0000000146347824 */ /* 0x003fce00078e0241 */
.L_x_506:
[----:B------:R-:W-:Y:S05]  /*13f0*/  BSYNC.RECONVERGENT B0 ;  /* 0x0000000000007941 */ /* 0x000fea0003800200 */
.L_x_505:
[C---:B------:R-:W-:Y:S01]  /*1400*/  ISETP.NE.AND P0, PT, R52.reuse, 0x1680, PT ;  /* 0x000016803400780c */ /* 0x040fe20003f05270 */
[----:B------:R-:W-:Y:S01]  /*1410*/  IMAD R67, R37, 0x100, R5 ;  /* 0x0000010025437824 */ /* 0x000fe200078e0205 */
[----:B------:R-:W-:Y:S01]  /*1420*/  @!P2 LOP3.LUT R55, R52, 0x40000000, RZ, 0xfc, !PT ;  /* 0x400000003437a812 */ /* 0x000fe200078efcff */
[----:B------:R-:W0:Y:S01]  /*1430*/  LDCU.64 UR6, c[0x0][0x3b8] ;  /* 0x00007700ff0677ac */ /* 0x000e220008000a00 */
[----:B------:R-:W-:Y:S01]  /*1440*/  ISETP.LT.U32.AND P0, PT, R5, 0x100, !P0 ;  /* 0x000001000500780c */ /* 0x000fe20004701070 */
[----:B------:R-:W-:-:S05]  /*1450*/  IMAD.WIDE R66, R67, 0x4, R2 ;  /* 0x0000000443427825 */ /* 0x000fca00078e0202 */
[----:B------:R1:W-:Y:S07]  /*1460*/  @!P2 STG.E.STRONG.SYS desc[UR8][R66.64], R55 ;  /* 0x000000374200a986 */ /* 0x0003ee000c115908 */
[----:B------:R-:W-:Y:S06]  /*1470*/  BAR.RED.OR.DEFER_BLOCKING 0x0, P0 ;  /* 0x0000000000007b1d */ /* 0x000fec0000014800 */
[----:B------:R-:W2:Y:S01]  /*1480*/  B2R.RESULT RZ, P0 ;  /* 0x0000000000ff731c */ /* 0x000ea20000004000 */
[----:B0-----:R-:W-:-:S04]  /*1490*/  LEA R2, P1, R78, UR6, 0x2 ;  /* 0x000000064e027c11 */ /* 0x001fc8000f8210ff */
[----:B------:R-:W-:Y:S01]  /*14a0*/  LEA.HI.X R3, R78, UR7, R83, 0x2, P1 ;  /* 0x000000074e037c11 */ /* 0x000fe200088f1453 */
[----:B-12---:R-:W-:Y:S08]  /*14b0*/  @!P0 BRA `(.L_x_507) ;  /* 0x0000001000588947 */ /* 0x006ff00003800000 */
[----:B------:R-:W-:Y:S01]  /*14c0*/  BSSY B1, `(.L_x_508) ;  /* 0x000002f000017945 */ /* 0x000fe20003800000 */
[----:B---3--:R-:W-:-:S03]  /*14d0*/  IMAD R45, R5, 0x8, R53 ;  /* 0x00000008052d7824 */ /* 0x008fc600078e0235 */
[----:B------:R-:W-:Y:S05]  /*14e0*/  @P2 BRA `(.L_x_509) ;  /* 0x0000000000b02947 */ /* 0x000fea0003800000 */
[----:B------:R-:W0:Y:S02]  /*14f0*/  LDC.64 R40, c[0x0][0x398] ;  /* 0x0000e600ff287b82 */ /* 0x000e240000000a00 */
[----:B0-----:R-:W-:-:S06]  /*1500*/  IMAD.WIDE.U32 R40, R5, 0x8, R40 ;  /* 0x0000000805287825 */ /* 0x001fcc00078e0028 */
[----:B------:R-:W2:Y:S01]  /*1510*/  LDG.E.64 R40, desc[UR8][R40.64] ;  /* 0x0000000828287981 */ /* 0x000ea2000c1e1b00 */
[----:B------:R-:W-:Y:S01]  /*1520*/  ISETP.GT.U32.AND P0, PT, R5, R39, PT ;  /* 0x000000270500720c */ /* 0x000fe20003f04070 */
[----:B------:R-:W-:-:S03]  /*1530*/  IMAD.MOV.U32 R47, RZ, RZ, R52 ;  /* 0x000000ffff2f7224 */ /* 0x000fc600078e0034 */
[----:B------:R-:W-:-:S04]  /*1540*/  SEL R43, RZ, 0x1680, !P0 ;  /* 0x00001680ff2b7807 */ /* 0x000fc80004000000 */
[----:B--2---:R-:W-:-:S04]  /*1550*/  IADD3 R42, P0, PT, R40, -R43, RZ ;  /* 0x8000002b282a7210 */ /* 0x004fc80007f1e0ff */
        /* <DEDUP_REMOVED lines=8> */
.L_x_515:
[----:B------:R-:W1:Y:S01]  /*15e0*/  LDC.64 R40, c[0x0][0x380] ;  /* 0x0000e000ff287b82 */ /* 0x000e620000000a00 */
[----:B------:R-:W-:Y:S01]  /*15f0*/  VIADD R49, R38, 0xffffffff ;  /* 0xffffffff26317836 */ /* 0x000fe20000000000 */
[----:B------:R-:W-:Y:S03]  /*1600*/  BSSY B2, `(.L_x_512) ;  /* 0x0000008000027945 */ /* 0x000fe60003800000 */
[----:B0-----:R-:W-:-:S04]  /*1610*/  IMAD R43, R49, 0x100, R5 ;  /* 0x00000100312b7824 */ /* 0x001fc800078e0205 */
[----:B-1----:R-:W-:-:S07]  /*1620*/  IMAD.WIDE R40, R43, 0x4, R40 ;  /* 0x000000042b287825 */ /* 0x002fce00078e0228 */
.L_x_513:
[----:B------:R-:W-:Y:S05]  /*1630*/  YIELD ;  /* 0x0000000000007946 */ /* 0x000fea0003800000 */
[----:B------:R0:W-:Y:S06]  /*1640*/  MEMBAR.SC.CTA ;  /* 0x0000000000007992 */ /* 0x0001ec0000000000 */
[----:B0-----:R-:W2:Y:S02]  /*1650*/  LDG.E.STRONG.SYS R42, desc[UR8][R40.64] ;  /* 0x00000008282a7981 */ /* 0x001ea4000c1f5900 */
[----:B--2---:R-:W-:-:S13]  /*1660*/  ISETP.NE.AND P0, PT, R42, RZ, PT ;  /* 0x000000ff2a00720c */ /* 0x004fda0003f05270 */
[----:B------:R-:W-:Y:S05]  /*1670*/  @!P0 BRA `(.L_x_513) ;  /* 0xfffffffc00ec8947 */ /* 0x000fea000383ffff */
[----:B------:R-:W-:Y:S05]  /*1680*/  BSYNC B2 ;  /* 0x0000000000027941 */ /* 0x000fea0003800000 */
.L_x_512:
[----:B------:R-:W-:Y:S01]  /*1690*/  BSSY.RECONVERGENT B2, `(.L_x_514) ;  /* 0x0000006000027945 */ /* 0x000fe20003800200 */
[C---:B------:R-:W-:Y:S02]  /*16a0*/  ISETP.GT.AND P0, PT, R42.reuse, -0x1, PT ;  /* 0xffffffff2a00780c */ /* 0x040fe40003f04270 */
[----:B------:R-:W-:Y:S01]  /*16b0*/  LOP3.LUT R42, R42, 0x3fffffff, RZ, 0xc0, !PT ;  /* 0x3fffffff2a2a7812 */ /* 0x000fe200078ec0ff */
[----:B------:R-:W-:Y:S05]  /*16c0*/  WARPSYNC.EXCLUSIVE R36 ;  /* 0x0000000024007348 */ /* 0x000fea0003a00000 */
[----:B------:R-:W-:-:S05]  /*16d0*/  IMAD.IADD R47, R42, 0x1, R47 ;  /* 0x000000012a2f7824 */ /* 0x000fca00078e022f */
[----:B------:R-:W-:-:S07]  /*16e0*/  VOTE.ANY R36, PT, P0 ;  /* 0x0000000000247806 */ /* 0x000fce00000e0100 */
[----:B------:R-:W-:Y:S05]  /*16f0*/  BSYNC.RECONVERGENT B2 ;  /* 0x0000000000027941 */ /* 0x000fea0003800200 */
.L_x_514:
[----:B------:R-:W-:Y:S01]  /*1700*/  ISETP.GT.U32.AND P1, PT, R38, 0x1, PT ;  /* 0x000000012600780c */ /* 0x000fe20003f24070 */
[----:B------:R-:W-:-:S12]  /*1710*/  IMAD.MOV.U32 R38, RZ, RZ, R49 ;  /* 0x000000ffff267224 */ /* 0x000fd800078e0031 */
[----:B------:R-:W-:Y:S05]  /*1720*/  @P0 BRA P1, `(.L_x_515) ;  /* 0xfffffffc00ac0947 */ /* 0x000fea000083ffff */
[----:B------:R-:W-:Y:S05]  /*1730*/  BSYNC B0 ;  /* 0x0000000000007941 */ /* 0x000fea0003800000 */
.L_x_511:
[----:B------:R1:W2:Y:S02]  /*1740*/  LDS.64 R42, [R45+0xb400] ;  /* 0x00b400002d2a7984 */ /* 0x0002a40000000a00 */
.L_x_510:
[C---:B------:R-:W-:Y:S01]  /*1750*/  IMAD.IADD R41, R47.reuse, 0x1, -R52 ;  /* 0x000000012f297824 */ /* 0x040fe200078e0a34 */
[----:B------:R-:W-:-:S04]  /*1760*/  LOP3.LUT R47, R47, 0x80000000, RZ, 0xfc, !PT ;  /* 0x800000002f2f7812 */ /* 0x000fc800078efcff */
[C---:B--2---:R-:W-:Y:S01]  /*1770*/  IADD3 R40, P0, PT, R41.reuse, R42, RZ ;  /* 0x0000002a29287210 */ /* 0x044fe20007f1e0ff */
[----:B------:R2:W-:Y:S03]  /*1780*/  STG.E.STRONG.SYS desc[UR8][R66.64], R47 ;  /* 0x0000002f42007986 */ /* 0x0005e6000c115908 */
[----:B------:R-:W-:-:S05]  /*1790*/  LEA.HI.X.SX32 R41, R41, R43, 0x1, P0 ;  /* 0x0000002b29297211 */ /* 0x000fca00000f0eff */
[----:B------:R2:W-:Y:S04]  /*17a0*/  STS.64 [R45+0xb400], R40 ;  /* 0x00b400282d007388 */ /* 0x0005e80000000a00 */
.L_x_509:
[----:B------:R-:W-:Y:S05]  /*17b0*/  BSYNC B1 ;  /* 0x0000000000017941 */ /* 0x000fea0003800000 */
.L_x_508:
[----:B--2---:R-:W2:Y:S01]  /*17c0*/  LDC.64 R46, c[0x0][0x390] ;  /* 0x0000e400ff2e7b82 */ /* 0x004ea20000000a00 */
[----:B------:R-:W-:-:S04]  /*17d0*/  IMAD.MOV.U32 R36, RZ, RZ, 0x1680 ;  /* 0x00001680ff247424 */ /* 0x000fc800078e00ff */
[----:B------:R-:W-:-:S03]  /*17e0*/  IMAD R36, R37, R36, 0x1680 ;  /* 0x0000168025247424 */ /* 0x000fc600078e0224 */
[----:B------:R-:W3:Y:S01]  /*17f0*/  LDC R38, c[0x0][0x3c0] ;  /* 0x0000f000ff267b82 */ /* 0x000ee20000000800 */
[----:B--2---:R-:W-:Y:S02]  /*1800*/  ISETP.EQ.U32.AND P1, PT, R46, RZ, PT ;  /* 0x000000ff2e00720c */ /* 0x004fe40003f22070 */
[----:B---3--:R-:W-:-:S04]  /*1810*/  ISETP.GE.AND P0, PT, R36, R38, PT ;  /* 0x000000262400720c */ /* 0x008fc80003f06270 */
[----:B------:R-:W-:-:S04]  /*1820*/  ISETP.EQ.OR.EX P0, PT, R47, RZ, !P0, P1 ;  /* 0x000000ff2f00720c */ /* 0x000fc80004702710 */
[----:B------:R-:W-:-:S13]  /*1830*/  ISETP.GT.U32.OR P0, PT, R5, 0xff, P0 ;  /* 0x000000ff0500780c */ /* 0x000fda0000704470 */
[----:B------:R-:W-:Y:S05]  /*1840*/  @P0 BRA `(.L_x_516) ;  /* 0x0000000000240947 */ /* 0x000fea0003800000 */
[----:B------:R-:W2:Y:S01]  /*1850*/  LDS.64 R40, [R45+0xb400] ;  /* 0x00b400002d287984 */ /* 0x000ea20000000a00 */
[C---:B------:R-:W-:Y:S02]  /*1860*/  ISETP.GT.U32.AND P0, PT, R5.reuse, R39, PT ;  /* 0x000000270500720c */ /* 0x040fe40003f04070 */
[----:B0-----:R-:W-:Y:S02]  /*1870*/  SHF.R.S32.HI R43, RZ, 0x1f, R52 ;  /* 0x0000001fff2b7819 */ /* 0x001fe40000011434 */
[----:B------:R-:W-:Y:S02]  /*1880*/  SEL R53, RZ, 0x1680, !P0 ;  /* 0x00001680ff357807 */ /* 0x000fe40004000000 */
[----:B------:R-:W-:-:S04]  /*1890*/  LEA R4, P2, R5, R46, 0x3 ;  /* 0x0000002e05047211 */ /* 0x000fc800078418ff */
[----:B------:R-:W-:Y:S02]  /*18a0*/  LEA.HI.X R5, R5, R47, RZ, 0x3, P2 ;  /* 0x0000002f05057211 */ /* 0x000fe400010f1cff */
[----:B--2---:R-:W-:-:S04]  /*18b0*/  IADD3 R52, P0, P1, R40, R53, R52 ;  /* 0x0000003528347210 */ /* 0x004fc8000791e034 */
[----:B------:R-:W-:-:S05]  /*18c0*/  IADD3.X R53, PT, PT, R41, RZ, R43, P0, P1 ;  /* 0x000000ff29357210 */ /* 0x000fca00007e242b */
[----:B------:R2:W-:Y:S04]  /*18d0*/  STG.E.64 desc[UR8][R4.64], R52 ;  /* 0x0000003404007986 */ /* 0x0005e8000c101b08 */
.L_x_516:
[----:B------:R-:W-:Y:S05]  /*18e0*/  WARPSYNC.ALL ;  /* 0x0000000000007948 */ /* 0x000fea0003800000 */
[----:B------:R-:W3:Y:S08]  /*18f0*/  S2UR UR6, SR_CgaCtaId ;  /* 0x00000000000679c3 */ /* 0x000ef00000008800 */
[----:B------:R-:W-:Y:S01]  /*1900*/  BAR.SYNC.DEFER_BLOCKING 0x0 ;  /* 0x0000000000007b1d */ /* 0x000fe20000010000 */
[----:B------:R-:W-:-:S05]  /*1910*/  ISETP.GT.AND P0, PT, R36, R38, PT ;  /* 0x000000262400720c */ /* 0x000fca0003f04270 */
[----:B------:R-:W-:Y:S02]  /*1920*/  UMOV UR5, 0x400 ;  /* 0x0000040000057882 */ /* 0x000fe40000000000 */
[----:B---3--:R-:W-:-:S06]  /*1930*/  ULEA UR5, UR6, UR5, 0x18 ;  /* 0x0000000506057291 */ /* 0x008fcc000f8ec0ff */
[----:B--2---:R-:W-:-:S06]  /*1940*/  LEA R4, R39, UR5, 0x3 ;  /* 0x0000000527047c11 */ /* 0x004fcc000f8e18ff */
[----:B------:R-:W2:Y:S01]  /*1950*/  LDS.64 R4, [R4+0xb400] ;  /* 0x00b4000004047984 */ /* 0x000ea20000000a00 */
[----:B------:R-:W-:Y:S05]  /*1960*/  @P0 BRA `(.L_x_517) ;  /* 0x0000000000540947 */ /* 0x000fea0003800000 */
[----:B------:R-:W3:Y:S01]  /*1970*/  LDCU.64 UR4, c[0x0][0x3a0] ;  /* 0x00007400ff0477ac */ /* 0x000ee20008000a00 */
[----:B--2---:R-:W-:-:S05]  /*1980*/  IADD3 R36, P1, PT, R0, R4, RZ ;  /* 0x0000000400247210 */ /* 0x004fca0007f3e0ff */
[----:B------:R-:W-:Y:S01]  /*1990*/  IMAD.X R41, RZ, RZ, R5, P1 ;  /* 0x000000ffff297224 */ /* 0x000fe200008e0605 */
[----:B---3--:R-:W-:-:S04]  /*19a0*/  LEA R4, P1, R36, UR4, 0x3 ;  /* 0x0000000424047c11 */ /* 0x008fc8000f8218ff */
        /* <DEDUP_REMOVED lines=17> */
.L_x_517:
[----:B------:R-:W3:Y:S01]  /*1ac0*/  LDCU.64 UR4, c[0x0][0x3a0] ;  /* 0x00007400ff0477ac */ /* 0x000ee20008000a00 */
[----:B------:R-:W-:Y:S01]  /*1ad0*/  IMAD R39, R37, -0x1680, R38 ;  /* 0xffffe98025277824 */ /* 0x000fe200078e0226 */
[C---:B--2---:R-:W-:Y:S01]  /*1ae0*/  IADD3 R36, P1, PT, R0.reuse, R4, RZ ;  /* 0x0000000400247210 */ /* 0x044fe20007f3e0ff */
[C---:B------:R-:W-:Y:S02]  /*1af0*/  VIADD R4, R0.reuse, 0x20 ;  /* 0x0000002000047836 */ /* 0x040fe40000000000 */
[C---:B------:R-:W-:Y:S01]  /*1b00*/  VIADD R40, R0.reuse, 0x40 ;  /* 0x0000004000287836 */ /* 0x040fe20000000000 */
[-C--:B------:R-:W-:Y:S01]  /*1b10*/  ISETP.GE.AND P4, PT, R0, R39.reuse, PT ;  /* 0x000000270000720c */ /* 0x080fe20003f86270 */
[----:B------:R-:W-:Y:S01]  /*1b20*/  IMAD.X R41, RZ, RZ, R5, P1 ;  /* 0x000000ffff297224 */ /* 0x000fe200008e0605 */
[-C--:B------:R-:W-:Y:S01]  /*1b30*/  ISETP.GE.AND P3, PT, R4, R39.reuse, PT ;  /* 0x000000270400720c */ /* 0x080fe20003f66270 */
[----:B0-----:R-:W-:Y:S01]  /*1b40*/  VIADD R42, R0, 0x80 ;  /* 0x00000080002a7836 */ /* 0x001fe20000000000 */
[----:B------:R-:W-:Y:S01]  /*1b50*/  ISETP.GE.AND P2, PT, R40, R39, PT ;  /* 0x000000272800720c */ /* 0x000fe20003f46270 */
[----:B------:R-:W-:-:S02]  /*1b60*/  VIADD R40, R0, 0x60 ;  /* 0x0000006000287836 */ /* 0x000fc40000000000 */
[----:B------:R-:W-:Y:S01]  /*1b70*/  VIADD R44, R0, 0xa0 ;  /* 0x000000a0002c7836 */ /* 0x000fe20000000000 */
[-C--:B------:R-:W-:Y:S01]  /*1b80*/  ISETP.GE.AND P6, PT, R42, R39.reuse, PT ;  /* 0x000000272a00720c */ /* 0x080fe20003fc6270 */
[----:B------:R-:W-:Y:S01]  /*1b90*/  VIADD R42, R0, 0xe0 ;  /* 0x000000e0002a7836 */ /* 0x000fe20000000000 */
[----:B---3--:R-:W-:Y:S02]  /*1ba0*/  LEA R4, P1, R36, UR4, 0x3 ;  /* 0x0000000424047c11 */ /* 0x008fe4000f8218ff */
[-C--:B------:R-:W-:Y:S02]  /*1bb0*/  ISETP.GE.AND P5, PT, R44, R39.reuse, PT ;  /* 0x000000272c00720c */ /* 0x080fe40003fa6270 */
[----:B------:R-:W-:Y:S02]  /*1bc0*/  LEA.HI.X R5, R36, UR5, R41, 0x3, P1 ;  /* 0x0000000524057c11 */ /* 0x000fe400088f1c29 */
[----:B------:R-:W-:Y:S01]  /*1bd0*/  ISETP.GE.AND P1, PT, R40, R39, PT ;  /* 0x000000272800720c */ /* 0x000fe20003f26270 */
[----:B------:R-:W-:-:S02]  /*1be0*/  VIADD R40, R0, 0xc0 ;  /* 0x000000c000287836 */ /* 0x000fc40000000000 */
[----:B------:R0:W-:Y:S03]  /*1bf0*/  @!P4 STG.E.64 desc[UR8][R4.64], R34 ;  /* 0x000000220400c986 */ /* 0x0001e6000c101b08 */
[-C--:B------:R-:W-:Y:S01]  /*1c00*/  ISETP.GE.AND P4, PT, R40, R39.reuse, PT ;  /* 0x000000272800720c */ /* 0x080fe20003f86270 */
[----:B------:R-:W-:Y:S01]  /*1c10*/  VIADD R40, R0, 0x100 ;  /* 0x0000010000287836 */ /* 0x000fe20000000000 */
[----:B------:R2:W-:Y:S01]  /*1c20*/  @!P3 STG.E.64 desc[UR8][R4.64+0x100], R32 ;  /* 0x000100200400b986 */ /* 0x0005e2000c101b08 */
[----:B------:R-:W-:-:S03]  /*1c30*/  ISETP.GE.AND P3, PT, R42, R39, PT ;  /* 0x000000272a00720c */ /* 0x000fc60003f66270 */
[----:B------:R3:W-:Y:S01]  /*1c40*/  @!P2 STG.E.64 desc[UR8][R4.64+0x200], R30 ;  /* 0x0002001e0400a986 */ /* 0x0007e2000c101b08 */
[-C--:B------:R-:W-:Y:S01]  /*1c50*/  ISETP.GE.AND P2, PT, R40, R39.reuse, PT ;  /* 0x000000272800720c */ /* 0x080fe20003f46270 */
[C---:B------:R-:W-:Y:S02]  /*1c60*/  VIADD R40, R0.reuse, 0x120 ;  /* 0x0000012000287836 */ /* 0x040fe40000000000 */
[----:B------:R4:W-:Y:S01]  /*1c70*/  @!P1 STG.E.64 desc[UR8][R4.64+0x300], R28 ;  /* 0x0003001c04009986 */ /* 0x0009e2000c101b08 */
[----:B0-----:R-:W-:Y:S02]  /*1c80*/  VIADD R34, R0, 0x140 ;  /* 0x0000014000227836 */ /* 0x001fe40000000000 */
[-C--:B------:R-:W-:Y:S01]  /*1c90*/  ISETP.GE.AND P1, PT, R40, R39.reuse, PT ;  /* 0x000000272800720c */ /* 0x080fe20003f26270 */
[----:B------:R0:W-:Y:S01]  /*1ca0*/  @!P6 STG.E.64 desc[UR8][R4.64+0x400], R26 ;  /* 0x0004001a0400e986 */ /* 0x0001e2000c101b08 */
[----:B--2---:R-:W-:Y:S01]  /*1cb0*/  VIADD R32, R0, 0x160 ;  /* 0x0000016000207836 */ /* 0x004fe20000000000 */
[----:B------:R-:W-:-:S02]  /*1cc0*/  ISETP.GE.AND P6, PT, R34, R39, PT ;  /* 0x000000272200720c */ /* 0x000fc40003fc6270 */
[----:B------:R2:W-:Y:S01]  /*1cd0*/  @!P5 STG.E.64 desc[UR8][R4.64+0x500], R24 ;  /* 0x000500180400d986 */ /* 0x0005e2000c101b08 */
[----:B---3--:R-:W-:Y:S01]  /*1ce0*/  VIADD R30, R0, 0x180 ;  /* 0x00000180001e7836 */ /* 0x008fe20000000000 */
[-C--:B------:R-:W-:Y:S02]  /*1cf0*/  ISETP.GE.AND P5, PT, R32, R39.reuse, PT ;  /* 0x000000272000720c */ /* 0x080fe40003fa6270 */
[----:B------:R2:W-:Y:S01]  /*1d00*/  @!P4 STG.E.64 desc[UR8][R4.64+0x600], R22 ;  /* 0x000600160400c986 */ /* 0x0005e2000c101b08 */
[----:B----4-:R-:W-:Y:S01]  /*1d10*/  VIADD R28, R0, 0x1a0 ;  /* 0x000001a0001c7836 */ /* 0x010fe20000000000 */
[-C--:B------:R-:W-:Y:S02]  /*1d20*/  ISETP.GE.AND P4, PT, R30, R39.reuse, PT ;  /* 0x000000271e00720c */ /* 0x080fe40003f86270 */
[----:B------:R2:W-:Y:S01]  /*1d30*/  @!P3 STG.E.64 desc[UR8][R4.64+0x700], R20 ;  /* 0x000700140400b986 */ /* 0x0005e2000c101b08 */
[----:B0-----:R-:W-:Y:S01]  /*1d40*/  VIADD R26, R0, 0x1c0 ;  /* 0x000001c0001a7836 */ /* 0x001fe20000000000 */
[----:B------:R-:W-:-:S02]  /*1d50*/  ISETP.GE.AND P3, PT, R28, R39, PT ;  /* 0x000000271c00720c */ /* 0x000fc40003f66270 */
[----:B------:R2:W-:Y:S02]  /*1d60*/  @!P2 STG.E.64 desc[UR8][R4.64+0x800], R18 ;  /* 0x000800120400a986 */ /* 0x0005e4000c101b08 */
[----:B------:R-:W-:Y:S02]  /*1d70*/  ISETP.GE.AND P2, PT, R26, R39, PT ;  /* 0x000000271a00720c */ /* 0x000fe40003f46270 */
[----:B------:R2:W-:Y:S04]  /*1d80*/  @!P1 STG.E.64 desc[UR8][R4.64+0x900], R16 ;  /* 0x0009001004009986 */ /* 0x0005e8000c101b08 */
[----:B------:R2:W-:Y:S04]  /*1d90*/  @!P6 STG.E.64 desc[UR8][R4.64+0xa00], R14 ;  /* 0x000a000e0400e986 */ /* 0x0005e8000c101b08 */
[----:B------:R2:W-:Y:S04]  /*1da0*/  @!P5 STG.E.64 desc[UR8][R4.64+0xb00], R12 ;  /* 0x000b000c0400d986 */ /* 0x0005e8000c101b08 */
[----:B------:R2:W-:Y:S04]  /*1db0*/  @!P4 STG.E.64 desc[UR8][R4.64+0xc00], R10 ;  /* 0x000c000a0400c986 */ /* 0x0005e8000c101b08 */
[----:B------:R2:W-:Y:S04]  /*1dc0*/  @!P3 STG.E.64 desc[UR8][R4.64+0xd00], R8 ;  /* 0x000d00080400b986 */ /* 0x0005e8000c101b08 */
[----:B------:R2:W-:Y:S02]  /*1dd0*/  @!P2 STG.E.64 desc[UR8][R4.64+0xe00], R6 ;  /* 0x000e00060400a986 */ /* 0x0005e4000c101b08 */
.L_x_518:
[----:B------:R-:W-:Y:S05]  /*1de0*/  @P0 BRA `(.L_x_519) ;  /* 0x0000000000400947 */ /* 0x000fea0003800000 */
[----:B--23--:R2:W5:Y:S04]  /*1df0*/  LDG.E R5, desc[UR8][R2.64] ;  /* 0x0000000802057981 */ /* 0x00c568000c1e1900 */
[----:B------:R2:W5:Y:S04]  /*1e00*/  LDG.E R7, desc[UR8][R2.64+0x80] ;  /* 0x0000800802077981 */ /* 0x000568000c1e1900 */
        /* <DEDUP_REMOVED lines=12> */
[----:B------:R2:W5:Y:S01]  /*1ed0*/  LDG.E R33, desc[UR8][R2.64+0x700] ;  /* 0x0007000802217981 */ /* 0x000562000c1e1900 */
[----:B------:R-:W-:Y:S05]  /*1ee0*/  BRA `(.L_x_520) ;  /* 0x0000000000b47947 */ /* 0x000fea0003800000 */
.L_x_519:
[----:B---3--:R-:W-:Y:S02]  /*1ef0*/  IMAD R35, R37, -0x1680, R38 ;  /* 0xffffe98025237824 */ /* 0x008fe400078e0226 */
[C---:B--2---:R-:W-:Y:S02]  /*1f00*/  VIADD R4, R0.reuse, 0x20 ;  /* 0x0000002000047836 */ /* 0x044fe40000000000 */
        /* <DEDUP_REMOVED lines=12> */
[----:B------:R3:W5:Y:S01]  /*1fd0*/  @!P4 LDG.E R5, desc[UR8][R2.64] ;  /* 0x000000080205c981 */ /* 0x000762000c1e1900 */
[-C--:B------:R-:W-:Y:S01]  /*1fe0*/  ISETP.GE.AND P4, PT, R4, R35.reuse, PT ;  /* 0x000000230400720c */ /* 0x080fe20003f86270 */
[----:B------:R-:W-:Y:S02]  /*1ff0*/  VIADD R4, R0, 0x100 ;  /* 0x0000010000047836 */ /* 0x000fe40000000000 */
[----:B------:R3:W5:Y:S01]  /*2000*/  @!P3 LDG.E R7, desc[UR8][R2.64+0x80] ;  /* 0x000080080207b981 */ /* 0x000762000c1e1900 */
[----:B------:R-:W-:Y:S01]  /*2010*/  ISETP.GE.AND P3, PT, R6, R35, PT ;  /* 0x000000230600720c */ /* 0x000fe20003f66270 */
[----:B------:R-:W-:-:S02]  /*2020*/  VIADD R6, R0, 0x120 ;  /* 0x0000012000067836 */ /* 0x000fc40000000000 */
[----:B------:R3:W5:Y:S01]  /*2030*/  @!P2 LDG.E R9, desc[UR8][R2.64+0x100] ;  /* 0x000100080209a981 */ /* 0x000762000c1e1900 */
        /* <DEDUP_REMOVED lines=15> */
[----:B------:R-:W-:-:S03]  /*2130*/  ISETP.GE.AND P3, PT, R6, R35, PT ;  /* 0x000000230600720c */ /* 0x000fc60003f66270 */
[----:B------:R3:W5:Y:S01]  /*2140*/  @!P2 LDG.E R21, desc[UR8][R2.64+0x400] ;  /* 0x000400080215a981 */ /* 0x000762000c1e1900 */
[----:B------:R-:W-:-:S03]  /*2150*/  ISETP.GE.AND P2, PT, R4, R35, PT ;  /* 0x000000230400720c */ /* 0x000fc60003f46270 */
[----:B------:R3:W5:Y:S04]  /*2160*/  @!P1 LDG.E R23, desc[UR8][R2.64+0x480] ;  /* 0x0004800802179981 */ /* 0x000768000c1e1900 */
[----:B------:R3:W5:Y:S04]  /*2170*/  @!P6 LDG.E R25, desc[UR8][R2.64+0x500] ;  /* 0x000500080219e981 */ /* 0x000768000c1e1900 */
[----:B------:R3:W5:Y:S04]  /*2180*/  @!P5 LDG.E R27, desc[UR8][R2.64+0x580] ;  /* 0x00058008021bd981 */ /* 0x000768000c1e1900 */
[----:B------:R3:W5:Y:S04]  /*2190*/  @!P4 LDG.E R29, desc[UR8][R2.64+0x600] ;  /* 0x00060008021dc981 */ /* 0x000768000c1e1900 */
[----:B------:R3:W5:Y:S04]  /*21a0*/  @!P3 LDG.E R31, desc[UR8][R2.64+0x680] ;  /* 0x00068008021fb981 */ /* 0x000768000c1e1900 */
[----:B------:R3:W5:Y:S02]  /*21b0*/  @!P2 LDG.E R33, desc[UR8][R2.64+0x700] ;  /* 0x000700080221a981 */ /* 0x000764000c1e1900 */
.L_x_520:
[----:B------:R-:W-:Y:S05]  /*21c0*/  @P0 BRA `(.L_x_521) ;  /* 0x00000000004c0947 */ /* 0x000fea0003800000 */
[----:B------:R-:W2:Y:S02]  /*21d0*/  LDCU.64 UR4, c[0x0][0x3b0] ;  /* 0x00007600ff0477ac */ /* 0x000ea40008000a00 */
[----:B--23--:R-:W-:-:S04]  /*21e0*/  LEA R2, P0, R36, UR4, 0x2 ;  /* 0x0000000424027c11 */ /* 0x00cfc8000f8010ff */
[----:B------:R-:W-:-:S05]  /*21f0*/  LEA.HI.X R3, R36, UR5, R41, 0x2, P0 ;  /* 0x0000000524037c11 */ /* 0x000fca00080f1429 */
[----:B-----5:R-:W-:Y:S04]  /*2200*/  STG.E desc[UR8][R2.64], R5 ;  /* 0x0000000502007986 */ /* 0x020fe8000c101908 */
[----:B------:R-:W-:Y:S04]  /*2210*/  STG.E desc[UR8][R2.64+0x80], R7 ;  /* 0x0000800702007986 */ /* 0x000fe8000c101908 */
        /* <DEDUP_REMOVED lines=12> */
[----:B------:R-:W-:Y:S01]  /*22e0*/  STG.E desc[UR8][R2.64+0x700], R33 ;  /* 0x0007002102007986 */ /* 0x000fe2000c101908 */
[----:B------:R-:W-:Y:S05]  /*22f0*/  EXIT ;  /* 0x000000000000794d */ /* 0x000fea0003800000 */
.L_x_521:
[----:B------:R-:W4:Y:S01]  /*2300*/  LDCU.64 UR4, c[0x0][0x3b0] ;  /* 0x00007600ff0477ac */ /* 0x000f220008000a00 */
[----:B------:R-:W-:Y:S02]  /*2310*/  IMAD R37, R37, -0x1680, R38 ;  /* 0xffffe98025257824 */ /* 0x000fe400078e0226 */
[C---:B------:R-:W-:Y:S02]  /*2320*/  VIADD R4, R0.reuse, 0x40 ;  /* 0x0000004000047836 */ /* 0x040fe40000000000 */
[C---:B--23--:R-:W-:Y:S01]  /*2330*/  VIADD R2, R0.reuse, 0x20 ;  /* 0x0000002000027836 */ /* 0x04cfe20000000000 */
        /* <DEDUP_REMOVED lines=8> */
[----:B------:R-:W-:Y:S01]  /*23c0*/  ISETP.GE.AND P5, PT, R4, R37, PT ;  /* 0x000000250400720c */ /* 0x000fe20003fa6270 */
[----:B------:R-:W-:Y:S01]  /*23d0*/  VIADD R4, R0, 0xe0 ;  /* 0x000000e000047836 */ /* 0x000fe20000000000 */
[----:B----4-:R-:W-:-:S02]  /*23e0*/  LEA R2, P2, R36, UR4, 0x2 ;  /* 0x0000000424027c11 */ /* 0x010fc4000f8410ff */
[-C--:B------:R-:W-:Y:S01]  /*23f0*/  ISETP.GE.AND P3, PT, R6, R37.reuse, PT ;  /* 0x000000250600720c */ /* 0x080fe20003f66270 */
[----:B------:R-:W-:Y:S01]  /*2400*/  VIADD R6, R0, 0x100 ;  /* 0x0000010000067836 */ /* 0x000fe20000000000 */
[----:B------:R-:W-:Y:S02]  /*2410*/  LEA.HI.X R3, R36, UR5, R41, 0x2, P2 ;  /* 0x0000000524037c11 */ /* 0x000fe400090f1429 */
[----:B------:R-:W-:-:S03]  /*2420*/  ISETP.GE.AND P2, PT, R8, R37, PT ;  /* 0x000000250800720c */ /* 0x000fc60003f46270 */
[----:B-----5:R2:W-:Y:S01]  /*2430*/  @!P1 STG.E desc[UR8][R2.64], R5 ;  /* 0x0000000502009986 */ /* 0x0205e2000c101908 */
[-C--:B------:R-:W-:Y:S01]  /*2440*/  ISETP.GE.AND P1, PT, R4, R37.reuse, PT ;  /* 0x000000250400720c */ /* 0x080fe20003f26270 */
[----:B------:R-:W-:Y:S02]  /*2450*/  VIADD R4, R0, 0x120 ;  /* 0x0000012000047836 */ /* 0x000fe40000000000 */
[----:B------:R2:W-:Y:S01]  /*2460*/  @!P0 STG.E desc[UR8][R2.64+0x80], R7 ;  /* 0x0000800702008986 */ /* 0x0005e2000c101908 */
[-C--:B------:R-:W-:Y:S01]  /*2470*/  ISETP.GE.AND P0, PT, R6, R37.reuse, PT ;  /* 0x000000250600720c */ /* 0x080fe20003f06270 */
[----:B------:R-:W-:Y:S02]  /*2480*/  VIADD R6, R0, 0x140 ;  /* 0x0000014000067836 */ /* 0x000fe40000000000 */
[----:B------:R2:W-:Y:S01]  /*2490*/  @!P4 STG.E desc[UR8][R2.64+0x100], R9 ;  /* 0x000100090200c986 */ /* 0x0005e2000c101908 */
[----:B------:R-:W-:Y:S01]  /*24a0*/  ISETP.GE.AND P4, PT, R4, R37, PT ;  /* 0x000000250400720c */ /* 0x000fe20003f86270 */
[----:B------:R-:W-:-:S02]  /*24b0*/  VIADD R4, R0, 0x160 ;  /* 0x0000016000047836 */ /* 0x000fc40000000000 */
[----:B------:R2:W-:Y:S01]  /*24c0*/  @!P6 STG.E desc[UR8][R2.64+0x180], R11 ;  /* 0x0001800b0200e986 */ /* 0x0005e2000c101908 */
[-C--:B------:R-:W-:Y:S01]  /*24d0*/  ISETP.GE.AND P6, PT, R6, R37.reuse, PT ;  /* 0x000000250600720c */ /* 0x080fe20003fc6270 */
[----:B------:R-:W-:Y:S02]  /*24e0*/  VIADD R6, R0, 0x180 ;  /* 0x0000018000067836 */ /* 0x000fe40000000000 */
[----:B------:R2:W-:Y:S01]  /*24f0*/  @!P5 STG.E desc[UR8][R2.64+0x200], R13 ;  /* 0x0002000d0200d986 */ /* 0x0005e2000c101908 */
[-C--:B------:R-:W-:Y:S01]  /*2500*/  ISETP.GE.AND P5, PT, R4, R37.reuse, PT ;  /* 0x000000250400720c */ /* 0x080fe20003fa6270 */
[C---:B------:R-:W-:Y:S02]  /*2510*/  VIADD R4, R0.reuse, 0x1a0 ;  /* 0x000001a000047836 */ /* 0x040fe40000000000 */
[----:B------:R-:W-:Y:S01]  /*2520*/  VIADD R0, R0, 0x1c0 ;  /* 0x000001c000007836 */ /* 0x000fe20000000000 */
[----:B------:R2:W-:Y:S01]  /*2530*/  @!P3 STG.E desc[UR8][R2.64+0x280], R15 ;  /* 0x0002800f0200b986 */ /* 0x0005e2000c101908 */
[----:B------:R-:W-:-:S03]  /*2540*/  ISETP.GE.AND P3, PT, R6, R37, PT ;  /* 0x000000250600720c */ /* 0x000fc60003f66270 */
[----:B------:R2:W-:Y:S01]  /*2550*/  @!P2 STG.E desc[UR8][R2.64+0x300], R17 ;  /* 0x000300110200a986 */ /* 0x0005e2000c101908 */
[----:B------:R-:W-:-:S03]  /*2560*/  ISETP.GE.AND P2, PT, R4, R37, PT ;  /* 0x000000250400720c */ /* 0x000fc60003f46270 */
[----:B------:R2:W-:Y:S01]  /*2570*/  @!P1 STG.E desc[UR8][R2.64+0x380], R19 ;  /* 0x0003801302009986 */ /* 0x0005e2000c101908 */
[----:B------:R-:W-:-:S03]  /*2580*/  ISETP.GE.AND P1, PT, R0, R37, PT ;  /* 0x000000250000720c */ /* 0x000fc60003f26270 */
[----:B------:R2:W-:Y:S04]  /*2590*/  @!P0 STG.E desc[UR8][R2.64+0x400], R21 ;  /* 0x0004001502008986 */ /* 0x0005e8000c101908 */
[----:B------:R2:W-:Y:S04]  /*25a0*/  @!P4 STG.E desc[UR8][R2.64+0x480], R23 ;  /* 0x000480170200c986 */ /* 0x0005e8000c101908 */
[----:B------:R2:W-:Y:S04]  /*25b0*/  @!P6 STG.E desc[UR8][R2.64+0x500], R25 ;  /* 0x000500190200e986 */ /* 0x0005e8000c101908 */
[----:B------:R2:W-:Y:S04]  /*25c0*/  @!P5 STG.E desc[UR8][R2.64+0x580], R27 ;  /* 0x0005801b0200d986 */ /* 0x0005e8000c101908 */
[----:B------:R2:W-:Y:S04]  /*25d0*/  @!P3 STG.E desc[UR8][R2.64+0x600], R29 ;  /* 0x0006001d0200b986 */ /* 0x0005e8000c101908 */
[----:B------:R2:W-:Y:S01]  /*25e0*/  @!P2 STG.E desc[UR8][R2.64+0x680], R31 ;  /* 0x0006801f0200a986 */ /* 0x0005e2000c101908 */
[----:B------:R-:W-:Y:S05]  /*25f0*/  @P1 EXIT ;  /* 0x000000000000194d */ /* 0x000fea0003800000 */
[----:B------:R-:W-:Y:S01]  /*2600*/  STG.E desc[UR8][R2.64+0x700], R33 ;  /* 0x0007002102007986 */ /* 0x000fe2000c101908 */
[----:B------:R-:W-:Y:S05]  /*2610*/  EXIT ;  /* 0x000000000000794d */ /* 0x000fea0003800000 */
.L_x_507:
        /* <DEDUP_REMOVED lines=8> */
[C-C-:B0-----:R-:W-:Y:S01]  /*26a0*/  IMAD R55, R5.reuse, 0x34, R53.reuse ;  /* 0x0000003405377824 */ /* 0x141fe200078e0235 */
[----:B------:R-:W-:Y:S01]  /*26b0*/  UMOV UR5, 0xffffffff ;  /* 0xffffffff00057882 */ /* 0x000fe20000000000 */
[C-C-:B------:R-:W-:Y:S02]  /*26c0*/  IMAD R73, R5.reuse, 0x34, R53.reuse ;  /* 0x0000003405497824 */ /* 0x140fe400078e0235 */
[----:B------:R-:W-:Y:S01]  /*26d0*/  IMAD R82, R5, 0x34, R53 ;  /* 0x0000003405527824 */ /* 0x000fe200078e0235 */
[----:B------:R-:W-:Y:S04]  /*26e0*/  LDS R65, [R55+0x3410] ;  /* 0x0034100037417984 */ /* 0x000fe80000000800 */
[----:B------:R-:W-:Y:S04]  /*26f0*/  LDS R66, [R55+0x3414] ;  /* 0x0034140037427984 */ /* 0x000fe80000000800 */
[----:B------:R-:W0:Y:S04]  /*2700*/  LDS R67, [R55+0x3418] ;  /* 0x0034180037437984 */ /* 0x000e280000000800 */
[----:B------:R-:W-:Y:S04]  /*2710*/  LDS R68, [R55+0x341c] ;  /* 0x00341c0037447984 */ /* 0x000fe80000000800 */
[----:B------:R-:W1:Y:S04]  /*2720*/  LDS R69, [R55+0x3420] ;  /* 0x0034200037457984 */ /* 0x000e680000000800 */
[----:B------:R-:W-:Y:S04]  /*2730*/  LDS R70, [R55+0x3424] ;  /* 0x0034240037467984 */ /* 0x000fe80000000800 */
[----:B------:R-:W2:Y:S04]  /*2740*/  LDS R71, [R55+0x3428] ;  /* 0x0034280037477984 */ /* 0x000ea80000000800 */
[----:B------:R-:W-:Y:S04]  /*2750*/  LDS R72, [R55+0x342c] ;  /* 0x00342c0037487984 */ /* 0x000fe80000000800 */
[----:B------:R-:W4:Y:S04]  /*2760*/  LDS R73, [R73+0x3430] ;  /* 0x0034300049497984 */ /* 0x000f280000000800 */
[----:B------:R-:W-:Y:S04]  /*2770*/  LDS R74, [R82+0x3434] ;  /* 0x00343400524a7984 */ /* 0x000fe80000000800 */
[----:B------:R-:W5:Y:S04]  /*2780*/  LDS R75, [R82+0x3438] ;  /* 0x00343800524b7984 */ /* 0x000f680000000800 */
[----:B------:R-:W3:Y:S01]  /*2790*/  LDS R76, [R82+0x343c] ;  /* 0x00343c00524c7984 */ /* 0x000ee20000000800 */
[----:B0-----:R-:W-:-:S04]  /*27a0*/  IADD3 R77, PT, PT, R67, R66, R65 ;  /* 0x00000042434d7210 */ /* 0x001fc80007ffe041 */
[----:B-1----:R-:W-:-:S04]  /*27b0*/  IADD3 R77, PT, PT, R69, R77, R68 ;  /* 0x0000004d454d7210 */ /* 0x002fc80007ffe044 */
[----:B--2---:R-:W-:-:S04]  /*27c0*/  IADD3 R77, PT, PT, R71, R77, R70 ;  /* 0x0000004d474d7210 */ /* 0x004fc80007ffe046 */
[----:B----4-:R-:W-:-:S04]  /*27d0*/  IADD3 R77, PT, PT, R73, R77, R72 ;  /* 0x0000004d494d7210 */ /* 0x010fc80007ffe048 */
[----:B-----5:R-:W-:-:S05]  /*27e0*/  IADD3 R77, PT, PT, R75, R77, R74 ;  /* 0x0000004d4b4d7210 */ /* 0x020fca0007ffe04a */
[----:B---3--:R-:W-:Y:S01]  /*27f0*/  IMAD.IADD R76, R76, 0x1, R77 ;  /* 0x000000014c4c7824 */ /* 0x008fe200078e024d */
        /* <DEDUP_REMOVED lines=10> */
.L_x_632:
        /* <DEDUP_REMOVED lines=25> */
.L_x_522:
[----:B------:R-:W-:Y:S05]  /*2a30*/  WARPSYNC.ALL ;  /* 0x0000000000007948 */ /* 0x000fea0003800000 */
[----:B------:R-:W-:Y:S01]  /*2a40*/  BAR.SYNC.DEFER_BLOCKING 0x0 ;  /* 0x0000000000007b1d */ /* 0x000fe20000010000 */
[----:B-1----:R-:W-:Y:S01]  /*2a50*/  IMAD.MOV.U32 R66, RZ, RZ, RZ ;  /* 0x000000ffff427224 */ /* 0x002fe200078e00ff */
[----:B------:R-:W-:Y:S01]  /*2a60*/  ISETP.NE.AND P0, PT, R81, RZ, PT ;  /* 0x000000ff5100720c */ /* 0x000fe20003f05270 */
[----:B------:R-:W-:-:S03]  /*2a70*/  IMAD.MOV.U32 R67, RZ, RZ, R5 ;  /* 0x000000ffff437224 */ /* 0x000fc600078e0005 */
[----:B------:R-:W-:Y:S01]  /*2a80*/  BSSY.RECONVERGENT B0, `(.L_x_524) ;  /* 0x000002a000007945 */ /* 0x000fe20003800200 */
[----:B------:R-:W-:-:S04]  /*2a90*/  IMAD.HI.U32 R66, R5, 0x15555556, R66 ;  /* 0x1555555605427827 */ /* 0x000fc800078e0042 */
[----:B0-----:R-:W-:-:S06]  /*2aa0*/  IMAD R55, R66, 0x4, R53 ;  /* 0x0000000442377824 */ /* 0x001fcc00078e0235 */
[----:B------:R-:W0:Y:S01]  /*2ab0*/  LDS R55, [R55+0x3410] ;  /* 0x0034100037377984 */ /* 0x000e220000000800 */
[----:B------:R-:W-:Y:S05]  /*2ac0*/  @P0 BRA `(.L_x_525) ;  /* 0x0000000000940947 */ /* 0x000fea0003800000 */
[----:B------:R-:W-:-:S05]  /*2ad0*/  IMAD R65, R5, 0x4, R53 ;  /* 0x0000000405417824 */ /* 0x000fca00078e0235 */
[----:B------:R-:W0:Y:S04]  /*2ae0*/  LDS R66, [R65] ;  /* 0x0000000041427984 */ /* 0x000e280000000800 */
[----:B------:R-:W1:Y:S04]  /*2af0*/  LDS R68, [R65+0x400] ;  /* 0x0004000041447984 */ /* 0x000e680000000800 */
[----:B------:R-:W2:Y:S04]  /*2b00*/  LDS R70, [R65+0x800] ;  /* 0x0008000041467984 */ /* 0x000ea80000000800 */
[----:B------:R-:W4:Y:S04]  /*2b10*/  LDS R72, [R65+0xc00] ;  /* 0x000c000041487984 */ /* 0x000f280000000800 */
[----:B------:R-:W5:Y:S04]  /*2b20*/  LDS R74, [R65+0x1000] ;  /* 0x00100000414a7984 */ /* 0x000f680000000800 */
[----:B------:R-:W3:Y:S04]  /*2b30*/  LDS R76, [R65+0x1400] ;  /* 0x00140000414c7984 */ /* 0x000ee80000000800 */
[----:B------:R-:W3:Y:S04]  /*2b40*/  LDS R78, [R65+0x1800] ;  /* 0x00180000414e7984 */ /* 0x000ee80000000800 */
[----:B------:R-:W3:Y:S04]  /*2b50*/  LDS R80, [R65+0x1c00] ;  /* 0x001c000041507984 */ /* 0x000ee80000000800 */
[----:B------:R-:W3:Y:S04]  /*2b60*/  LDS R82, [R65+0x2000] ;  /* 0x0020000041527984 */ /* 0x000ee80000000800 */
[----:B------:R-:W3:Y:S04]  /*2b70*/  LDS R84, [R65+0x2400] ;  /* 0x0024000041547984 */ /* 0x000ee80000000800 */
[----:B------:R-:W3:Y:S01]  /*2b80*/  LDS R86, [R65+0x2800] ;  /* 0x0028000041567984 */ /* 0x000ee20000000800 */
[----:B0-----:R-:W-:-:S03]  /*2b90*/  IMAD.IADD R66, R55, 0x1, R66 ;  /* 0x0000000137427824 */ /* 0x001fc600078e0242 */
[----:B------:R-:W0:Y:S01]  /*2ba0*/  LDS R88, [R65+0x2c00] ;  /* 0x002c000041587984 */ /* 0x000e220000000800 */
[C---:B-1----:R-:W-:Y:S02]  /*2bb0*/  IMAD.IADD R68, R55.reuse, 0x1, R68 ;  /* 0x0000000137447824 */ /* 0x042fe400078e0244 */
[C---:B--2---:R-:W-:Y:S01]  /*2bc0*/  IMAD.IADD R70, R55.reuse, 0x1, R70 ;  /* 0x0000000137467824 */ /* 0x044fe200078e0246 */
[----:B------:R1:W-:Y:S01]  /*2bd0*/  STS [R65], R66 ;  /* 0x0000004241007388 */ /* 0x0003e20000000800 */
[----:B----4-:R-:W-:-:S03]  /*2be0*/  IMAD.IADD R72, R55, 0x1, R72 ;  /* 0x0000000137487824 */ /* 0x010fc600078e0248 */
[----:B------:R1:W-:Y:S01]  /*2bf0*/  STS [R65+0x400], R68 ;  /* 0x0004004441007388 */ /* 0x0003e20000000800 */
[----:B-----5:R-:W-:-:S03]  /*2c00*/  IMAD.IADD R74, R55, 0x1, R74 ;  /* 0x00000001374a7824 */ /* 0x020fc600078e024a */
[----:B------:R1:W-:Y:S01]  /*2c10*/  STS [R65+0x800], R70 ;  /* 0x0008004641007388 */ /* 0x0003e20000000800 */
[----:B---3--:R-:W-:-:S03]  /*2c20*/  IMAD.IADD R76, R55, 0x1, R76 ;  /* 0x00000001374c7824 */ /* 0x008fc600078e024c */
        /* <DEDUP_REMOVED lines=11> */
[----:B0-----:R-:W-:-:S03]  /*2ce0*/  IMAD.IADD R88, R55, 0x1, R88 ;  /* 0x0000000137587824 */ /* 0x001fc600078e0258 */
[----:B------:R1:W-:Y:S04]  /*2cf0*/  STS [R65+0x2400], R84 ;  /* 0x0024005441007388 */ /* 0x0003e80000000800 */
[----:B------:R1:W-:Y:S04]  /*2d00*/  STS [R65+0x2800], R86 ;  /* 0x0028005641007388 */ /* 0x0003e80000000800 */
[----:B------:R1:W-:Y:S02]  /*2d10*/  STS [R65+0x2c00], R88 ;  /* 0x002c005841007388 */ /* 0x0003e40000000800 */
.L_x_525:
[----:B------:R-:W-:Y:S05]  /*2d20*/  BSYNC.RECONVERGENT B0 ;  /* 0x0000000000007941 */ /* 0x000fea0003800200 */
.L_x_524:
[----:B------:R-:W-:Y:S01]  /*2d30*/  BAR.SYNC.DEFER_BLOCKING 0x0 ;  /* 0x0000000000007b1d */ /* 0x000fe20000010000 */
[----:B------:R-:W-:-:S05]  /*2d40*/  R2P PR, R39, 0x7f ;  /* 0x0000007f27007804 */ /* 0x000fca0000000000 */
[----:B------:R-:W-:Y:S08]  /*2d50*/  BSSY.RECONVERGENT B0, `(.L_x_526) ;  /* 0x0000026000007945 */ /* 0x000ff00003800200 */
[----:B-1----:R-:W-:Y:S02]  /*2d60*/  VOTE.ANY R65, PT, P0 ;  /* 0x0000000000417806 */ /* 0x002fe400000e0100 */
        /* <DEDUP_REMOVED lines=8> */
[----:B------:R-:W-:Y:S02]  /*2df0*/  LOP3.LUT R65, R68, R65, RZ, 0xc0, !PT ;  /* 0x0000004144417212 */ /* 0x000fe400078ec0ff */
[----:B------:R-:W-:Y:S02]  /*2e00*/  VOTE.ANY R66, PT, P4 ;  /* 0x0000000000427806 */ /* 0x000fe400020e0100 */
[----:B------:R-:W-:Y:S02]  /*2e10*/  LOP3.LUT R65, R70, R65, RZ, 0xc0, !PT ;  /* 0x0000004146417212 */ /* 0x000fe400078ec0ff */
[----:B------:R-:W-:Y:S02]  /*2e20*/  @!P4 LOP3.LUT R66, RZ, R66, RZ, 0x33, !PT ;  /* 0x00000042ff42c212 */ /* 0x000fe400078e33ff */
[----:B------:R-:W-:-:S02]  /*2e30*/  VOTE.ANY R67, PT, P5 ;  /* 0x0000000000437806 */ /* 0x000fc400028e0100 */
[----:B------:R-:W-:Y:S02]  /*2e40*/  LOP3.LUT R66, R66, R65, RZ, 0xc0, !PT ;  /* 0x0000004142427212 */ /* 0x000fe400078ec0ff */
[----:B------:R-:W-:Y:S01]  /*2e50*/  LOP3.LUT P0, RZ, R39, 0x80, RZ, 0xc0, !PT ;  /* 0x0000008027ff7812 */ /* 0x000fe2000780c0ff */
[----:B------:R-:W1:Y:S01]  /*2e60*/  S2R R65, SR_LANEID ;  /* 0x0000000000417919 */ /* 0x000e620000000000 */
[----:B------:R-:W-:Y:S02]  /*2e70*/  @!P5 LOP3.LUT R67, RZ, R67, RZ, 0x33, !PT ;  /* 0x00000043ff43d212 */ /* 0x000fe400078e33ff */
[----:B------:R-:W-:Y:S02]  /*2e80*/  VOTE.ANY R68, PT, P6 ;  /* 0x0000000000447806 */ /* 0x000fe400030e0100 */
[----:B------:R-:W-:Y:S02]  /*2e90*/  LOP3.LUT R67, R67, R66, RZ, 0xc0, !PT ;  /* 0x0000004243437212 */ /* 0x000fe400078ec0ff */
[----:B------:R-:W2:Y:S01]  /*2ea0*/  S2R R66, SR_LEMASK ;  /* 0x0000000000427919 */ /* 0x000ea20000003a00 */
[----:B------:R-:W-:-:S04]  /*2eb0*/  @!P6 LOP3.LUT R68, RZ, R68, RZ, 0x33, !PT ;  /* 0x00000044ff44e212 */ /* 0x000fc800078e33ff */
[----:B------:R-:W-:Y:S02]  /*2ec0*/  VOTE.ANY R70, PT, P0 ;  /* 0x0000000000467806 */ /* 0x000fe400000e0100 */
[----:B------:R-:W-:Y:S02]  /*2ed0*/  LOP3.LUT R67, R68, R67, RZ, 0xc0, !PT ;  /* 0x0000004344437212 */ /* 0x000fe400078ec0ff */
[----:B------:R-:W-:-:S04]  /*2ee0*/  @!P0 LOP3.LUT R70, RZ, R70, RZ, 0x33, !PT ;  /* 0x00000046ff468212 */ /* 0x000fc800078e33ff */
[----:B------:R-:W-:Y:S01]  /*2ef0*/  LOP3.LUT R69, R70, R67, RZ, 0xc0, !PT ;  /* 0x0000004346457212 */ /* 0x000fe200078ec0ff */
[----:B------:R-:W-:-:S03]  /*2f00*/  IMAD.SHL.U32 R67, R5, 0x20, RZ ;  /* 0x0000002005437824 */ /* 0x000fc600078e00ff */
[----:B------:R-:W1:Y:S02]  /*2f10*/  FLO.U32 R71, R69 ;  /* 0x0000004500477300 */ /* 0x000e6400000e0000 */
[----:B------:R-:W-:-:S05]  /*2f20*/  LOP3.LUT R68, R67, 0x7c00, RZ, 0xc0, !PT ;  /* 0x00007c0043447812 */ /* 0x000fca00078ec0ff */
[----:B------:R-:W-:Y:S02]  /*2f30*/  IMAD.IADD R72, R53, 0x1, R68 ;  /* 0x0000000135487824 */ /* 0x000fe400078e0244 */
[----:B------:R-:W-:Y:S01]  /*2f40*/  IMAD.MOV.U32 R68, RZ, RZ, RZ ;  /* 0x000000ffff447224 */ /* 0x000fe200078e00ff */
[----:B--2---:R-:W-:Y:S02]  /*2f50*/  LOP3.LUT R67, R66, R69, RZ, 0xc0, !PT ;  /* 0x0000004542437212 */ /* 0x004fe400078ec0ff */
[----:B-1----:R-:W-:-:S04]  /*2f60*/  ISETP.NE.AND P0, PT, R65, R71, PT ;  /* 0x000000474100720c */ /* 0x002fc80003f05270 */
[----:B------:R-:W1:Y:S09]  /*2f70*/  POPC R67, R67 ;  /* 0x0000004300437309 */ /* 0x000e720000000000 */
[----:B------:R-:W-:Y:S05]  /*2f80*/  @P0 BRA `(.L_x_527) ;  /* 0x0000000000080947 */ /* 0x000fea0003800000 */
[----:B------:R-:W-:-:S06]  /*2f90*/  IMAD R68, R39, 0x4, R72 ;  /* 0x0000000427447824 */ /* 0x000fcc00078e0248 */
[----:B-1----:R2:W4:Y:S02]  /*2fa0*/  ATOMS.ADD R68, [R68], R67 ;  /* 0x000000434444738c */ /* 0x0025240000000000 */
.L_x_527:
[----:B------:R-:W-:Y:S05]  /*2fb0*/  BSYNC.RECONVERGENT B0 ;  /* 0x0000000000007941 */ /* 0x000fea0003800200 */
.L_x_526:
[----:B------:R-:W5:Y:S01]  /*2fc0*/  LDCU UR5, c[0x0][0x3c4] ;  /* 0x00007880ff0577ac */ /* 0x000f620008000800 */
[----:B----4-:R4:W0:Y:S01]  /*2fd0*/  SHFL.IDX PT, R68, R68, R71, 0x1f ;  /* 0x00001f4744447589 */ /* 0x01082200000e0000 */
[----:B------:R-:W-:Y:S01]  /*2fe0*/  BSSY.RECONVERGENT B0, `(.L_x_528) ;  /* 0x0000024000007945 */ /* 0x000fe20003800200 */
[----:B-----5:R-:W-:-:S04]  /*2ff0*/  SHF.R.U64 R39, R32, UR5, R33 ;  /* 0x0000000520277c19 */ /* 0x020fc80008001221 */
[----:B------:R-:W-:-:S04]  /*3000*/  LOP3.LUT R73, R39, UR4, RZ, 0x30, !PT ;  /* 0x0000000427497c12 */ /* 0x000fc8000f8e30ff */
[----:B------:R-:W-:-:S13]  /*3010*/  R2P PR, R73, 0x7f ;  /* 0x0000007f49007804 */ /* 0x000fda0000000000 */
[----:B------:R-:W-:Y:S02]  /*3020*/  VOTE.ANY R39, PT, P0 ;  /* 0x0000000000277806 */ /* 0x000fe400000e0100 */
        /* <DEDUP_REMOVED lines=24> */
[----:B------:R-:W5:Y:S01]  /*31b0*/  FLO.U32 R74, R69 ;  /* 0x00000045004a7300 */ /* 0x000f6200000e0000 */
[----:B------:R-:W-:-:S07]  /*31c0*/  LOP3.LUT R39, R66, R69, RZ, 0xc0, !PT ;  /* 0x0000004542277212 */ /* 0x000fce00078ec0ff */
[----:B------:R-:W0:Y:S01]  /*31d0*/  POPC R39, R39 ;  /* 0x0000002700277309 */ /* 0x000e220000000000 */
[----:B-----5:R-:W-:-:S13]  /*31e0*/  ISETP.NE.AND P0, PT, R65, R74, PT ;  /* 0x0000004a4100720c */ /* 0x020fda0003f05270 */
[----:B0---4-:R-:W-:Y:S05]  /*31f0*/  @P0 BRA `(.L_x_529) ;  /* 0x0000000000080947 */ /* 0x011fea0003800000 */
[----:B------:R-:W-:-:S06]  /*3200*/  IMAD R70, R73, 0x4, R72 ;  /* 0x0000000449467824 */ /* 0x000fcc00078e0248 */
[----:B------:R0:W4:Y:S02]  /*3210*/  ATOMS.ADD R70, [R70], R39 ;  /* 0x000000274646738c */ /* 0x0001240000000000 */
.L_x_529:
[----:B------:R-:W-:Y:S05]  /*3220*/  BSYNC.RECONVERGENT B0 ;  /* 0x0000000000007941 */ /* 0x000fea0003800200 */
.L_x_528:
[----:B------:R-:W-:Y:S01]  /*3230*/  SHF.R.U64 R69, R30, UR5, R31 ;  /* 0x000000051e457c19 */ /* 0x000fe2000800121f */
[----:B----4-:R4:W0:Y:S01]  /*3240*/  SHFL.IDX PT, R70, R70, R74, 0x1f ;  /* 0x00001f4a46467589 */ /* 0x01082200000e0000 */
[----:B------:R-:W-:Y:S01]  /*3250*/  BSSY.RECONVERGENT B0, `(.L_x_530) ;  /* 0x0000024000007945 */ /* 0x000fe20003800200 */
[----:B------:R-:W-:Y:S01]  /*3260*/  IMAD.MOV.U32 R73, RZ, RZ, RZ ;  /* 0x000000ffff497224 */ /* 0x000fe200078e00ff */
        /* <DEDUP_REMOVED lines=26> */
[----:B------:R-:W-:Y:S02]  /*3410*/  SHF.R.U64 R72, R28, UR5, R29 ;  /* 0x000000051c487c19 */ /* 0x000fe4000800121d */
[----:B------:R-:W5:Y:S01]  /*3420*/  FLO.U32 R76, R71 ;  /* 0x00000047004c7300 */ /* 0x000f6200000e0000 */
[----:B------:R-:W-:Y:S02]  /*3430*/  LOP3.LUT R69, R66, R71, RZ, 0xc0, !PT ;  /* 0x0000004742457212 */ /* 0x000fe400078ec0ff */
[----:B------:R-:W-:-:S05]  /*3440*/  LOP3.LUT R72, R72, UR4, RZ, 0x30, !PT ;  /* 0x0000000448487c12 */ /* 0x000fca000f8e30ff */
[----:B------:R-:W0:Y:S01]  /*3450*/  POPC R69, R69 ;  /* 0x0000004500457309 */ /* 0x000e220000000000 */
[----:B-----5:R-:W-:-:S13]  /*3460*/  ISETP.NE.AND P0, PT, R65, R76, PT ;  /* 0x0000004c4100720c */ /* 0x020fda0003f05270 */
[----:B0---4-:R-:W-:Y:S05]  /*3470*/  @P0 BRA `(.L_x_531) ;  /* 0x0000000000040947 */ /* 0x011fea0003800000 */
[----:B------:R0:W4:Y:S02]  /*3480*/  ATOMS.ADD R73, [R64], R69 ;  /* 0x000000454049738c */ /* 0x0001240000000000 */
.L_x_531:
[----:B------:R-:W-:Y:S05]  /*3490*/  BSYNC.RECONVERGENT B0 ;  /* 0x0000000000007941 */ /* 0x000fea0003800200 */
.L_x_530:
[----:B------:R-:W-:Y:S01]  /*34a0*/  R2P PR, R72, 0x7f ;  /* 0x0000007f48007804 */ /* 0x000fe20000000000 */
[----:B------:R-:W-:Y:S01]  /*34b0*/  BSSY.RECONVERGENT B0, `(.L_x_532) ;  /* 0x0000021000007945 */ /* 0x000fe20003800200 */
[----:B------:R-:W-:-:S11]  /*34c0*/  IMAD.MOV.U32 R74, RZ, RZ, RZ ;  /* 0x000000ffff4a7224 */ /* 0x000fd600078e00ff */
[----:B0--3--:R-:W-:Y:S02]  /*34d0*/  VOTE.ANY R64, PT, P0 ;  /* 0x0000000000407806 */ /* 0x009fe400000e0100 */
        /* <DEDUP_REMOVED lines=23> */
[----:B----4-:R0:W3:Y:S02]  /*3650*/  SHFL.IDX PT, R64, R73, R76, 0x1f ;  /* 0x00001f4c49407589 */ /* 0x0100e400000e0000 */
[----:B------:R-:W4:Y:S01]  /*3660*/  FLO.U32 R75, R71 ;  /* 0x00000047004b7300 */ /* 0x000f2200000e0000 */
[----:B------:R-:W-:-:S07]  /*3670*/  LOP3.LUT R72, R66, R71, RZ, 0xc0, !PT ;  /* 0x0000004742487212 */ /* 0x000fce00078ec0ff */
[----:B------:R-:W0:Y:S01]  /*3680*/  POPC R72, R72 ;  /* 0x0000004800487309 */ /* 0x000e220000000000 */
[----:B----4-:R-:W-:-:S13]  /*3690*/  ISETP.NE.AND P0, PT, R65, R75, PT ;  /* 0x0000004b4100720c */ /* 0x010fda0003f05270 */
[----:B0--3--:R-:W-:Y:S05]  /*36a0*/  @P0 BRA `(.L_x_533) ;  /* 0x0000000000040947 */ /* 0x009fea0003800000 */
[----:B------:R0:W3:Y:S02]  /*36b0*/  ATOMS.ADD R74, [R63], R72 ;  /* 0x000000483f4a738c */ /* 0x0000e40000000000 */
.L_x_533:
[----:B------:R-:W-:Y:S05]  /*36c0*/  BSYNC.RECONVERGENT B0 ;  /* 0x0000000000007941 */ /* 0x000fea0003800200 */
.L_x_532:
[----:B------:R-:W-:Y:S01]  /*36d0*/  R2P PR, R61, 0x7f ;  /* 0x0000007f3d007804 */ /* 0x000fe20000000000 */
[----:B------:R-:W-:Y:S01]  /*36e0*/  BSSY.RECONVERGENT B0, `(.L_x_534) ;  /* 0x0000021000007945 */ /* 0x000fe20003800200 */
[----:B------:R-:W-:-:S11]  /*36f0*/  IMAD.MOV.U32 R73, RZ, RZ, RZ ;  /* 0x000000ffff497224 */ /* 0x000fd600078e00ff */
[----:B0-----:R-:W-:Y:S02]  /*3700*/  VOTE.ANY R63, PT, P0 ;  /* 0x00000000003f7806 */ /* 0x001fe400000e0100 */
[----:B------:R-:W-:Y:S02]  /*3710*/  VOTE.ANY R76, PT, P1 ;  /* 0x00000000004c7806 */ /* 0x000fe400008e0100 */
[----:B------:R-:W-:Y:S02]  /*3720*/  @!P0 LOP3.LUT R63, RZ, R63, RZ, 0x33, !PT ;  /* 0x0000003fff3f8212 */ /* 0x000fe400078e33ff */
[----:B------:R-:W-:Y:S02]  /*3730*/  @!P1 LOP3.LUT R76, RZ, R76, RZ, 0x33, !PT ;  /* 0x0000004cff4c9212 */ /* 0x000fe400078e33ff */
[----:B------:R-:W-:Y:S02]  /*3740*/  LOP3.LUT P0, RZ, R61, 0x80, RZ, 0xc0, !PT ;  /* 0x000000803dff7812 */ /* 0x000fe4000780c0ff */
[----:B------:R-:W-:Y:S01]  /*3750*/  LOP3.LUT R63, R76, R63, RZ, 0xc0, !PT ;  /* 0x0000003f4c3f7212 */ /* 0x000fe200078ec0ff */
[----:B---3--:R0:W3:Y:S01]  /*3760*/  SHFL.IDX PT, R61, R74, R75, 0x1f ;  /* 0x00001f4b4a3d7589 */ /* 0x0080e200000e0000 */
        /* <DEDUP_REMOVED lines=18> */
[----:B------:R-:W4:Y:S01]  /*3890*/  FLO.U32 R76, R71 ;  /* 0x00000047004c7300 */ /* 0x000f2200000e0000 */
[----:B------:R-:W-:-:S07]  /*38a0*/  LOP3.LUT R63, R66, R71, RZ, 0xc0, !PT ;  /* 0x00000047423f7212 */ /* 0x000fce00078ec0ff */
[----:B------:R-:W0:Y:S01]  /*38b0*/  POPC R63, R63 ;  /* 0x0000003f003f7309 */ /* 0x000e220000000000 */
[----:B----4-:R-:W-:-:S13]  /*38c0*/  ISETP.NE.AND P0, PT, R65, R76, PT ;  /* 0x0000004c4100720c */ /* 0x010fda0003f05270 */
[----:B0--3--:R-:W-:Y:S05]  /*38d0*/  @P0 BRA `(.L_x_535) ;  /* 0x0000000000040947 */ /* 0x009fea0003800000 */
[----:B------:R0:W3:Y:S02]  /*38e0*/  ATOMS.ADD R73, [R62], R63 ;  /* 0x0000003f3e49738c */ /* 0x0000e40000000000 */
.L_x_535:
[----:B------:R-:W-:Y:S05]  /*38f0*/  BSYNC.RECONVERGENT B0 ;  /* 0x0000000000007941 */ /* 0x000fea0003800200 */
.L_x_534:
        /* <DEDUP_REMOVED lines=8> */
[----:B------:R-:W-:-:S02]  /*3980*/  LOP3.LUT R62, R71, R62, RZ, 0xc0, !PT ;  /* 0x0000003e473e7212 */ /* 0x000fc400078ec0ff */
[----:B------:R-:W-:Y:S02]  /*3990*/  VOTE.ANY R71, PT, P2 ;  /* 0x0000000000477806 */ /* 0x000fe400010e0100 */
[----:B------:R-:W-:Y:S02]  /*39a0*/  VOTE.ANY R59, PT, P5 ;  /* 0x00000000003b7806 */ /* 0x000fe400028e0100 */
[----:B------:R-:W-:Y:S02]  /*39b0*/  @!P2 LOP3.LUT R71, RZ, R71, RZ, 0x33, !PT ;  /* 0x00000047ff47a212 */ /* 0x000fe400078e33ff */
[----:B------:R-:W-:Y:S02]  /*39c0*/  @!P5 LOP3.LUT R59, RZ, R59, RZ, 0x33, !PT ;  /* 0x0000003bff3bd212 */ /* 0x000fe400078e33ff */
[----:B------:R-:W-:Y:S02]  /*39d0*/  LOP3.LUT R62, R71, R62, RZ, 0xc0, !PT ;  /* 0x0000003e473e7212 */ /* 0x000fe400078ec0ff */
[----:B------:R-:W-:-:S04]  /*39e0*/  VOTE.ANY R71, PT, P3 ;  /* 0x0000000000477806 */ /* 0x000fc800018e0100 */
[----:B------:R-:W-:-:S04]  /*39f0*/  @!P3 LOP3.LUT R71, RZ, R71, RZ, 0x33, !PT ;  /* 0x00000047ff47b212 */ /* 0x000fc800078e33ff */
[----:B------:R-:W-:Y:S02]  /*3a00*/  LOP3.LUT R62, R71, R62, RZ, 0xc0, !PT ;  /* 0x0000003e473e7212 */ /* 0x000fe400078ec0ff */
[----:B------:R-:W-:-:S04]  /*3a10*/  VOTE.ANY R71, PT, P4 ;  /* 0x0000000000477806 */ /* 0x000fc800020e0100 */
[----:B------:R-:W-:-:S04]  /*3a20*/  @!P4 LOP3.LUT R71, RZ, R71, RZ, 0x33, !PT ;  /* 0x00000047ff47c212 */ /* 0x000fc800078e33ff */
[----:B------:R-:W-:-:S04]  /*3a30*/  LOP3.LUT R62, R71, R62, RZ, 0xc0, !PT ;  /* 0x0000003e473e7212 */ /* 0x000fc800078ec0ff */
[----:B------:R-:W-:Y:S02]  /*3a40*/  LOP3.LUT R62, R59, R62, RZ, 0xc0, !PT ;  /* 0x0000003e3b3e7212 */ /* 0x000fe400078ec0ff */
[----:B------:R-:W-:-:S04]  /*3a50*/  VOTE.ANY R59, PT, P6 ;  /* 0x00000000003b7806 */ /* 0x000fc800030e0100 */
[----:B------:R-:W-:-:S04]  /*3a60*/  @!P6 LOP3.LUT R59, RZ, R59, RZ, 0x33, !PT ;  /* 0x0000003bff3be212 */ /* 0x000fc800078e33ff */
[----:B------:R-:W-:Y:S02]  /*3a70*/  LOP3.LUT R62, R59, R62, RZ, 0xc0, !PT ;  /* 0x0000003e3b3e7212 */ /* 0x000fe400078ec0ff */
[----:B------:R-:W-:-:S04]  /*3a80*/  VOTE.ANY R59, PT, P0 ;  /* 0x00000000003b7806 */ /* 0x000fc800000e0100 */
[----:B------:R-:W-:-:S04]  /*3a90*/  @!P0 LOP3.LUT R59, RZ, R59, RZ, 0x33, !PT ;  /* 0x0000003bff3b8212 */ /* 0x000fc800078e33ff */
[----:B------:R-:W-:Y:S02]  /*3aa0*/  LOP3.LUT R71, R59, R62, RZ, 0xc0, !PT ;  /* 0x0000003e3b477212 */ /* 0x000fe400078ec0ff */
[----:B---3--:R0:W3:Y:S02]  /*3ab0*/  SHFL.IDX PT, R62, R73, R76, 0x1f ;  /* 0x00001f4c493e7589 */ /* 0x0080e400000e0000 */
[----:B------:R-:W4:Y:S01]  /*3ac0*/  FLO.U32 R75, R71 ;  /* 0x00000047004b7300 */ /* 0x000f2200000e0000 */
[----:B------:R-:W-:-:S07]  /*3ad0*/  LOP3.LUT R59, R66, R71, RZ, 0xc0, !PT ;  /* 0x00000047423b7212 */ /* 0x000fce00078ec0ff */
[----:B------:R-:W0:Y:S01]  /*3ae0*/  POPC R59, R59 ;  /* 0x0000003b003b7309 */ /* 0x000e220000000000 */
[----:B----4-:R-:W-:-:S13]  /*3af0*/  ISETP.NE.AND P0, PT, R65, R75, PT ;  /* 0x0000004b4100720c */ /* 0x010fda0003f05270 */
[----:B0--3--:R-:W-:Y:S05]  /*3b00*/  @P0 BRA `(.L_x_537) ;  /* 0x0000000000040947 */ /* 0x009fea0003800000 */
[----:B------:R0:W3:Y:S02]  /*3b10*/  ATOMS.ADD R74, [R60], R59 ;  /* 0x0000003b3c4a738c */ /* 0x0000e40000000000 */
.L_x_537:
[----:B------:R-:W-:Y:S05]  /*3b20*/  BSYNC.RECONVERGENT B0 ;  /* 0x0000000000007941 */ /* 0x000fea0003800200 */
.L_x_536:
        /* <DEDUP_REMOVED lines=34> */
.L_x_539:
[----:B------:R-:W-:Y:S05]  /*3d50*/  BSYNC.RECONVERGENT B0 ;  /* 0x0000000000007941 */ /* 0x000fea0003800200 */
.L_x_538:
[----:B------:R-:W-:Y:S01]  /*3d60*/  R2P PR, R54, 0x7f ;  /* 0x0000007f36007804 */ /* 0x000fe20000000000 */
[----:B------:R-:W-:-:S12]  /*3d70*/  BSSY.RECONVERGENT B0, `(.L_x_540) ;  /* 0x0000021000007945 */ /* 0x000fd80003800200 */
        /* <DEDUP_REMOVED lines=26> */
[----:B------:R-:W4:Y:S01]  /*3f20*/  FLO.U32 R77, R75 ;  /* 0x0000004b004d7300 */ /* 0x000f2200000e0000 */
[----:B------:R-:W-:-:S07]  /*3f30*/  LOP3.LUT R71, R66, R75, RZ, 0xc0, !PT ;  /* 0x0000004b42477212 */ /* 0x000fce00078ec0ff */
[----:B------:R-:W0:Y:S01]  /*3f40*/  POPC R71, R71 ;  /* 0x0000004700477309 */ /* 0x000e220000000000 */
[----:B----4-:R-:W-:-:S13]  /*3f50*/  ISETP.NE.AND P0, PT, R65, R77, PT ;  /* 0x0000004d4100720c */ /* 0x010fda0003f05270 */
[----:B0--3--:R-:W-:Y:S05]  /*3f60*/  @P0 BRA `(.L_x_541) ;  /* 0x0000000000040947 */ /* 0x009fea0003800000 */
[----:B------:R0:W3:Y:S02]  /*3f70*/  ATOMS.ADD R58, [R56], R71 ;  /* 0x00000047383a738c */ /* 0x0000e40000000000 */
.L_x_541:
[----:B------:R-:W-:Y:S05]  /*3f80*/  BSYNC.RECONVERGENT B0 ;  /* 0x0000000000007941 */ /* 0x000fea0003800200 */
.L_x_540:
        /* <DEDUP_REMOVED lines=34> */
.L_x_543:
[----:B------:R-:W-:Y:S05]  /*41b0*/  BSYNC.RECONVERGENT B0 ;  /* 0x0000000000007941 */ /* 0x000fea0003800200 */
.L_x_542:
[----:B------:R-:W-:Y:S01]  /*41c0*/  R2P PR, R43, 0x7f ;  /* 0x0000007f2b007804 */ /* 0x000fe20000000000 */
[----:B------:R-:W-:-:S12]  /*41d0*/  BSSY.RECONVERGENT B0, `(.L_x_544) ;  /* 0x0000021000007945 */ /* 0x000fd80003800200 */
        /* <DEDUP_REMOVED lines=24> */
[----:B------:R-:W-:Y:S01]  /*4360*/  IMAD.MOV.U32 R58, RZ, RZ, RZ ;  /* 0x000000ffff3a7224 */ /* 0x000fe200078e00ff */
[----:B---3--:R0:W3:Y:S02]  /*4370*/  SHFL.IDX PT, R51, R74, R75, 0x1f ;  /* 0x00001f4b4a337589 */ /* 0x0080e400000e0000 */
[----:B------:R-:W4:Y:S01]  /*4380*/  FLO.U32 R76, R43 ;  /* 0x0000002b004c7300 */ /* 0x000f2200000e0000 */
[----:B------:R-:W-:-:S07]  /*4390*/  LOP3.LUT R73, R66, R43, RZ, 0xc0, !PT ;  /* 0x0000002b42497212 */ /* 0x000fce00078ec0ff */
[----:B------:R-:W0:Y:S01]  /*43a0*/  POPC R73, R73 ;  /* 0x0000004900497309 */ /* 0x000e220000000000 */
[----:B----4-:R-:W-:-:S13]  /*43b0*/  ISETP.NE.AND P0, PT, R65, R76, PT ;  /* 0x0000004c4100720c */ /* 0x010fda0003f05270 */
[----:B0--3--:R-:W-:Y:S05]  /*43c0*/  @P0 BRA `(.L_x_545) ;  /* 0x0000000000040947 */ /* 0x009fea0003800000 */
[----:B------:R0:W3:Y:S02]  /*43d0*/  ATOMS.ADD R58, [R44], R73 ;  /* 0x000000492c3a738c */ /* 0x0000e40000000000 */
.L_x_545:
[----:B------:R-:W-:Y:S05]  /*43e0*/  BSYNC.RECONVERGENT B0 ;  /* 0x0000000000007941 */ /* 0x000fea0003800200 */
.L_x_544:
[----:B------:R-:W-:Y:S01]  /*43f0*/  R2P PR, R36, 0x7f ;  /* 0x0000007f24007804 */ /* 0x000fe20000000000 */
[----:B---3--:R3:W4:Y:S01]  /*4400*/  SHFL.IDX PT, R58, R58, R76, 0x1f ;  /* 0x00001f4c3a3a7589 */ /* 0x00872200000e0000 */
[----:B------:R-:W-:Y:S11]  /*4410*/  BSSY.RECONVERGENT B0, `(.L_x_546) ;  /* 0x0000020000007945 */ /* 0x000ff60003800200 */
[----:B------:R-:W-:-:S02]  /*4420*/  VOTE.ANY R43, PT, P0 ;  /* 0x00000000002b7806 */ /* 0x000fc400000e0100 */
[----:B0-----:R-:W-:Y:S02]  /*4430*/  VOTE.ANY R44, PT, P1 ;  /* 0x00000000002c7806 */ /* 0x001fe400008e0100 */
[----:B------:R-:W-:Y:S02]  /*4440*/  @!P0 LOP3.LUT R43, RZ, R43, RZ, 0x33, !PT ;  /* 0x0000002bff2b8212 */ /* 0x000fe400078e33ff */
        /* <DEDUP_REMOVED lines=24> */
[----:B------:R3:W1:Y:S01]  /*45d0*/  POPC R77, R36 ;  /* 0x00000024004d7309 */ /* 0x0006620000000000 */
[----:B0-----:R-:W-:-:S13]  /*45e0*/  ISETP.NE.AND P0, PT, R65, R74, PT ;  /* 0x0000004a4100720c */ /* 0x001fda0003f05270 */
[----:B-1-34-:R-:W-:Y:S05]  /*45f0*/  @P0 BRA `(.L_x_547) ;  /* 0x0000000000040947 */ /* 0x01afea0003800000 */
[----:B------:R0:W1:Y:S02]  /*4600*/  ATOMS.ADD R44, [R45], R77 ;  /* 0x0000004d2d2c738c */ /* 0x0000640000000000 */
.L_x_547:
[----:B------:R-:W-:Y:S05]  /*4610*/  BSYNC.RECONVERGENT B0 ;  /* 0x0000000000007941 */ /* 0x000fea0003800200 */
.L_x_546:
[----:B------:R-:W-:Y:S01]  /*4620*/  R2P PR, R38, 0x7f ;  /* 0x0000007f26007804 */ /* 0x000fe20000000000 */
[----:B-1----:R1:W3:Y:S01]  /*4630*/  SHFL.IDX PT, R74, R44, R74, 0x1f ;  /* 0x00001f4a2c4a7589 */ /* 0x0022e200000e0000 */
[----:B------:R-:W-:Y:S11]  /*4640*/  BSSY.RECONVERGENT B0, `(.L_x_548) ;  /* 0x0000020000007945 */ /* 0x000ff60003800200 */
[----:B------:R-:W-:-:S02]  /*4650*/  VOTE.ANY R36, PT, P0 ;  /* 0x0000000000247806 */ /* 0x000fc400000e0100 */
[----:B------:R-:W-:Y:S02]  /*4660*/  VOTE.ANY R43, PT, P1 ;  /* 0x00000000002b7806 */ /* 0x000fe400008e0100 */
[----:B------:R-:W-:Y:S02]  /*4670*/  @!P0 LOP3.LUT R36, RZ, R36, RZ, 0x33, !PT ;  /* 0x00000024ff248212 */ /* 0x000fe400078e33ff */
[----:B------:R-:W-:Y:S02]  /*4680*/  @!P1 LOP3.LUT R43, RZ, R43, RZ, 0x33, !PT ;  /* 0x0000002bff2b9212 */ /* 0x000fe400078e33ff */
[----:B------:R-:W-:Y:S01]  /*4690*/  LOP3.LUT P0, RZ, R38, 0x80, RZ, 0xc0, !PT ;  /* 0x0000008026ff7812 */ /* 0x000fe2000780c0ff */
[----:B------:R-:W-:Y:S01]  /*46a0*/  IMAD.MOV.U32 R38, RZ, RZ, RZ ;  /* 0x000000ffff267224 */ /* 0x000fe200078e00ff */
        /* <DEDUP_REMOVED lines=21> */
[----:B------:R1:W0:Y:S01]  /*4800*/  POPC R78, R36 ;  /* 0x00000024004e7309 */ /* 0x0002220000000000 */
[----:B----4-:R-:W-:-:S13]  /*4810*/  ISETP.NE.AND P0, PT, R65, R75, PT ;  /* 0x0000004b4100720c */ /* 0x010fda0003f05270 */
[----:B01-3--:R-:W-:Y:S05]  /*4820*/  @P0 BRA `(.L_x_549) ;  /* 0x0000000000040947 */ /* 0x00bfea0003800000 */
[----:B------:R0:W1:Y:S02]  /*4830*/  ATOMS.ADD R38, [R46], R78 ;  /* 0x0000004e2e26738c */ /* 0x0000640000000000 */
.L_x_549:
[----:B------:R-:W-:Y:S05]  /*4840*/  BSYNC.RECONVERGENT B0 ;  /* 0x0000000000007941 */ /* 0x000fea0003800200 */
.L_x_548:
        /* <DEDUP_REMOVED lines=34> */
.L_x_551:
[----:B------:R-:W-:Y:S05]  /*4a70*/  BSYNC.RECONVERGENT B0 ;  /* 0x0000000000007941 */ /* 0x000fea0003800200 */
.L_x_550:
[----:B------:R-:W-:Y:S01]  /*4a80*/  R2P PR, R41, 0x7f ;  /* 0x0000007f29007804 */ /* 0x000fe20000000000 */
[----:B-1----:R1:W3:Y:S01]  /*4a90*/  SHFL.IDX PT, R76, R40, R76, 0x1f ;  /* 0x00001f4c284c7589 */ /* 0x0022e200000e0000 */
[----:B------:R-:W-:Y:S01]  /*4aa0*/  BSSY.RECONVERGENT B0, `(.L_x_552) ;  /* 0x0000020000007945 */ /* 0x000fe20003800200 */
[----:B------:R-:W-:-:S10]  /*4ab0*/  IMAD.MOV.U32 R38, RZ, RZ, RZ ;  /* 0x000000ffff267224 */ /* 0x000fd400078e00ff */
[----:B------:R-:W-:Y:S02]  /*4ac0*/  VOTE.ANY R36, PT, P0 ;  /* 0x0000000000247806 */ /* 0x000fe400000e0100 */
        /* <DEDUP_REMOVED lines=29> */
.L_x_553:
[----:B------:R-:W-:Y:S05]  /*4ca0*/  BSYNC.RECONVERGENT B0 ;  /* 0x0000000000007941 */ /* 0x000fea0003800200 */
.L_x_552:
[----:B------:R-:W-:Y:S01]  /*4cb0*/  R2P PR, R42, 0x7f ;  /* 0x0000007f2a007804 */ /* 0x000fe20000000000 */
[----:B------:R-:W-:Y:S01]  /*4cc0*/  BSSY.RECONVERGENT B0, `(.L_x_554) ;  /* 0x0000021000007945 */ /* 0x000fe20003800200 */
[----:B------:R-:W-:-:S11]  /*4cd0*/  IMAD.MOV.U32 R47, RZ, RZ, RZ ;  /* 0x000000ffff2f7224 */ /* 0x000fd600078e00ff */
        /* <DEDUP_REMOVED lines=24> */
[----:B0-----:R-:W0:Y:S01]  /*4e60*/  FLO.U32 R48, R41 ;  /* 0x0000002900307300 */ /* 0x001e2200000e0000 */
[----:B------:R-:W-:-:S07]  /*4e70*/  LOP3.LUT R66, R66, R41, RZ, 0xc0, !PT ;  /* 0x0000002942427212 */ /* 0x000fce00078ec0ff */
[----:B------:R3:W4:Y:S01]  /*4e80*/  POPC R82, R66 ;  /* 0x0000004200527309 */ /* 0x0007220000000000 */
[----:B0-----:R-:W-:Y:S02]  /*4e90*/  ISETP.NE.AND P0, PT, R65, R48, PT ;  /* 0x000000304100720c */ /* 0x001fe40003f05270 */
[----:B-1----:R3:W0:Y:S11]  /*4ea0*/  SHFL.IDX PT, R65, R38, R43, 0x1f ;  /* 0x00001f2b26417589 */ /* 0x00263600000e0000 */
[----:B---34-:R-:W-:Y:S05]  /*4eb0*/  @P0 BRA `(.L_x_555) ;  /* 0x0000000000040947 */ /* 0x018fea0003800000 */
[----:B------:R1:W3:Y:S02]  /*4ec0*/  ATOMS.ADD R47, [R49], R82 ;  /* 0x00000052312f738c */ /* 0x0002e40000000000 */
.L_x_555:
[----:B------:R-:W-:Y:S05]  /*4ed0*/  BSYNC.RECONVERGENT B0 ;  /* 0x0000000000007941 */ /* 0x000fea0003800200 */
.L_x_554:
[----:B------:R-:W-:Y:S01]  /*4ee0*/  BAR.SYNC.DEFER_BLOCKING 0x0 ;  /* 0x0000000000007b1d */ /* 0x000fe20000010000 */
[----:B------:R-:W-:Y:S01]  /*4ef0*/  IMAD.IADD R36, R67, 0x1, R68 ;  /* 0x0000000143247824 */ /* 0x000fe200078e0244 */
[----:B------:R-:W-:Y:S01]  /*4f00*/  ISETP.NE.AND P0, PT, R81, RZ, PT ;  /* 0x000000ff5100720c */ /* 0x000fe20003f05270 */
[----:B------:R-:W-:Y:S02]  /*4f10*/  IMAD.IADD R38, R39, 0x1, R70 ;  /* 0x0000000127267824 */ /* 0x000fe400078e0246 */
[----:B------:R-:W-:Y:S01]  /*4f20*/  IMAD.IADD R39, R69, 0x1, R64 ;  /* 0x0000000145277824 */ /* 0x000fe200078e0240 */
[----:B------:R-:W-:Y:S01]  /*4f30*/  BSSY B1, `(.L_x_556) ;  /* 0x000006f000017945 */ /* 0x000fe20003800000 */
[----:B------:R-:W-:Y:S01]  /*4f40*/  IMAD.IADD R40, R72, 0x1, R61 ;  /* 0x0000000148287824 */ /* 0x000fe200078e023d */
[----:B---3--:R3:W4:Y:S01]  /*4f50*/  SHFL.IDX PT, R66, R47, R48, 0x1f ;  /* 0x00001f302f427589 */ /* 0x00872200000e0000 */
[----:B------:R-:W-:Y:S02]  /*4f60*/  IMAD.IADD R43, R57, 0x1, R54 ;  /* 0x00000001392b7824 */ /* 0x000fe400078e0236 */
[----:B------:R-:W-:-:S02]  /*4f70*/  IMAD.IADD R42, R59, 0x1, R60 ;  /* 0x000000013b2a7824 */ /* 0x000fc400078e023c */
[--C-:B------:R-:W-:Y:S02]  /*4f80*/  IMAD R57, R36, 0x8, R53.reuse ;  /* 0x0000000824397824 */ /* 0x100fe400078e0235 */
[--C-:B------:R-:W-:Y:S02]  /*4f90*/  IMAD R59, R38, 0x8, R53.reuse ;  /* 0x00000008263b7824 */ /* 0x100fe400078e0235 */
[----:B------:R-:W-:Y:S02]  /*4fa0*/  IMAD.IADD R41, R63, 0x1, R62 ;  /* 0x000000013f297824 */ /* 0x000fe400078e023e */
[--C-:B------:R-:W-:Y:S02]  /*4fb0*/  IMAD R61, R39, 0x8, R53.reuse ;  /* 0x00000008273d7824 */ /* 0x100fe400078e0235 */
[----:B------:R-:W-:Y:S02]  /*4fc0*/  IMAD R63, R40, 0x8, R53 ;  /* 0x00000008283f7824 */ /* 0x000fe400078e0235 */
[----:B------:R-:W-:Y:S01]  /*4fd0*/  IMAD.IADD R44, R71, 0x1, R50 ;  /* 0x00000001472c7824 */ /* 0x000fe200078e0232 */
[----:B------:R-:W-:Y:S01]  /*4fe0*/  STS.64 [R57+-0x8], R34 ;  /* 0xfffff82239007388 */ /* 0x000fe20000000a00 */
[----:B0-----:R-:W-:-:S02]  /*4ff0*/  IMAD.IADD R50, R80, 0x1, R65 ;  /* 0x0000000150327824 */ /* 0x001fc400078e0241 */
[--C-:B------:R-:W-:Y:S01]  /*5000*/  IMAD R65, R41, 0x8, R53.reuse ;  /* 0x0000000829417824 */ /* 0x100fe200078e0235 */
[----:B------:R-:W-:Y:S01]  /*5010*/  STS.64 [R59+-0x8], R32 ;  /* 0xfffff8203b007388 */ /* 0x000fe20000000a00 */
[----:B--2---:R-:W-:Y:S02]  /*5020*/  IMAD R67, R42, 0x8, R53 ;  /* 0x000000082a437824 */ /* 0x004fe400078e0235 */
[----:B------:R-:W-:Y:S01]  /*5030*/  IMAD.IADD R45, R56, 0x1, R51 ;  /* 0x00000001382d7824 */ /* 0x000fe200078e0233 */
[----:B------:R-:W-:Y:S01]  /*5040*/  STS.64 [R61+-0x8], R30 ;  /* 0xfffff81e3d007388 */ /* 0x000fe20000000a00 */
[----:B------:R-:W-:Y:S02]  /*5050*/  IMAD.IADD R46, R73, 0x1, R58 ;  /* 0x00000001492e7824 */ /* 0x000fe400078e023a */
[----:B---3--:R-:W-:Y:S01]  /*5060*/  IMAD.IADD R47, R77, 0x1, R74 ;  /* 0x000000014d2f7824 */ /* 0x008fe200078e024a */
[----:B------:R0:W-:Y:S01]  /*5070*/  STS.64 [R63+-0x8], R28 ;  /* 0xfffff81c3f007388 */ /* 0x0001e20000000a00 */
[----:B------:R-:W-:-:S02]  /*5080*/  IMAD.IADD R48, R78, 0x1, R75 ;  /* 0x000000014e307824 */ /* 0x000fc400078e024b */
[----:B-1----:R-:W-:Y:S02]  /*5090*/  IMAD.IADD R49, R79, 0x1, R76 ;  /* 0x000000014f317824 */ /* 0x002fe400078e024c */
[----:B----4-:R-:W-:Y:S02]  /*50a0*/  IMAD.IADD R51, R82, 0x1, R66 ;  /* 0x0000000152337824 */ /* 0x010fe400078e0242 */
[----:B0-----:R-:W-:Y:S02]  /*50b0*/  IMAD.MOV.U32 R28, RZ, RZ, R26 ;  /* 0x000000ffff1c7224 */ /* 0x001fe400078e001a */
[----:B------:R-:W-:Y:S02]  /*50c0*/  IMAD.MOV.U32 R29, RZ, RZ, R27 ;  /* 0x000000ffff1d7224 */ /* 0x000fe400078e001b */
[----:B------:R-:W-:-:S03]  /*50d0*/  IMAD R26, R43, 0x8, R53 ;  /* 0x000000082b1a7824 */ /* 0x000fc600078e0235 */
[----:B------:R0:W-:Y:S02]  /*50e0*/  STS.64 [R65+-0x8], R28 ;  /* 0xfffff81c41007388 */ /* 0x0001e40000000a00 */
        /* <DEDUP_REMOVED lines=19> */
[----:B------:R-:W-:Y:S04]  /*5220*/  STS.64 [R21+-0x8], R28 ;  /* 0xfffff81c15007388 */ /* 0x000fe80000000a00 */
[----:B------:R0:W-:Y:S02]  /*5230*/  STS.64 [R18+-0x8], R14 ;  /* 0xfffff80e12007388 */ /* 0x0001e40000000a00 */
[----:B0-----:R-:W-:Y:S02]  /*5240*/  IMAD.MOV.U32 R14, RZ, RZ, R12 ;  /* 0x000000ffff0e7224 */ /* 0x001fe400078e000c */
[----:B------:R-:W-:Y:S02]  /*5250*/  IMAD.MOV.U32 R15, RZ, RZ, R13 ;  /* 0x000000ffff0f7224 */ /* 0x000fe400078e000d */
[----:B------:R-:W-:-:S03]  /*5260*/  IMAD R12, R49, 0x8, R53 ;  /* 0x00000008310c7824 */ /* 0x000fc600078e0235 */
[----:B------:R0:W-:Y:S02]  /*5270*/  STS.64 [R17+-0x8], R14 ;  /* 0xfffff80e11007388 */ /* 0x0001e40000000a00 */
[----:B0-----:R-:W-:Y:S02]  /*5280*/  IMAD.MOV.U32 R14, RZ, RZ, R10 ;  /* 0x000000ffff0e7224 */ /* 0x001fe400078e000a */
[----:B------:R-:W-:Y:S02]  /*5290*/  IMAD.MOV.U32 R15, RZ, RZ, R11 ;  /* 0x000000ffff0f7224 */ /* 0x000fe400078e000b */
[--C-:B------:R-:W-:Y:S02]  /*52a0*/  IMAD R11, R50, 0x8, R53.reuse ;  /* 0x00000008320b7824 */ /* 0x100fe400078e0235 */
[----:B------:R-:W-:Y:S01]  /*52b0*/  IMAD R10, R51, 0x8, R53 ;  /* 0x00000008330a7824 */ /* 0x000fe200078e0235 */
        /* <DEDUP_REMOVED lines=22> */
.L_x_563:
[----:B0-----:R-:W0:Y:S01]  /*5420*/  LDC.64 R8, c[0x0][0x380] ;  /* 0x0000e000ff087b82 */ /* 0x001e220000000a00 */
[----:B------:R-:W-:Y:S01]  /*5430*/  VIADD R19, R14, 0xffffffff ;  /* 0xffffffff0e137836 */ /* 0x000fe20000000000 */
[----:B------:R-:W-:Y:S03]  /*5440*/  BSSY B2, `(.L_x_560) ;  /* 0x0000008000027945 */ /* 0x000fe60003800000 */
[----:B------:R-:W-:-:S04]  /*5450*/  IMAD R15, R19, 0x100, R5 ;  /* 0x00000100130f7824 */ /* 0x000fc800078e0205 */
[----:B0-----:R-:W-:-:S07]  /*5460*/  IMAD.WIDE R8, R15, 0x4, R8 ;  /* 0x000000040f087825 */ /* 0x001fce00078e0208 */
.L_x_561:
[----:B------:R-:W-:Y:S05]  /*5470*/  YIELD ;  /* 0x0000000000007946 */ /* 0x000fea0003800000 */
[----:B------:R0:W-:Y:S06]  /*5480*/  MEMBAR.SC.CTA ;  /* 0x0000000000007992 */ /* 0x0001ec0000000000 */
[----:B0-----:R-:W2:Y:S02]  /*5490*/  LDG.E.STRONG.SYS R15, desc[UR8][R8.64] ;  /* 0x00000008080f7981 */ /* 0x001ea4000c1f5900 */
[----:B--2---:R-:W-:-:S13]  /*54a0*/  ISETP.NE.AND P0, PT, R15, RZ, PT ;  /* 0x000000ff0f00720c */ /* 0x004fda0003f05270 */
[----:B------:R-:W-:Y:S05]  /*54b0*/  @!P0 BRA `(.L_x_561) ;  /* 0xfffffffc00ec8947 */ /* 0x000fea000383ffff */
[----:B------:R-:W-:Y:S05]  /*54c0*/  BSYNC B2 ;  /* 0x0000000000027941 */ /* 0x000fea0003800000 */
.L_x_560:
[----:B------:R-:W-:Y:S01]  /*54d0*/  BSSY.RECONVERGENT B2, `(.L_x_562) ;  /* 0x0000006000027945 */ /* 0x000fe20003800200 */
[C---:B------:R-:W-:Y:S02]  /*54e0*/  ISETP.GT.AND P0, PT, R15.reuse, -0x1, PT ;  /* 0xffffffff0f00780c */ /* 0x040fe40003f04270 */
[----:B------:R-:W-:Y:S01]  /*54f0*/  LOP3.LUT R8, R15, 0x3fffffff, RZ, 0xc0, !PT ;  /* 0x3fffffff0f087812 */ /* 0x000fe200078ec0ff */
[----:B------:R-:W-:Y:S05]  /*5500*/  WARPSYNC.EXCLUSIVE R6 ;  /* 0x0000000006007348 */ /* 0x000fea0003a00000 */
[----:B------:R-:W-:-:S05]  /*5510*/  IMAD.IADD R13, R8, 0x1, R13 ;  /* 0x00000001080d7824 */ /* 0x000fca00078e020d */
[----:B------:R-:W-:-:S07]  /*5520*/  VOTE.ANY R6, PT, P0 ;  /* 0x0000000000067806 */ /* 0x000fce00000e0100 */
[----:B------:R-:W-:Y:S05]  /*5530*/  BSYNC.RECONVERGENT B2 ;  /* 0x0000000000027941 */ /* 0x000fea0003800200 */
.L_x_562:
[----:B------:R-:W-:Y:S01]  /*5540*/  ISETP.GT.U32.AND P1, PT, R14, 0x1, PT ;  /* 0x000000010e00780c */ /* 0x000fe20003f24070 */
[----:B------:R-:W-:-:S12]  /*5550*/  IMAD.MOV.U32 R14, RZ, RZ, R19 ;  /* 0x000000ffff0e7224 */ /* 0x000fd800078e0013 */
[----:B------:R-:W-:Y:S05]  /*5560*/  @P0 BRA P1, `(.L_x_563) ;  /* 0xfffffffc00ac0947 */ /* 0x000fea000083ffff */
[----:B------:R-:W-:Y:S05]  /*5570*/  BSYNC B0 ;  /* 0x0000000000007941 */ /* 0x000fea0003800000 */
.L_x_559:
[----:B------:R1:W2:Y:S02]  /*5580*/  LDS.64 R8, [R7+0xb400] ;  /* 0x00b4000007087984 */ /* 0x0002a40000000a00 */
.L_x_558:
[----:B------:R-:W3:Y:S01]  /*5590*/  LDC.64 R14, c[0x0][0x380] ;  /* 0x0000e000ff0e7b82 */ /* 0x000ee20000000a00 */
[C---:B------:R-:W-:Y:S01]  /*55a0*/  IMAD.IADD R19, R13.reuse, 0x1, -R52 ;  /* 0x000000010d137824 */ /* 0x040fe200078e0a34 */
[----:B------:R-:W-:Y:S01]  /*55b0*/  LOP3.LUT R13, R13, 0x80000000, RZ, 0xfc, !PT ;  /* 0x800000000d0d7812 */ /* 0x000fe200078efcff */
[----:B------:R-:W-:-:S03]  /*55c0*/  IMAD R23, R37, 0x100, R5 ;  /* 0x0000010025177824 */ /* 0x000fc600078e0205 */
[----:B0-2---:R-:W-:-:S04]  /*55d0*/  IADD3 R8, P0, PT, R19, R8, RZ ;  /* 0x0000000813087210 */ /* 0x005fc80007f1e0ff */
[----:B------:R-:W-:-:S05]  /*55e0*/  LEA.HI.X.SX32 R9, R19, R9, 0x1, P0 ;  /* 0x0000000913097211 */ /* 0x000fca00000f0eff */
[----:B------:R0:W-:Y:S01]  /*55f0*/  STS.64 [R7+0xb400], R8 ;  /* 0x00b4000807007388 */ /* 0x0001e20000000a00 */
[----:B---3--:R-:W-:-:S05]  /*5600*/  IMAD.WIDE R14, R23, 0x4, R14 ;  /* 0x00000004170e7825 */ /* 0x008fca00078e020e */
[----:B------:R0:W-:Y:S02]  /*5610*/  STG.E.STRONG.SYS desc[UR8][R14.64], R13 ;  /* 0x0000000d0e007986 */ /* 0x0001e4000c115908 */
.L_x_557:
[----:B------:R-:W-:Y:S05]  /*5620*/  BSYNC B1 ;  /* 0x0000000000017941 */ /* 0x000fea0003800000 */
.L_x_556:
[----:B01----:R-:W0:Y:S01]  /*5630*/  LDC.64 R14, c[0x0][0x390] ;  /* 0x0000e400ff0e7b82 */ /* 0x003e220000000a00 */
[----:B------:R-:W-:-:S04]  /*5640*/  IMAD.MOV.U32 R8, RZ, RZ, 0x1680 ;  /* 0x00001680ff087424 */ /* 0x000fc800078e00ff */
[----:B------:R-:W-:-:S03]  /*5650*/  IMAD R13, R37, R8, 0x1680 ;  /* 0x00001680250d7424 */ /* 0x000fc600078e0208 */
[----:B------:R-:W1:Y:S01]  /*5660*/  LDC R6, c[0x0][0x3c0] ;  /* 0x0000f000ff067b82 */ /* 0x000e620000000800 */
[----:B0-----:R-:W-:Y:S02]  /*5670*/  ISETP.EQ.U32.AND P1, PT, R14, RZ, PT ;  /* 0x000000ff0e00720c */ /* 0x001fe40003f22070 */
[----:B-1----:R-:W-:-:S04]  /*5680*/  ISETP.GE.AND P0, PT, R13, R6, PT ;  /* 0x000000060d00720c */ /* 0x002fc80003f06270 */
[----:B------:R-:W-:-:S04]  /*5690*/  ISETP.EQ.OR.EX P0, PT, R15, RZ, !P0, P1 ;  /* 0x000000ff0f00720c */ /* 0x000fc80004702710 */
[----:B------:R-:W-:-:S13]  /*56a0*/  ISETP.GT.U32.OR P0, PT, R5, 0xff, P0 ;  /* 0x000000ff0500780c */ /* 0x000fda0000704470 */
[----:B------:R-:W-:Y:S05]  /*56b0*/  @P0 BRA `(.L_x_564) ;  /* 0x0000000000200947 */ /* 0x000fea0003800000 */
[----:B------:R-:W0:Y:S01]  /*56c0*/  LDS.64 R8, [R7+0xb400] ;  /* 0x00b4000007087984 */ /* 0x000e220000000a00 */
[----:B------:R-:W-:Y:S02]  /*56d0*/  SHF.R.S32.HI R19, RZ, 0x1f, R52 ;  /* 0x0000001fff137819 */ /* 0x000fe40000011434 */
[----:B------:R-:W-:-:S04]  /*56e0*/  LEA R14, P2, R5, R14, 0x3 ;  /* 0x0000000e050e7211 */ /* 0x000fc800078418ff */
[----:B------:R-:W-:Y:S02]  /*56f0*/  LEA.HI.X R15, R5, R15, RZ, 0x3, P2 ;  /* 0x0000000f050f7211 */ /* 0x000fe400010f1cff */
[----:B0-----:R-:W-:Y:S02]  /*5700*/  IADD3 R52, P0, P1, R8, R55, R52 ;  /* 0x0000003708347210 */ /* 0x001fe4000791e034 */
[----:B------:R-:W-:-:S04]  /*5710*/  SHF.R.S32.HI R8, RZ, 0x1f, R55 ;  /* 0x0000001fff087819 */ /* 0x000fc80000011437 */
[----:B------:R-:W-:-:S05]  /*5720*/  IADD3.X R53, PT, PT, R9, R8, R19, P0, P1 ;  /* 0x0000000809357210 */ /* 0x000fca00007e2413 */
[----:B------:R0:W-:Y:S02]  /*5730*/  STG.E.64 desc[UR8][R14.64], R52 ;  /* 0x000000340e007986 */ /* 0x0001e4000c101b08 */
.L_x_564:
[----:B------:R-:W-:Y:S01]  /*5740*/  ISETP.GT.AND P0, PT, R13, R6, PT ;  /* 0x000000060d00720c */ /* 0x000fe20003f04270 */
[----:B------:R-:W-:Y:S05]  /*5750*/  WARPSYNC.ALL ;  /* 0x0000000000007948 */ /* 0x000fea0003800000 */
[----:B------:R-:W-:Y:S07]  /*5760*/  BAR.SYNC.DEFER_BLOCKING 0x0 ;  /* 0x0000000000007b1d */ /* 0x000fee0000010000 */
[----:B------:R-:W-:Y:S05]  /*5770*/  @P0 BRA `(.L_x_565) ;  /* 0x0000000800ac0947 */ /* 0x000fea0003800000 */
[----:B------:R-:W1:Y:S01]  /*5780*/  LDS.64 R8, [R7] ;  /* 0x0000000007087984 */ /* 0x000e620000000a00 */
[----:B------:R-:W2:Y:S01]  /*5790*/  S2UR UR6, SR_CgaCtaId ;  /* 0x00000000000679c3 */ /* 0x000ea20000008800 */
[----:B------:R-:W1:Y:S01]  /*57a0*/  LDCU UR7, c[0x0][0x3c4] ;  /* 0x00007880ff0777ac */ /* 0x000e620008000800 */
[----:B------:R-:W-:Y:S01]  /*57b0*/  UMOV UR5, 0x400 ;  /* 0x0000040000057882 */ /* 0x000fe20000000000 */
[----:B------:R-:W3:Y:S01]  /*57c0*/  LDCU.64 UR10, c[0x0][0x3a0] ;  /* 0x00007400ff0a77ac */ /* 0x000ee20008000a00 */
[----:B--2---:R-:W-:Y:S01]  /*57d0*/  ULEA UR5, UR6, UR5, 0x18 ;  /* 0x0000000506057291 */ /* 0x004fe2000f8ec0ff */
[----:B-1----:R-:W-:-:S04]  /*57e0*/  SHF.R.U64 R13, R8, UR7, R9 ;  /* 0x00000007080d7c19 */ /* 0x002fc80008001209 */
[----:B------:R-:W-:-:S04]  /*57f0*/  LOP3.LUT R13, R13, UR4, RZ, 0x30, !PT ;  /* 0x000000040d0d7c12 */ /* 0x000fc8000f8e30ff */
[----:B------:R-:W-:-:S05]  /*5800*/  LEA R16, R13, UR5, 0x3 ;  /* 0x000000050d107c11 */ /* 0x000fca000f8e18ff */
[----:B0-----:R-:W0:Y:S02]  /*5810*/  LDS.64 R14, [R16+0xb400] ;  /* 0x00b40000100e7984 */ /* 0x001e240000000a00 */
[----:B0-----:R-:W-:-:S05]  /*5820*/  IADD3 R13, P1, PT, R14, R5, RZ ;  /* 0x000000050e0d7210 */ /* 0x001fca0007f3e0ff */
[----:B------:R-:W-:Y:S01]  /*5830*/  IMAD.X R14, RZ, RZ, R15, P1 ;  /* 0x000000ffff0e7224 */ /* 0x000fe200008e060f */
[----:B---3--:R-:W-:-:S04]  /*5840*/  LEA R30, P1, R13, UR10, 0x3 ;  /* 0x0000000a0d1e7c11 */ /* 0x008fc8000f8218ff */
[----:B------:R-:W-:-:S05]  /*5850*/  LEA.HI.X R31, R13, UR11, R14, 0x3, P1 ;  /* 0x0000000b0d1f7c11 */ /* 0x000fca00088f1c0e */
[----:B------:R-:W-:Y:S01]  /*5860*/  STG.E.64 desc[UR8][R30.64], R8 ;  /* 0x000000081e007986 */ /* 0x000fe2000c101b08 */
[----:B------:R-:W-:-:S03]  /*5870*/  NOP ;  /* 0x0000000000007918 */ /* 0x000fc60000000000 */
[----:B------:R-:W0:Y:S02]  /*5880*/  LDS.64 R14, [R7+0xc00] ;  /* 0x000c0000070e7984 */ /* 0x000e240000000a00 */
[----:B0-----:R-:W-:-:S04]  /*5890*/  SHF.R.U64 R13, R14, UR7, R15 ;  /* 0x000000070e0d7c19 */ /* 0x001fc8000800120f */
[----:B------:R-:W-:-:S04]  /*58a0*/  LOP3.LUT R13, R13, UR4, RZ, 0x30, !PT ;  /* 0x000000040d0d7c12 */ /* 0x000fc8000f8e30ff */
[----:B------:R-:W-:-:S06]  /*58b0*/  LEA R28, R13, UR5, 0x3 ;  /* 0x000000050d1c7c11 */ /* 0x000fcc000f8e18ff */
        /* <DEDUP_REMOVED lines=142> */
[----:B------:R-:W-:-:S05]  /*61a0*/  LEA R13, R13, UR5, 0x3 ;  /* 0x000000050d0d7c11 */ /* 0x000fca000f8e18ff */
        /* <DEDUP_REMOVED lines=8> */
.L_x_565:
[----:B------:R-:W-:Y:S01]  /*6230*/  IMAD R23, R37, -0x1680, R6 ;  /* 0xffffe98025177824 */ /* 0x000fe200078e0206 */
[----:B------:R-:W-:Y:S01]  /*6240*/  BSSY.RECONVERGENT B0, `(.L_x_567) ;  /* 0x000001d000007945 */ /* 0x000fe20003800200 */
[C---:B------:R-:W-:Y:S02]  /*6250*/  VIADD R8, R5.reuse, 0x180 ;  /* 0x0000018005087836 */ /* 0x040fe40000000000 */
[C---:B------:R-:W-:Y:S01]  /*6260*/  VIADD R9, R5.reuse, 0x300 ;  /* 0x0000030005097836 */ /* 0x040fe20000000000 */
[CC--:B------:R-:W-:Y:S01]  /*6270*/  ISETP.GE.AND P2, PT, R5.reuse, R23.reuse, PT ;  /* 0x000000170500720c */ /* 0x0c0fe20003f46270 */
[C---:B------:R-:W-:Y:S01]  /*6280*/  VIADD R13, R5.reuse, 0x480 ;  /* 0x00000480050d7836 */ /* 0x040fe20000000000 */
[-C--:B------:R-:W-:Y:S01]  /*6290*/  ISETP.GE.AND P3, PT, R8, R23.reuse, PT ;  /* 0x000000170800720c */ /* 0x080fe20003f66270 */
[----:B------:R-:W-:Y:S01]  /*62a0*/  VIADD R8, R5, 0x600 ;  /* 0x0000060005087836 */ /* 0x000fe20000000000 */
[-C--:B------:R-:W-:Y:S01]  /*62b0*/  ISETP.GE.AND P4, PT, R9, R23.reuse, PT ;  /* 0x000000170900720c */ /* 0x080fe20003f86270 */
[----:B------:R-:W-:Y:S01]  /*62c0*/  VIADD R9, R5, 0x780 ;  /* 0x0000078005097836 */ /* 0x000fe20000000000 */
[-C--:B------:R-:W-:Y:S01]  /*62d0*/  ISETP.GE.AND P5, PT, R13, R23.reuse, PT ;  /* 0x000000170d00720c */ /* 0x080fe20003fa6270 */
[----:B------:R-:W-:Y:S01]  /*62e0*/  VIADD R16, R5, 0x900 ;  /* 0x0000090005107836 */ /* 0x000fe20000000000 */
[----:B------:R-:W-:-:S02]  /*62f0*/  ISETP.GE.AND P6, PT, R8, R23, PT ;  /* 0x000000170800720c */ /* 0x000fc40003fc6270 */
[----:B------:R-:W-:-:S03]  /*6300*/  ISETP.GE.AND P1, PT, R9, R23, PT ;  /* 0x000000170900720c */ /* 0x000fc60003f26270 */
[----:B------:R-:W-:Y:S10]  /*6310*/  @P2 BRA `(.L_x_568) ;  /* 0x00000000003c2947 */ /* 0x000ff40003800000 */
[----:B------:R-:W1:Y:S01]  /*6320*/  LDS.64 R8, [R7] ;  /* 0x0000000007087984 */ /* 0x000e620000000a00 */
[----:B------:R-:W2:Y:S01]  /*6330*/  S2UR UR6, SR_CgaCtaId ;  /* 0x00000000000679c3 */ /* 0x000ea20000008800 */
[----:B------:R-:W1:Y:S01]  /*6340*/  LDCU UR7, c[0x0][0x3c4] ;  /* 0x00007880ff0777ac */ /* 0x000e620008000800 */
[----:B------:R-:W-:Y:S02]  /*6350*/  UMOV UR5, 0x400 ;  /* 0x0000040000057882 */ /* 0x000fe40000000000 */
[----:B--2---:R-:W-:Y:S01]  /*6360*/  ULEA UR5, UR6, UR5, 0x18 ;  /* 0x0000000506057291 */ /* 0x004fe2000f8ec0ff */
[----:B-1----:R-:W-:Y:S01]  /*6370*/  SHF.R.U64 R13, R8, UR7, R9 ;  /* 0x00000007080d7c19 */ /* 0x002fe20008001209 */
[----:B------:R-:W1:Y:S03]  /*6380*/  LDCU.64 UR6, c[0x0][0x3a0] ;  /* 0x00007400ff0677ac */ /* 0x000e660008000a00 */
[----:B------:R-:W-:-:S04]  /*6390*/  LOP3.LUT R13, R13, UR4, RZ, 0x30, !PT ;  /* 0x000000040d0d7c12 */ /* 0x000fc8000f8e30ff */
[----:B------:R-:W-:-:S05]  /*63a0*/  LEA R13, R13, UR5, 0x3 ;  /* 0x000000050d0d7c11 */ /* 0x000fca000f8e18ff */
[----:B0-----:R-:W0:Y:S02]  /*63b0*/  LDS.64 R14, [R13+0xb400] ;  /* 0x00b400000d0e7984 */ /* 0x001e240000000a00 */
[----:B0-----:R-:W-:-:S05]  /*63c0*/  IADD3 R19, P2, PT, R14, R5, RZ ;  /* 0x000000050e137210 */ /* 0x001fca0007f5e0ff */
[----:B------:R-:W-:Y:S01]  /*63d0*/  IMAD.X R20, RZ, RZ, R15, P2 ;  /* 0x000000ffff147224 */ /* 0x000fe200010e060f */
[----:B-1----:R-:W-:-:S04]  /*63e0*/  LEA R14, P2, R19, UR6, 0x3 ;  /* 0x00000006130e7c11 */ /* 0x002fc8000f8418ff */
[----:B------:R-:W-:-:S05]  /*63f0*/  LEA.HI.X R15, R19, UR7, R20, 0x3, P2 ;  /* 0x00000007130f7c11 */ /* 0x000fca00090f1c14 */
[----:B------:R1:W-:Y:S04]  /*6400*/  STG.E.64 desc[UR8][R14.64], R8 ;  /* 0x000000080e007986 */ /* 0x0003e8000c101b08 */
.L_x_568:
[----:B------:R-:W-:Y:S05]  /*6410*/  BSYNC.RECONVERGENT B0 ;  /* 0x0000000000007941 */ /* 0x000fea0003800200 */
.L_x_567:
[----:B------:R-:W-:Y:S01]  /*6420*/  NOP ;  /* 0x0000000000007918 */ /* 0x000fe20000000000 */
[----:B------:R-:W-:Y:S01]  /*6430*/  BSSY.RECONVERGENT B0, `(.L_x_569) ;  /* 0x0000013000007945 */ /* 0x000fe20003800200 */
[----:B------:R-:W-:Y:S01]  /*6440*/  ISETP.GE.AND P2, PT, R16, R23, PT ;  /* 0x000000171000720c */ /* 0x000fe20003f46270 */
[----:B------:R-:W-:Y:S02]  /*6450*/  VIADD R16, R5, 0xa80 ;  /* 0x00000a8005107836 */ /* 0x000fe40000000000 */
[----:B------:R-:W-:Y:S10]  /*6460*/  @P3 BRA `(.L_x_570) ;  /* 0x00000000003c3947 */ /* 0x000ff40003800000 */
[----:B-1----:R-:W1:Y:S01]  /*6470*/  LDS.64 R8, [R7+0xc00] ;  /* 0x000c000007087984 */ /* 0x002e620000000a00 */
        /* <DEDUP_REMOVED lines=14> */
.L_x_570:
[----:B------:R-:W-:Y:S05]  /*6560*/  BSYNC.RECONVERGENT B0 ;  /* 0x0000000000007941 */ /* 0x000fea0003800200 */
.L_x_569:
[----:B------:R-:W-:Y:S01]  /*6570*/  NOP ;  /* 0x0000000000007918 */ /* 0x000fe20000000000 */
[----:B------:R-:W-:Y:S01]  /*6580*/  BSSY.RECONVERGENT B0, `(.L_x_571) ;  /* 0x0000013000007945 */ /* 0x000fe20003800200 */
[----:B------:R-:W-:Y:S02]  /*6590*/  ISETP.GE.AND P3, PT, R16, R23, PT ;  /* 0x000000171000720c */ /* 0x000fe40003f66270 */
[----:B------:R-:W-:Y:S01]  /*65a0*/  LOP3.LUT R16, R5, 0xc00, RZ, 0xfc, !PT ;  /* 0x00000c0005107812 */ /* 0x000fe200078efcff */
[----:B------:R-:W-:Y:S10]  /*65b0*/  @P4 BRA `(.L_x_572) ;  /* 0x00000000003c4947 */ /* 0x000ff40003800000 */
[----:B-12---:R-:W1:Y:S01]  /*65c0*/  LDS.64 R8, [R7+0x1800] ;  /* 0x0018000007087984 */ /* 0x006e620000000a00 */
        /* <DEDUP_REMOVED lines=14> */
.L_x_572:
[----:B------:R-:W-:Y:S05]  /*66b0*/  BSYNC.RECONVERGENT B0 ;  /* 0x0000000000007941 */ /* 0x000fea0003800200 */
.L_x_571:
[----:B------:R-:W-:Y:S01]  /*66c0*/  NOP ;  /* 0x0000000000007918 */ /* 0x000fe20000000000 */
[----:B------:R-:W-:Y:S01]  /*66d0*/  BSSY.RECONVERGENT B0, `(.L_x_573) ;  /* 0x0000013000007945 */ /* 0x000fe20003800200 */
[----:B------:R-:W-:Y:S01]  /*66e0*/  ISETP.GE.AND P4, PT, R16, R23, PT ;  /* 0x000000171000720c */ /* 0x000fe20003f86270 */
[----:B------:R-:W-:Y:S02]  /*66f0*/  VIADD R16, R5, 0xd80 ;  /* 0x00000d8005107836 */ /* 0x000fe40000000000 */
[----:B------:R-:W-:Y:S10]  /*6700*/  @P5 BRA `(.L_x_574) ;  /* 0x00000000003c5947 */ /* 0x000ff40003800000 */
[----:B-123--:R-:W1:Y:S01]  /*6710*/  LDS.64 R8, [R7+0x2400] ;  /* 0x0024000007087984 */ /* 0x00ee620000000a00 */
        /* <DEDUP_REMOVED lines=14> */
.L_x_574:
[----:B------:R-:W-:Y:S05]  /*6800*/  BSYNC.RECONVERGENT B0 ;  /* 0x0000000000007941 */ /* 0x000fea0003800200 */
.L_x_573:
[----:B------:R-:W-:Y:S01]  /*6810*/  NOP ;  /* 0x0000000000007918 */ /* 0x000fe20000000000 */
[----:B------:R-:W-:Y:S01]  /*6820*/  BSSY.RECONVERGENT B0, `(.L_x_575) ;  /* 0x0000013000007945 */ /* 0x000fe20003800200 */
[----:B------:R-:W-:Y:S01]  /*6830*/  ISETP.GE.AND P5, PT, R16, R23, PT ;  /* 0x000000171000720c */ /* 0x000fe20003fa6270 */
[----:B------:R-:W-:Y:S02]  /*6840*/  VIADD R16, R5, 0xf00 ;  /* 0x00000f0005107836 */ /* 0x000fe40000000000 */
[----:B------:R-:W-:Y:S10]  /*6850*/  @P6 BRA `(.L_x_576) ;  /* 0x00000000003c6947 */ /* 0x000ff40003800000 */
[----:B-1234-:R-:W1:Y:S01]  /*6860*/  LDS.64 R8, [R7+0x3000] ;  /* 0x0030000007087984 */ /* 0x01ee620000000a00 */
        /* <DEDUP_REMOVED lines=14> */
.L_x_576:
[----:B------:R-:W-:Y:S05]  /*6950*/  BSYNC.RECONVERGENT B0 ;  /* 0x0000000000007941 */ /* 0x000fea0003800200 */
.L_x_575:
[----:B------:R-:W-:Y:S01]  /*6960*/  NOP ;  /* 0x0000000000007918 */ /* 0x000fe20000000000 */
[----:B------:R-:W-:Y:S01]  /*6970*/  BSSY.RECONVERGENT B0, `(.L_x_577) ;  /* 0x0000013000007945 */ /* 0x000fe20003800200 */
[----:B------:R-:W-:Y:S01]  /*6980*/  ISETP.GE.AND P6, PT, R16, R23, PT ;  /* 0x000000171000720c */ /* 0x000fe20003fc6270 */
[----:B------:R-:W-:Y:S02]  /*6990*/  VIADD R16, R5, 0x1080 ;  /* 0x0000108005107836 */ /* 0x000fe40000000000 */
[----:B------:R-:W-:Y:S10]  /*69a0*/  @P1 BRA `(.L_x_578) ;  /* 0x00000000003c1947 */ /* 0x000ff40003800000 */
[----:B01234-:R-:W0:Y:S01]  /*69b0*/  LDS.64 R8, [R7+0x3c00] ;  /* 0x003c000007087984 */ /* 0x01fe220000000a00 */
[----:B------:R-:W1:Y:S01]  /*69c0*/  S2UR UR6, SR_CgaCtaId ;  /* 0x00000000000679c3 */ /* 0x000e620000008800 */
[----:B------:R-:W0:Y:S01]  /*69d0*/  LDCU UR7, c[0x0][0x3c4] ;  /* 0x00007880ff0777ac */ /* 0x000e220008000800 */
[----:B------:R-:W-:Y:S02]  /*69e0*/  UMOV UR5, 0x400 ;  /* 0x0000040000057882 */ /* 0x000fe40000000000 */
[----:B-1----:R-:W-:Y:S01]  /*69f0*/  ULEA UR5, UR6, UR5, 0x18 ;  /* 0x0000000506057291 */ /* 0x002fe2000f8ec0ff */
[----:B0-----:R-:W-:Y:S01]  /*6a00*/  SHF.R.U64 R13, R8, UR7, R9 ;  /* 0x00000007080d7c19 */ /* 0x001fe20008001209 */
[----:B------:R-:W0:Y:S03]  /*6a10*/  LDCU.64 UR6, c[0x0][0x3a0] ;  /* 0x00007400ff0677ac */ /* 0x000e260008000a00 */
[----:B------:R-:W-:-:S04]  /*6a20*/  LOP3.LUT R13, R13, UR4, RZ, 0x30, !PT ;  /* 0x000000040d0d7c12 */ /* 0x000fc8000f8e30ff */
[----:B------:R-:W-:-:S05]  /*6a30*/  LEA R13, R13, UR5, 0x3 ;  /* 0x000000050d0d7c11 */ /* 0x000fca000f8e18ff */
[----:B------:R-:W1:Y:S02]  /*6a40*/  LDS.64 R14, [R13+0xb400] ;  /* 0x00b400000d0e7984 */ /* 0x000e640000000a00 */
[----:B-1----:R-:W-:-:S05]  /*6a50*/  IADD3 R19, P1, PT, R14, R5, RZ ;  /* 0x000000050e137210 */ /* 0x002fca0007f3e0ff */
[----:B------:R-:W-:Y:S01]  /*6a60*/  IMAD.X R20, RZ, RZ, R15, P1 ;  /* 0x000000ffff147224 */ /* 0x000fe200008e060f */
[----:B0-----:R-:W-:-:S04]  /*6a70*/  LEA R14, P1, R19, UR6, 0x3 ;  /* 0x00000006130e7c11 */ /* 0x001fc8000f8218ff */
[----:B------:R-:W-:-:S05]  /*6a80*/  LEA.HI.X R15, R19, UR7, R20, 0x3, P1 ;  /* 0x00000007130f7c11 */ /* 0x000fca00088f1c14 */
[----:B------:R0:W-:Y:S04]  /*6a90*/  STG.E.64 desc[UR8][R14.64+0x3c00], R8 ;  /* 0x003c00080e007986 */ /* 0x0001e8000c101b08 */
.L_x_578:
[----:B------:R-:W-:Y:S05]  /*6aa0*/  BSYNC.RECONVERGENT B0 ;  /* 0x0000000000007941 */ /* 0x000fea0003800200 */
.L_x_577:
        /* <DEDUP_REMOVED lines=20> */
.L_x_580:
[----:B------:R-:W-:Y:S05]  /*6bf0*/  BSYNC.RECONVERGENT B0 ;  /* 0x0000000000007941 */ /* 0x000fea0003800200 */
.L_x_579:
        /* <DEDUP_REMOVED lines=20> */
.L_x_582:
[----:B------:R-:W-:Y:S05]  /*6d40*/  BSYNC.RECONVERGENT B0 ;  /* 0x0000000000007941 */ /* 0x000fea0003800200 */
.L_x_581:
        /* <DEDUP_REMOVED lines=20> */
.L_x_584:
[----:B------:R-:W-:Y:S05]  /*6e90*/  BSYNC.RECONVERGENT B0 ;  /* 0x0000000000007941 */ /* 0x000fea0003800200 */
.L_x_583:
[----:B------:R-:W-:Y:S01]  /*6ea0*/  NOP ;  /* 0x0000000000007918 */ /* 0x000fe20000000000 */
[----:B------:R-:W-:Y:S01]  /*6eb0*/  BSSY.RECONVERGENT B0, `(.L_x_585) ;  /* 0x0000012000007945 */ /* 0x000fe20003800200 */
[----:B------:R-:W-:-:S03]  /*6ec0*/  ISETP.GE.AND P4, PT, R16, R23, PT ;  /* 0x000000171000720c */ /* 0x000fc60003f86270 */
        /* <DEDUP_REMOVED lines=16> */
.L_x_586:
[----:B------:R-:W-:Y:S05]  /*6fd0*/  BSYNC.RECONVERGENT B0 ;  /* 0x0000000000007941 */ /* 0x000fea0003800200 */
.L_x_585:
[----:B------:R-:W-:Y:S01]  /*6fe0*/  NOP ;  /* 0x0000000000007918 */ /* 0x000fe20000000000 */
[----:B------:R-:W-:Y:S04]  /*6ff0*/  BSSY.RECONVERGENT B0, `(.L_x_587) ;  /* 0x0000011000007945 */ /* 0x000fe80003800200 */
[----:B------:R-:W-:Y:S05]  /*7000*/  @P6 BRA `(.L_x_588) ;  /* 0x00000000003c6947 */ /* 0x000fea0003800000 */
        /* <DEDUP_REMOVED lines=15> */
.L_x_588:
[----:B------:R-:W-:Y:S05]  /*7100*/  BSYNC.RECONVERGENT B0 ;  /* 0x0000000000007941 */ /* 0x000fea0003800200 */
.L_x_587:
        /* <DEDUP_REMOVED lines=18> */
.L_x_590:
[----:B------:R-:W-:Y:S05]  /*7230*/  BSYNC.RECONVERGENT B0 ;  /* 0x0000000000007941 */ /* 0x000fea0003800200 */
.L_x_589:
        /* <DEDUP_REMOVED lines=18> */
.L_x_592:
[----:B------:R-:W-:Y:S05]  /*7360*/  BSYNC.RECONVERGENT B0 ;  /* 0x0000000000007941 */ /* 0x000fea0003800200 */
.L_x_591:
        /* <DEDUP_REMOVED lines=18> */
.L_x_594:
[----:B------:R-:W-:Y:S05]  /*7490*/  BSYNC.RECONVERGENT B0 ;  /* 0x0000000000007941 */ /* 0x000fea0003800200 */
.L_x_593:
        /* <DEDUP_REMOVED lines=18> */
.L_x_596:
[----:B------:R-:W-:Y:S05]  /*75c0*/  BSYNC.RECONVERGENT B0 ;  /* 0x0000000000007941 */ /* 0x000fea0003800200 */
.L_x_595:
[----:B------:R-:W-:Y:S01]  /*75d0*/  NOP ;  /* 0x0000000000007918 */ /* 0x000fe20000000000 */
.L_x_566:
[----:B------:R0:W5:Y:S01]  /*75e0*/  @!P0 LDG.E R64, desc[UR8][R2.64] ;  /* 0x0000000802408981 */ /* 0x000162000c1e1900 */
[----:B------:R-:W0:Y:S03]  /*75f0*/  LDCU UR5, c[0x0][0x3c4] ;  /* 0x00007880ff0577ac */ /* 0x000e260008000800 */
[----:B------:R0:W5:Y:S04]  /*7600*/  @!P0 LDG.E R65, desc[UR8][R2.64+0x80] ;  /* 0x0000800802418981 */ /* 0x000168000c1e1900 */
        /* <DEDUP_REMOVED lines=13> */
[----:B01234-:R-:W0:Y:S04]  /*76e0*/  LDS.64 R8, [R7] ;  /* 0x0000000007087984 */ /* 0x01fe280000000a00 */
[----:B------:R-:W1:Y:S04]  /*76f0*/  LDS.64 R14, [R7+0xc00] ;  /* 0x000c0000070e7984 */ /* 0x000e680000000a00 */
[----:B------:R-:W2:Y:S04]  /*7700*/  LDS.64 R28, [R7+0x1800] ;  /* 0x00180000071c7984 */ /* 0x000ea80000000a00 */
[----:B------:R-:W3:Y:S04]  /*7710*/  LDS.64 R30, [R7+0x4800] ;  /* 0x00480000071e7984 */ /* 0x000ee80000000a00 */
[----:B------:R-:W4:Y:S04]  /*7720*/  LDS.64 R32, [R7+0x5400] ;  /* 0x0054000007207984 */ /* 0x000f280000000a00 */
[----:B------:R-:W4:Y:S04]  /*7730*/  LDS.64 R34, [R7+0x6000] ;  /* 0x0060000007227984 */ /* 0x000f280000000a00 */
[----:B------:R-:W4:Y:S04]  /*7740*/  LDS.64 R52, [R7+0x6c00] ;  /* 0x006c000007347984 */ /* 0x000f280000000a00 */
[----:B------:R-:W-:Y:S04]  /*7750*/  LDS.64 R54, [R7+0x7800] ;  /* 0x0078000007367984 */ /* 0x000fe80000000a00 */
[----:B------:R-:W-:Y:S04]  /*7760*/  LDS.64 R56, [R7+0x8400] ;  /* 0x0084000007387984 */ /* 0x000fe80000000a00 */
[----:B------:R-:W4:Y:S01]  /*7770*/  LDS.64 R58, [R7+0x9000] ;  /* 0x00900000073a7984 */ /* 0x000f220000000a00 */
[----:B0-----:R-:W-:-:S03]  /*7780*/  SHF.R.U64 R82, R8, UR5, R9 ;  /* 0x0000000508527c19 */ /* 0x001fc60008001209 */
[----:B------:R-:W-:Y:S01]  /*7790*/  LDS.64 R60, [R7+0x9c00] ;  /* 0x009c0000073c7984 */ /* 0x000fe20000000a00 */
[----:B-1----:R-:W-:-:S03]  /*77a0*/  SHF.R.U64 R81, R14, UR5, R15 ;  /* 0x000000050e517c19 */ /* 0x002fc6000800120f */
[----:B------:R-:W0:Y:S01]  /*77b0*/  LDS.64 R8, [R7+0x2400] ;  /* 0x0024000007087984 */ /* 0x000e220000000a00 */
[----:B--2---:R-:W-:-:S03]  /*77c0*/  SHF.R.U64 R80, R28, UR5, R29 ;  /* 0x000000051c507c19 */ /* 0x004fc6000800121d */
[----:B------:R-:W1:Y:S01]  /*77d0*/  LDS.64 R14, [R7+0x3000] ;  /* 0x00300000070e7984 */ /* 0x000e620000000a00 */
[----:B---3--:R-:W-:-:S03]  /*77e0*/  SHF.R.U64 R23, R30, UR5, R31 ;  /* 0x000000051e177c19 */ /* 0x008fc6000800121f */
[----:B------:R-:W2:Y:S01]  /*77f0*/  LDS.64 R28, [R7+0x3c00] ;  /* 0x003c0000071c7984 */ /* 0x000ea20000000a00 */
[----:B----4-:R-:W-:-:S03]  /*7800*/  SHF.R.U64 R20, R32, UR5, R33 ;  /* 0x0000000520147c19 */ /* 0x010fc60008001221 */
[----:B------:R-:W3:Y:S01]  /*7810*/  LDS.64 R62, [R7+0xa800] ;  /* 0x00a80000073e7984 */ /* 0x000ee20000000a00 */
[----:B------:R-:W-:Y:S02]  /*7820*/  SHF.R.U64 R19, R34, UR5, R35 ;  /* 0x0000000522137c19 */ /* 0x000fe40008001223 */
[----:B------:R-:W-:Y:S02]  /*7830*/  SHF.R.U64 R16, R52, UR5, R53 ;  /* 0x0000000534107c19 */ /* 0x000fe40008001235 */
[----:B------:R-:W-:Y:S02]  /*7840*/  LOP3.LUT R30, R81, UR4, RZ, 0x30, !PT ;  /* 0x00000004511e7c12 */ /* 0x000fe4000f8e30ff */
[----:B------:R-:W-:Y:S02]  /*7850*/  LOP3.LUT R31, R80, UR4, RZ, 0x30, !PT ;  /* 0x00000004501f7c12 */ /* 0x000fe4000f8e30ff */
[----:B------:R-:W-:Y:S02]  /*7860*/  LOP3.LUT R23, R23, UR4, RZ, 0x30, !PT ;  /* 0x0000000417177c12 */ /* 0x000fe4000f8e30ff */
[----:B------:R-:W-:-:S02]  /*7870*/  LOP3.LUT R20, R20, UR4, RZ, 0x30, !PT ;  /* 0x0000000414147c12 */ /* 0x000fc4000f8e30ff */
[----:B------:R-:W-:Y:S02]  /*7880*/  SHF.R.U64 R13, R58, UR5, R59 ;  /* 0x000000053a0d7c19 */ /* 0x000fe4000800123b */
[----:B------:R-:W-:Y:S02]  /*7890*/  LOP3.LUT R19, R19, UR4, RZ, 0x30, !PT ;  /* 0x0000000413137c12 */ /* 0x000fe4000f8e30ff */
[----:B------:R-:W-:Y:S02]  /*78a0*/  LOP3.LUT R16, R16, UR4, RZ, 0x30, !PT ;  /* 0x0000000410107c12 */ /* 0x000fe4000f8e30ff */
[----:B0-----:R-:W-:Y:S02]  /*78b0*/  SHF.R.U64 R79, R8, UR5, R9 ;  /* 0x00000005084f7c19 */ /* 0x001fe40008001209 */
[----:B------:R-:W-:Y:S02]  /*78c0*/  SHF.R.U64 R9, R60, UR5, R61 ;  /* 0x000000053c097c19 */ /* 0x000fe4000800123d */
[----:B-1----:R-:W-:-:S02]  /*78d0*/  SHF.R.U64 R27, R14, UR5, R15 ;  /* 0x000000050e1b7c19 */ /* 0x002fc4000800120f */
[----:B------:R-:W-:Y:S02]  /*78e0*/  SHF.R.U64 R15, R54, UR5, R55 ;  /* 0x00000005360f7c19 */ /* 0x000fe40008001237 */
[----:B--2---:R-:W-:Y:S02]  /*78f0*/  SHF.R.U64 R24, R28, UR5, R29 ;  /* 0x000000051c187c19 */ /* 0x004fe4000800121d */
[----:B------:R-:W-:Y:S02]  /*7900*/  SHF.R.U64 R14, R56, UR5, R57 ;  /* 0x00000005380e7c19 */ /* 0x000fe40008001239 */
[----:B---3--:R-:W-:Y:S02]  /*7910*/  SHF.R.U64 R8, R62, UR5, R63 ;  /* 0x000000053e087c19 */ /* 0x008fe4000800123f */
        /* <DEDUP_REMOVED lines=8> */
[----:B------:R-:W-:Y:S01]  /*79a0*/  LOP3.LUT R8, R8, UR4, RZ, 0x30, !PT ;  /* 0x0000000408087c12 */ /* 0x000fe2000f8e30ff */
[----:B------:R-:W-:Y:S06]  /*79b0*/  @!P0 BRA `(.L_x_597) ;  /* 0x0000000000b48947 */ /* 0x000fec0003800000 */
        /* <DEDUP_REMOVED lines=14> */
[----:B-----5:R0:W5:Y:S01]  /*7aa0*/  @!P4 LDG.E R64, desc[UR8][R2.64] ;  /* 0x000000080240c981 */ /* 0x020162000c1e1900 */
        /* <DEDUP_REMOVED lines=16> */
[C---:B------:R-:W-:Y:S02]  /*7bb0*/  VIADD R34, R0.reuse, 0x1a0 ;  /* 0x000001a000227836 */ /* 0x040fe40000000000 */
[----:B------:R-:W-:Y:S01]  /*7bc0*/  VIADD R0, R0, 0x1c0 ;  /* 0x000001c000007836 */ /* 0x000fe20000000000 */
[----:B------:R0:W5:Y:S01]  /*7bd0*/  @!P4 LDG.E R70, desc[UR8][R2.64+0x300] ;  /* 0x000300080246c981 */ /* 0x000162000c1e1900 */
[----:B------:R-:W-:-:S03]  /*7be0*/  ISETP.GE.AND P4, PT, R32, R33, PT ;  /* 0x000000212000720c */ /* 0x000fc60003f86270 */
        /* <DEDUP_REMOVED lines=10> */
.L_x_597:
[----:B------:R-:W1:Y:S08]  /*7c90*/  S2UR UR5, SR_CgaCtaId ;  /* 0x00000000000579c3 */ /* 0x000e700000008800 */
[----:B------:R-:W-:Y:S01]  /*7ca0*/  BAR.SYNC.DEFER_BLOCKING 0x0 ;  /* 0x0000000000007b1d */ /* 0x000fe20000010000 */
[----:B------:R-:W-:Y:S02]  /*7cb0*/  IMAD R48, R48, -0x4, R17 ;  /* 0xfffffffc30307824 */ /* 0x000fe400078e0211 */
[----:B------:R-:W-:-:S02]  /*7cc0*/  IMAD R46, R46, -0x4, R21 ;  /* 0xfffffffc2e2e7824 */ /* 0x000fc400078e0215 */
[----:B------:R-:W-:Y:S01]  /*7cd0*/  IMAD R50, R50, -0x4, R11 ;  /* 0xfffffffc32327824 */ /* 0x000fe200078e020b */
[----:B------:R-:W-:Y:S01]  /*7ce0*/  UMOV UR4, 0x400 ;  /* 0x0000040000047882 */ /* 0x000fe20000000000 */
[----:B------:R-:W-:Y:S02]  /*7cf0*/  IMAD R43, R43, -0x4, R26 ;  /* 0xfffffffc2b2b7824 */ /* 0x000fe400078e021a */
[----:B------:R-:W-:Y:S02]  /*7d00*/  IMAD R44, R44, -0x4, R25 ;  /* 0xfffffffc2c2c7824 */ /* 0x000fe400078e0219 */
[----:B------:R-:W-:Y:S02]  /*7d10*/  IMAD R45, R45, -0x4, R22 ;  /* 0xfffffffc2d2d7824 */ /* 0x000fe400078e0216 */
[----:B------:R-:W-:Y:S02]  /*7d20*/  IMAD R47, R47, -0x4, R18 ;  /* 0xfffffffc2f2f7824 */ /* 0x000fe400078e0212 */
[----:B------:R-:W-:-:S02]  /*7d30*/  IMAD R49, R49, -0x4, R12 ;  /* 0xfffffffc31317824 */ /* 0x000fc400078e020c */
[----:B------:R-:W-:Y:S01]  /*7d40*/  IMAD R51, R51, -0x4, R10 ;  /* 0xfffffffc33337824 */ /* 0x000fe200078e020a */
[----:B-1----:R-:W-:-:S06]  /*7d50*/  ULEA UR4, UR5, UR4, 0x18 ;  /* 0x0000000405047291 */ /* 0x002fcc000f8ec0ff */
[----:B0-----:R-:W-:Y:S02]  /*7d60*/  LEA R3, R36, UR4, 0x3 ;  /* 0x0000000424037c11 */ /* 0x001fe4000f8e18ff */
[----:B------:R-:W-:Y:S02]  /*7d70*/  LEA R17, R38, UR4, 0x3 ;  /* 0x0000000426117c11 */ /* 0x000fe4000f8e18ff */
[----:B------:R-:W-:Y:S01]  /*7d80*/  LEA R0, R39, UR4, 0x3 ;  /* 0x0000000427007c11 */ /* 0x000fe2000f8e18ff */
[----:B------:R-:W-:Y:S01]  /*7d90*/  IMAD R3, R36, -0x4, R3 ;  /* 0xfffffffc24037824 */ /* 0x000fe200078e0203 */
[----:B------:R-:W-:Y:S01]  /*7da0*/  LEA R21, R40, UR4, 0x3 ;  /* 0x0000000428157c11 */ /* 0x000fe2000f8e18ff */
[----:B------:R-:W-:Y:S01]  /*7db0*/  IMAD R38, R38, -0x4, R17 ;  /* 0xfffffffc26267824 */ /* 0x000fe200078e0211 */
[----:B------:R-:W-:Y:S01]  /*7dc0*/  LEA R2, R41, UR4, 0x3 ;  /* 0x0000000429027c11 */ /* 0x000fe2000f8e18ff */
[----:B------:R-:W-:Y:S01]  /*7dd0*/  IMAD R39, R39, -0x4, R0 ;  /* 0xfffffffc27277824 */ /* 0x000fe200078e0200 */
[----:B------:R-:W-:Y:S01]  /*7de0*/  LEA R11, R42, UR4, 0x3 ;  /* 0x000000042a0b7c11 */ /* 0x000fe2000f8e18ff */
[----:B------:R-:W-:Y:S01]  /*7df0*/  IMAD R40, R40, -0x4, R21 ;  /* 0xfffffffc28287824 */ /* 0x000fe200078e0215 */
[----:B-----5:R0:W-:Y:S01]  /*7e00*/  STS [R3+-0x4], R64 ;  /* 0xfffffc4003007388 */ /* 0x0201e20000000800 */
[----:B------:R-:W-:-:S02]  /*7e10*/  IMAD R41, R41, -0x4, R2 ;  /* 0xfffffffc29297824 */ /* 0x000fc400078e0202 */
[----:B------:R-:W-:Y:S01]  /*7e20*/  IMAD R42, R42, -0x4, R11 ;  /* 0xfffffffc2a2a7824 */ /* 0x000fe200078e020b */
[----:B------:R0:W-:Y:S04]  /*7e30*/  STS [R38+-0x4], R65 ;  /* 0xfffffc4126007388 */ /* 0x0001e80000000800 */
        /* <DEDUP_REMOVED lines=12> */
[----:B------:R0:W-:Y:S01]  /*7f00*/  STS [R51+-0x4], R78 ;  /* 0xfffffc4e33007388 */ /* 0x0001e20000000800 */
[----:B------:R-:W-:Y:S06]  /*7f10*/  BAR.SYNC.DEFER_BLOCKING 0x0 ;  /* 0x0000000000007b1d */ /* 0x000fec0000010000 */
[----:B------:R-:W-:Y:S05]  /*7f20*/  @P0 BRA `(.L_x_598) ;  /* 0x0000000800340947 */ /* 0x000fea0003800000 */
[----:B------:R-:W1:Y:S01]  /*7f30*/  S2UR UR5, SR_CgaCtaId ;  /* 0x00000000000579c3 */ /* 0x000e620000008800 */
[----:B------:R-:W-:Y:S01]  /*7f40*/  UMOV UR4, 0x400 ;  /* 0x0000040000047882 */ /* 0x000fe20000000000 */
[----:B------:R-:W-:Y:S01]  /*7f50*/  IMAD R0, R5, -0x4, R7 ;  /* 0xfffffffc05007824 */ /* 0x000fe200078e0207 */
[----:B------:R-:W2:Y:S04]  /*7f60*/  LDCU.64 UR6, c[0x0][0x3b0] ;  /* 0x00007600ff0677ac */ /* 0x000ea80008000a00 */
[----:B------:R-:W-:Y:S01]  /*7f70*/  LDS R17, [R0] ;  /* 0x0000000000117984 */ /* 0x000fe20000000800 */
[----:B-1----:R-:W-:-:S06]  /*7f80*/  ULEA UR4, UR5, UR4, 0x18 ;  /* 0x0000000405047291 */ /* 0x002fcc000f8ec0ff */
[----:B------:R-:W-:Y:S02]  /*7f90*/  LEA R2, R29, UR4, 0x3 ;  /* 0x000000041d027c11 */ /* 0x000fe4000f8e18ff */
[----:B------:R-:W-:Y:S02]  /*7fa0*/  LEA R30, R30, UR4, 0x3 ;  /* 0x000000041e1e7c11 */ /* 0x000fe4000f8e18ff */
[----:B------:R-:W-:Y:S02]  /*7fb0*/  LEA R31, R31, UR4, 0x3 ;  /* 0x000000041f1f7c11 */ /* 0x000fe4000f8e18ff */
[----:B0-----:R-:W0:Y:S01]  /*7fc0*/  LDS.64 R2, [R2+0xb400] ;  /* 0x00b4000002027984 */ /* 0x001e220000000a00 */
        /* <DEDUP_REMOVED lines=11> */
[----:B--2---:R-:W-:-:S04]  /*8080*/  LEA R6, P0, R4, UR6, 0x2 ;  /* 0x0000000604067c11 */ /* 0x004fc8000f8010ff */
[----:B------:R-:W-:Y:S02]  /*8090*/  LEA.HI.X R7, R4, UR7, R3, 0x2, P0 ;  /* 0x0000000704077c11 */ /* 0x000fe400080f1403 */
[----:B------:R-:W-:-:S03]  /*80a0*/  LEA R4, R19, UR4, 0x3 ;  /* 0x0000000413047c11 */ /* 0x000fc6000f8e18ff */
[----:B------:R-:W-:Y:S01]  /*80b0*/  STG.E desc[UR8][R6.64], R17 ;  /* 0x0000001106007986 */ /* 0x000fe2000c101908 */
[----:B------:R-:W-:-:S03]  /*80c0*/  NOP ;  /* 0x0000000000007918 */ /* 0x000fc60000000000 */
[----:B------:R-:W0:Y:S04]  /*80d0*/  LDS.64 R2, [R30+0xb400] ;  /* 0x00b400001e027984 */ /* 0x000e280000000a00 */
[----:B------:R-:W1:Y:S01]  /*80e0*/  LDS R21, [R0+0x600] ;  /* 0x0006000000157984 */ /* 0x000e620000000800 */
[----:B0-----:R-:W-:-:S05]  /*80f0*/  IADD3 R2, P0, PT, R2, R5, RZ ;  /* 0x0000000502027210 */ /* 0x001fca0007f1e0ff */
[----:B------:R-:W-:Y:S01]  /*8100*/  IMAD.X R3, RZ, RZ, R3, P0 ;  /* 0x000000ffff037224 */ /* 0x000fe200000e0603 */
[----:B------:R-:W-:-:S04]  /*8110*/  LEA R10, P0, R2, UR6, 0x2 ;  /* 0x00000006020a7c11 */ /* 0x000fc8000f8010ff */
[----:B------:R-:W-:-:S05]  /*8120*/  LEA.HI.X R11, R2, UR7, R3, 0x2, P0 ;  /* 0x00000007020b7c11 */ /* 0x000fca00080f1403 */
[----:B-1----:R-:W-:Y:S01]  /*8130*/  STG.E desc[UR8][R10.64+0x600], R21 ;  /* 0x000600150a007986 */ /* 0x002fe2000c101908 */
        /* <DEDUP_REMOVED lines=49> */
[----:B------:R0:W1:Y:S04]  /*8450*/  LDS.64 R2, [R4+0xb400] ;  /* 0x00b4000004027984 */ /* 0x0000680000000a00 */
[----:B------:R-:W2:Y:S01]  /*8460*/  LDS R17, [R0+0x3000] ;  /* 0x0030000000117984 */ /* 0x000ea20000000800 */
[----:B0-----:R-:W-:Y:S02]  /*8470*/  LEA R4, R15, UR4, 0x3 ;  /* 0x000000040f047c11 */ /* 0x001fe4000f8e18ff */
[----:B-1----:R-:W-:-:S05]  /*8480*/  IADD3 R2, P0, PT, R2, R5, RZ ;  /* 0x0000000502027210 */ /* 0x002fca0007f1e0ff */
[----:B------:R-:W-:Y:S01]  /*8490*/  IMAD.X R3, RZ, RZ, R3, P0 ;  /* 0x000000ffff037224 */ /* 0x000fe200000e0603 */
[----:B------:R-:W-:-:S04]  /*84a0*/  LEA R6, P0, R2, UR6, 0x2 ;  /* 0x0000000602067c11 */ /* 0x000fc8000f8010ff */
[----:B------:R-:W-:-:S05]  /*84b0*/  LEA.HI.X R7, R2, UR7, R3, 0x2, P0 ;  /* 0x0000000702077c11 */ /* 0x000fca00080f1403 */
[----:B--2---:R-:W-:Y:S01]  /*84c0*/  STG.E desc[UR8][R6.64+0x3000], R17 ;  /* 0x0030001106007986 */ /* 0x004fe2000c101908 */
        /* <DEDUP_REMOVED lines=49> */
[----:B------:R-:W-:Y:S01]  /*87e0*/  NOP ;  /* 0x0000000000007918 */ /* 0x000fe20000000000 */
[----:B------:R-:W-:Y:S05]  /*87f0*/  EXIT ;  /* 0x000000000000794d */ /* 0x000fea0003800000 */
.L_x_598:
[----:B------:R-:W1:Y:S01]  /*8800*/  S2UR UR5, SR_CgaCtaId ;  /* 0x00000000000579c3 */ /* 0x000e620000008800 */
[----:B------:R-:W-:Y:S01]  /*8810*/  IMAD R37, R37, -0x1680, R6 ;  /* 0xffffe98025257824 */ /* 0x000fe200078e0206 */
[----:B------:R-:W-:Y:S01]  /*8820*/  UMOV UR4, 0x400 ;  /* 0x0000040000047882 */ /* 0x000fe20000000000 */
[C---:B------:R-:W-:Y:S01]  /*8830*/  VIADD R0, R5.reuse, 0x180 ;  /* 0x0000018005007836 */ /* 0x040fe20000000000 */
[----:B------:R-:W-:Y:S01]  /*8840*/  BSSY.RECONVERGENT B0, `(.L_x_599) ;  /* 0x000001a000007945 */ /* 0x000fe20003800200 */
        /* <DEDUP_REMOVED lines=8> */
[C---:B------:R-:W-:Y:S01]  /*88d0*/  VIADD R6, R5.reuse, 0xa80 ;  /* 0x00000a8005067836 */ /* 0x040fe20000000000 */
[-C--:B------:R-:W-:Y:S01]  /*88e0*/  ISETP.GE.AND P0, PT, R0, R37.reuse, PT ;  /* 0x000000250000720c */ /* 0x080fe20003f06270 */
[----:B------:R-:W-:Y:S01]  /*88f0*/  VIADD R0, R5, 0x900 ;  /* 0x0000090005007836 */ /* 0x000fe20000000000 */
[----:B------:R-:W-:-:S04]  /*8900*/  ISETP.GE.AND P5, PT, R2, R37, PT ;  /* 0x000000250200720c */ /* 0x000fc80003fa6270 */
[----:B------:R-:W-:Y:S01]  /*8910*/  ISETP.GE.AND P4, PT, R0, R37, PT ;  /* 0x000000250000720c */ /* 0x000fe20003f86270 */
[----:B-1----:R-:W-:-:S06]  /*8920*/  ULEA UR4, UR5, UR4, 0x18 ;  /* 0x0000000405047291 */ /* 0x002fcc000f8ec0ff */
[----:B------:R-:W-:Y:S01]  /*8930*/  LEA R29, R29, UR4, 0x3 ;  /* 0x000000041d1d7c11 */ /* 0x000fe2000f8e18ff */
[----:B------:R-:W-:Y:S06]  /*8940*/  @P3 BRA `(.L_x_600) ;  /* 0x0000000000243947 */ /* 0x000fec0003800000 */
[----:B0-----:R-:W0:Y:S01]  /*8950*/  LDS.64 R2, [R29+0xb400] ;  /* 0x00b400001d027984 */ /* 0x001e220000000a00 */
[----:B------:R-:W-:Y:S01]  /*8960*/  IMAD R11, R5, -0x4, R7 ;  /* 0xfffffffc050b7824 */ /* 0x000fe200078e0207 */
[----:B------:R-:W1:Y:S05]  /*8970*/  LDCU.64 UR6, c[0x0][0x3b0] ;  /* 0x00007600ff0677ac */ /* 0x000e6a0008000a00 */
[----:B------:R-:W2:Y:S01]  /*8980*/  LDS R11, [R11] ;  /* 0x000000000b0b7984 */ /* 0x000ea20000000800 */
[----:B0-----:R-:W-:-:S05]  /*8990*/  IADD3 R0, P3, PT, R2, R5, RZ ;  /* 0x0000000502007210 */ /* 0x001fca0007f7e0ff */
[----:B------:R-:W-:Y:S01]  /*89a0*/  IMAD.X R3, RZ, RZ, R3, P3 ;  /* 0x000000ffff037224 */ /* 0x000fe200018e0603 */
[----:B-1----:R-:W-:-:S04]  /*89b0*/  LEA R2, P3, R0, UR6, 0x2 ;  /* 0x0000000600027c11 */ /* 0x002fc8000f8610ff */
[----:B------:R-:W-:-:S05]  /*89c0*/  LEA.HI.X R3, R0, UR7, R3, 0x2, P3 ;  /* 0x0000000700037c11 */ /* 0x000fca00098f1403 */
[----:B--2---:R1:W-:Y:S04]  /*89d0*/  STG.E desc[UR8][R2.64], R11 ;  /* 0x0000000b02007986 */ /* 0x0043e8000c101908 */
.L_x_600:
[----:B------:R-:W-:Y:S05]  /*89e0*/  BSYNC.RECONVERGENT B0 ;  /* 0x0000000000007941 */ /* 0x000fea0003800200 */
.L_x_599:
[----:B------:R-:W-:Y:S01]  /*89f0*/  NOP ;  /* 0x0000000000007918 */ /* 0x000fe20000000000 */
[----:B------:R-:W-:Y:S01]  /*8a00*/  BSSY.RECONVERGENT B0, `(.L_x_601) ;  /* 0x000000e000007945 */ /* 0x000fe20003800200 */
[----:B------:R-:W-:Y:S02]  /*8a10*/  ISETP.GE.AND P3, PT, R6, R37, PT ;  /* 0x000000250600720c */ /* 0x000fe40003f66270 */
[----:B------:R-:W-:Y:S02]  /*8a20*/  LOP3.LUT R6, R5, 0xc00, RZ, 0xfc, !PT ;  /* 0x00000c0005067812 */ /* 0x000fe400078efcff */
[----:B------:R-:W-:Y:S01]  /*8a30*/  LEA R30, R30, UR4, 0x3 ;  /* 0x000000041e1e7c11 */ /* 0x000fe2000f8e18ff */
[----:B------:R-:W-:Y:S08]  /*8a40*/  @P2 BRA `(.L_x_602) ;  /* 0x0000000000242947 */ /* 0x000ff00003800000 */
[----:B01----:R-:W0:Y:S01]  /*8a50*/  LDS.64 R2, [R30+0xb400] ;  /* 0x00b400001e027984 */ /* 0x003e220000000a00 */
[----:B------:R-:W-:Y:S01]  /*8a60*/  IMAD R11, R5, -0x4, R7 ;  /* 0xfffffffc050b7824 */ /* 0x000fe200078e0207 */
[----:B------:R-:W1:Y:S05]  /*8a70*/  LDCU.64 UR6, c[0x0][0x3b0] ;  /* 0x00007600ff0677ac */ /* 0x000e6a0008000a00 */
[----:B------:R-:W2:Y:S01]  /*8a80*/  LDS R11, [R11+0x600] ;  /* 0x000600000b0b7984 */ /* 0x000ea20000000800 */
[----:B0-----:R-:W-:-:S05]  /*8a90*/  IADD3 R0, P2, PT, R2, R5, RZ ;  /* 0x0000000502007210 */ /* 0x001fca0007f5e0ff */
[----:B------:R-:W-:Y:S01]  /*8aa0*/  IMAD.X R3, RZ, RZ, R3, P2 ;  /* 0x000000ffff037224 */ /* 0x000fe200010e0603 */
[----:B-1----:R-:W-:-:S04]  /*8ab0*/  LEA R2, P2, R0, UR6, 0x2 ;  /* 0x0000000600027c11 */ /* 0x002fc8000f8410ff */
[----:B------:R-:W-:-:S05]  /*8ac0*/  LEA.HI.X R3, R0, UR7, R3, 0x2, P2 ;  /* 0x0000000700037c11 */ /* 0x000fca00090f1403 */
[----:B--2---:R2:W-:Y:S04]  /*8ad0*/  STG.E desc[UR8][R2.64+0x600], R11 ;  /* 0x0006000b02007986 */ /* 0x0045e8000c101908 */
.L_x_602:
[----:B------:R-:W-:Y:S05]  /*8ae0*/  BSYNC.RECONVERGENT B0 ;  /* 0x0000000000007941 */ /* 0x000fea0003800200 */
.L_x_601:
[----:B------:R-:W-:Y:S01]  /*8af0*/  NOP ;  /* 0x0000000000007918 */ /* 0x000fe20000000000 */
[----:B------:R-:W-:Y:S01]  /*8b00*/  BSSY.RECONVERGENT B0, `(.L_x_603) ;  /* 0x000000e000007945 */ /* 0x000fe20003800200 */
[----:B------:R-:W-:Y:S01]  /*8b10*/  ISETP.GE.AND P2, PT, R6, R37, PT ;  /* 0x000000250600720c */ /* 0x000fe20003f46270 */
[----:B------:R-:W-:Y:S01]  /*8b20*/  VIADD R6, R5, 0xd80 ;  /* 0x00000d8005067836 */ /* 0x000fe20000000000 */
[----:B------:R-:W-:Y:S01]  /*8b30*/  LEA R31, R31, UR4, 0x3 ;  /* 0x000000041f1f7c11 */ /* 0x000fe2000f8e18ff */
[----:B------:R-:W-:Y:S10]  /*8b40*/  @P1 BRA `(.L_x_604) ;  /* 0x0000000000241947 */ /* 0x000ff40003800000 */
[----:B012---:R-:W0:Y:S01]  /*8b50*/  LDS.64 R2, [R31+0xb400] ;  /* 0x00b400001f027984 */ /* 0x007e220000000a00 */
        /* <DEDUP_REMOVED lines=8> */
.L_x_604:
[----:B------:R-:W-:Y:S05]  /*8be0*/  BSYNC.RECONVERGENT B0 ;  /* 0x0000000000007941 */ /* 0x000fea0003800200 */
.L_x_603:
[----:B------:R-:W-:Y:S01]  /*8bf0*/  NOP ;  /* 0x0000000000007918 */ /* 0x000fe20000000000 */
[----:B------:R-:W-:Y:S01]  /*8c00*/  BSSY.RECONVERGENT B0, `(.L_x_605) ;  /* 0x000000e000007945 */ /* 0x000fe20003800200 */
[----:B------:R-:W-:Y:S01]  /*8c10*/  ISETP.GE.AND P1, PT, R6, R37, PT ;  /* 0x000000250600720c */ /* 0x000fe20003f26270 */
[----:B------:R-:W-:Y:S01]  /*8c20*/  VIADD R6, R5, 0xf00 ;  /* 0x00000f0005067836 */ /* 0x000fe20000000000 */
[----:B------:R-:W-:Y:S01]  /*8c30*/  LEA R28, R28, UR4, 0x3 ;  /* 0x000000041c1c7c11 */ /* 0x000fe2000f8e18ff */
[----:B------:R-:W-:Y:S10]  /*8c40*/  @P0 BRA `(.L_x_606) ;  /* 0x0000000000240947 */ /* 0x000ff40003800000 */
[----:B0123--:R-:W0:Y:S01]  /*8c50*/  LDS.64 R2, [R28+0xb400] ;  /* 0x00b400001c027984 */ /* 0x00fe220000000a00 */
        /* <DEDUP_REMOVED lines=8> */
.L_x_606:
[----:B------:R-:W-:Y:S05]  /*8ce0*/  BSYNC.RECONVERGENT B0 ;  /* 0x0000000000007941 */ /* 0x000fea0003800200 */
.L_x_605:
[----:B------:R-:W-:Y:S01]  /*8cf0*/  NOP ;  /* 0x0000000000007918 */ /* 0x000fe20000000000 */
[----:B------:R-:W-:Y:S01]  /*8d00*/  BSSY.RECONVERGENT B0, `(.L_x_607) ;  /* 0x000000e000007945 */ /* 0x000fe20003800200 */
[----:B------:R-:W-:Y:S01]  /*8d10*/  ISETP.GE.AND P0, PT, R6, R37, PT ;  /* 0x000000250600720c */ /* 0x000fe20003f06270 */
[----:B------:R-:W-:Y:S01]  /*8d20*/  VIADD R6, R5, 0x1080 ;  /* 0x0000108005067836 */ /* 0x000fe20000000000 */
[----:B------:R-:W-:Y:S01]  /*8d30*/  LEA R27, R27, UR4, 0x3 ;  /* 0x000000041b1b7c11 */ /* 0x000fe2000f8e18ff */
[----:B------:R-:W-:Y:S10]  /*8d40*/  @P6 BRA `(.L_x_608) ;  /* 0x0000000000246947 */ /* 0x000ff40003800000 */
[----:B01234-:R-:W0:Y:S01]  /*8d50*/  LDS.64 R2, [R27+0xb400] ;  /* 0x00b400001b027984 */ /* 0x01fe220000000a00 */
        /* <DEDUP_REMOVED lines=8> */
.L_x_608:
[----:B------:R-:W-:Y:S05]  /*8de0*/  BSYNC.RECONVERGENT B0 ;  /* 0x0000000000007941 */ /* 0x000fea0003800200 */
.L_x_607:
        /* <DEDUP_REMOVED lines=15> */
.L_x_610:
[----:B------:R-:W-:Y:S05]  /*8ee0*/  BSYNC.RECONVERGENT B0 ;  /* 0x0000000000007941 */ /* 0x000fea0003800200 */
.L_x_609:
        /* <DEDUP_REMOVED lines=15> */
.L_x_612:
[----:B------:R-:W-:Y:S05]  /*8fe0*/  BSYNC.RECONVERGENT B0 ;  /* 0x0000000000007941 */ /* 0x000fea0003800200 */
.L_x_611:
        /* <DEDUP_REMOVED lines=15> */
.L_x_614:
[----:B------:R-:W-:Y:S05]  /*90e0*/  BSYNC.RECONVERGENT B0 ;  /* 0x0000000000007941 */ /* 0x000fea0003800200 */
.L_x_613:
[----:B------:R-:W-:Y:S01]  /*90f0*/  NOP ;  /* 0x0000000000007918 */ /* 0x000fe20000000000 */
[----:B------:R-:W-:Y:S01]  /*9100*/  BSSY.RECONVERGENT B0, `(.L_x_615) ;  /* 0x000000d000007945 */ /* 0x000fe20003800200 */
[----:B------:R-:W-:Y:S02]  /*9110*/  ISETP.GE.AND P3, PT, R6, R37, PT ;  /* 0x000000250600720c */ /* 0x000fe40003f66270 */
        /* <DEDUP_REMOVED lines=11> */
.L_x_616:
[----:B------:R-:W-:Y:S05]  /*91d0*/  BSYNC.RECONVERGENT B0 ;  /* 0x0000000000007941 */ /* 0x000fea0003800200 */
.L_x_615:
[----:B------:R-:W-:Y:S01]  /*91e0*/  NOP ;  /* 0x0000000000007918 */ /* 0x000fe20000000000 */
[----:B------:R-:W-:Y:S01]  /*91f0*/  BSSY.RECONVERGENT B0, `(.L_x_617) ;  /* 0x000000c000007945 */ /* 0x000fe20003800200 */
[----:B------:R-:W-:-:S03]  /*9200*/  LEA R16, R16, UR4, 0x3 ;  /* 0x0000000410107c11 */ /* 0x000fc6000f8e18ff */
[----:B------:R-:W-:Y:S05]  /*9210*/  @P1 BRA `(.L_x_618) ;  /* 0x0000000000241947 */ /* 0x000fea0003800000 */
        /* <DEDUP_REMOVED lines=9> */
.L_x_618:
[----:B------:R-:W-:Y:S05]  /*92b0*/  BSYNC.RECONVERGENT B0 ;  /* 0x0000000000007941 */ /* 0x000fea0003800200 */
.L_x_617:
        /* <DEDUP_REMOVED lines=13> */
.L_x_620:
[----:B------:R-:W-:Y:S05]  /*9390*/  BSYNC.RECONVERGENT B0 ;  /* 0x0000000000007941 */ /* 0x000fea0003800200 */
.L_x_619:
        /* <DEDUP_REMOVED lines=13> */
.L_x_622:
[----:B------:R-:W-:Y:S05]  /*9470*/  BSYNC.RECONVERGENT B0 ;  /* 0x0000000000007941 */ /* 0x000fea0003800200 */
.L_x_621:
        /* <DEDUP_REMOVED lines=13> */
.L_x_624:
[----:B------:R-:W-:Y:S05]  /*9550*/  BSYNC.RECONVERGENT B0 ;  /* 0x0000000000007941 */ /* 0x000fea0003800200 */
.L_x_623:
[----:B------:R-:W-:Y:S01]  /*9560*/  NOP ;  /* 0x0000000000007918 */ /* 0x000fe20000000000 */
[----:B------:R-:W-:Y:S01]  /*9570*/  BSSY.RECONVERGENT B0, `(.L_x_625) ;  /* 0x000000d000007945 */ /* 0x000fe20003800200 */
[----:B------:R-:W-:Y:S02]  /*9580*/  LEA R6, R9, UR4, 0x3 ;  /* 0x0000000409067c11 */ /* 0x000fe4000f8e18ff */
[----:B------:R-:W-:Y:S01]  /*9590*/  LEA R8, R8, UR4, 0x3 ;  /* 0x0000000408087c11 */ /* 0x000fe2000f8e18ff */
[----:B------:R-:W-:Y:S06]  /*95a0*/  @P4 BRA `(.L_x_626) ;  /* 0x0000000000244947 */ /* 0x000fec0003800000 */
        /* <DEDUP_REMOVED lines=9> */
.L_x_626:
[----:B------:R-:W-:Y:S05]  /*9640*/  BSYNC.RECONVERGENT B0 ;  /* 0x0000000000007941 */ /* 0x000fea0003800200 */
.L_x_625:
[----:B------:R-:W-:Y:S01]  /*9650*/  NOP ;  /* 0x0000000000007918 */ /* 0x000fe20000000000 */
[----:B01234-:R-:W0:Y:S01]  /*9660*/  LDS.64 R2, [R8+0xb400] ;  /* 0x00b4000008027984 */ /* 0x01fe220000000a00 */
[----:B------:R-:W-:Y:S01]  /*9670*/  @!P3 IMAD R7, R5, -0x4, R7 ;  /* 0xfffffffc0507b824 */ /* 0x000fe200078e0207 */
[----:B------:R-:W1:Y:S05]  /*9680*/  @!P3 LDC.64 R10, c[0x0][0x3b0] ;  /* 0x0000ec00ff0abb82 */ /* 0x000e6a0000000a00 */
[----:B------:R-:W2:Y:S01]  /*9690*/  @!P3 LDS R7, [R7+0x5400] ;  /* 0x005400000707b984 */ /* 0x000ea20000000800 */
[----:B0-----:R-:W-:-:S05]  /*96a0*/  IADD3 R4, P0, PT, R2, R5, RZ ;  /* 0x0000000502047210 */ /* 0x001fca0007f1e0ff */
[----:B------:R-:W-:Y:S01]  /*96b0*/  IMAD.X R3, RZ, RZ, R3, P0 ;  /* 0x000000ffff037224 */ /* 0x000fe200000e0603 */
[----:B-1----:R-:W-:-:S04]  /*96c0*/  @!P3 LEA R2, P0, R4, R10, 0x2 ;  /* 0x0000000a0402b211 */ /* 0x002fc800078010ff */
[----:B------:R-:W-:-:S05]  /*96d0*/  @!P3 LEA.HI.X R3, R4, R11, R3, 0x2, P0 ;  /* 0x0000000b0403b211 */ /* 0x000fca00000f1403 */
[----:B--2---:R-:W-:Y:S01]  /*96e0*/  @!P3 STG.E desc[UR8][R2.64+0x5400], R7 ;  /* 0x005400070200b986 */ /* 0x004fe2000c101908 */
[----:B------:R-:W-:Y:S01]  /*96f0*/  NOP ;  /* 0x0000000000007918 */ /* 0x000fe20000000000 */
[----:B------:R-:W-:Y:S05]  /*9700*/  EXIT ;  /* 0x000000000000794d */ /* 0x000fea0003800000 */
.L_x_523:
[----:B------:R-:W-:Y:S02]  /*9710*/  IMAD.MOV.U32 R84, RZ, RZ, R76 ;  /* 0x000000ffff547224 */ /* 0x000fe400078e004c */
[----:B------:R-:W-:Y:S02]  /*9720*/  IMAD.MOV.U32 R85, RZ, RZ, 0x1 ;  /* 0x00000001ff557424 */ /* 0x000fe400078e00ff */
[----:B------:R-:W-:Y:S02]  /*9730*/  IMAD.MOV.U32 R86, RZ, RZ, RZ ;  /* 0x000000ffff567224 */ /* 0x000fe400078e00ff */
[----:B------:R-:W-:-:S07]  /*9740*/  IMAD.MOV.U32 R83, RZ, RZ, -0x1 ;  /* 0xffffffffff537424 */ /* 0x000fce00078e00ff */
[----:B------:R-:W-:Y:S05]  /*9750*/  WARPSYNC.COLLECTIVE R83, `(.L_x_627) ;  /* 0x0000000053087348 */ /* 0x000fea0003c00000 */
[----:B------:R0:W1:Y:S02]  /*9760*/  SHFL.UP P0, R79, R84, R85, R86 ;  /* 0x04000055544f7389 */ /* 0x0000640000000056 */
[----:B01----:R-:W-:Y:S05]  /*9770*/  ENDCOLLECTIVE ;  /* 0x000000000000791b */ /* 0x003fea0003800000 */
.L_x_627:
[----:B------:R-:W-:Y:S02]  /*9780*/  IMAD.MOV.U32 R85, RZ, RZ, 0x2 ;  /* 0x00000002ff557424 */ /* 0x000fe400078e00ff */
[----:B------:R-:W-:-:S04]  /*9790*/  IMAD.MOV.U32 R55, RZ, RZ, R79 ;  /* 0x000000ffff377224 */ /* 0x000fc800078e004f */
[----:B------:R-:W-:-:S04]  /*97a0*/  @P0 IMAD.IADD R55, R76, 0x1, R55 ;  /* 0x000000014c370824 */ /* 0x000fc800078e0237 */
[----:B------:R-:W-:-:S07]  /*97b0*/  IMAD.MOV.U32 R84, RZ, RZ, R55 ;  /* 0x000000ffff547224 */ /* 0x000fce00078e0037 */
[----:B------:R-:W-:Y:S05]  /*97c0*/  WARPSYNC.COLLECTIVE R83, `(.L_x_628) ;  /* 0x0000000053087348 */ /* 0x000fea0003c00000 */
[----:B------:R0:W1:Y:S02]  /*97d0*/  SHFL.UP P0, R79, R84, R85, R86 ;  /* 0x04000055544f7389 */ /* 0x0000640000000056 */
[----:B01----:R-:W-:Y:S05]  /*97e0*/  ENDCOLLECTIVE ;  /* 0x000000000000791b */ /* 0x003fea0003800000 */
.L_x_628:
[----:B------:R-:W-:Y:S02]  /*97f0*/  IMAD.MOV.U32 R85, RZ, RZ, 0x4 ;  /* 0x00000004ff557424 */ /* 0x000fe400078e00ff */
[----:B------:R-:W-:-:S04]  /*9800*/  IMAD.MOV.U32 R78, RZ, RZ, R79 ;  /* 0x000000ffff4e7224 */ /* 0x000fc800078e004f */
[----:B------:R-:W-:-:S04]  /*9810*/  @P0 IMAD.IADD R78, R55, 0x1, R78 ;  /* 0x00000001374e0824 */ /* 0x000fc800078e024e */
[----:B------:R-:W-:-:S07]  /*9820*/  IMAD.MOV.U32 R84, RZ, RZ, R78 ;  /* 0x000000ffff547224 */ /* 0x000fce00078e004e */
[----:B------:R-:W-:Y:S05]  /*9830*/  WARPSYNC.COLLECTIVE R83, `(.L_x_629) ;  /* 0x0000000053087348 */ /* 0x000fea0003c00000 */
[----:B------:R0:W1:Y:S02]  /*9840*/  SHFL.UP P0, R79, R84, R85, R86 ;  /* 0x04000055544f7389 */ /* 0x0000640000000056 */
[----:B01----:R-:W-:Y:S05]  /*9850*/  ENDCOLLECTIVE ;  /* 0x000000000000791b */ /* 0x003fea0003800000 */
.L_x_629:
[----:B------:R-:W-:Y:S02]  /*9860*/  IMAD.MOV.U32 R85, RZ, RZ, 0x8 ;  /* 0x00000008ff557424 */ /* 0x000fe400078e00ff */
[----:B------:R-:W-:-:S04]  /*9870*/  IMAD.MOV.U32 R77, RZ, RZ, R79 ;  /* 0x000000ffff4d7224 */ /* 0x000fc800078e004f */
[----:B------:R-:W-:-:S04]  /*9880*/  @P0 IMAD.IADD R77, R78, 0x1, R77 ;  /* 0x000000014e4d0824 */ /* 0x000fc800078e024d */
[----:B------:R-:W-:-:S07]  /*9890*/  IMAD.MOV.U32 R84, RZ, RZ, R77 ;  /* 0x000000ffff547224 */ /* 0x000fce00078e004d */
[----:B------:R-:W-:Y:S05]  /*98a0*/  WARPSYNC.COLLECTIVE R83, `(.L_x_630) ;  /* 0x0000000053087348 */ /* 0x000fea0003c00000 */
[----:B------:R0:W1:Y:S02]  /*98b0*/  SHFL.UP P0, R79, R84, R85, R86 ;  /* 0x04000055544f7389 */ /* 0x0000640000000056 */
[----:B01----:R-:W-:Y:S05]  /*98c0*/  ENDCOLLECTIVE ;  /* 0x000000000000791b */ /* 0x003fea0003800000 */
.L_x_630:
[----:B------:R-:W-:Y:S02]  /*98d0*/  IMAD.MOV.U32 R85, RZ, RZ, 0x10 ;  /* 0x00000010ff557424 */ /* 0x000fe400078e00ff */
[----:B------:R-:W-:-:S04]  /*98e0*/  IMAD.MOV.U32 R80, RZ, RZ, R79 ;  /* 0x000000ffff507224 */ /* 0x000fc800078e004f */
[----:B------:R-:W-:-:S04]  /*98f0*/  @P0 IMAD.IADD R80, R77, 0x1, R80 ;  /* 0x000000014d500824 */ /* 0x000fc800078e0250 */
[----:B------:R-:W-:-:S07]  /*9900*/  IMAD.MOV.U32 R84, RZ, RZ, R80 ;  /* 0x000000ffff547224 */ /* 0x000fce00078e0050 */
[----:B------:R-:W-:Y:S05]  /*9910*/  WARPSYNC.COLLECTIVE R83, `(.L_x_631) ;  /* 0x0000000053087348 */ /* 0x000fea0003c00000 */
[----:B------:R0:W1:Y:S02]  /*9920*/  SHFL.UP P0, R79, R84, R85, R86 ;  /* 0x04000055544f7389 */ /* 0x0000640000000056 */
[----:B01----:R-:W-:Y:S05]  /*9930*/  ENDCOLLECTIVE ;  /* 0x000000000000791b */ /* 0x003fea0003800000 */
.L_x_631:
[----:B------:R-:W-:Y:S05]  /*9940*/  BRA `(.L_x_632) ;  /* 0xffffff8c00d47947 */ /* 0x000fea000383ffff */
.L_x_633:
        /* <DEDUP_REMOVED lines=11> */
.L_x_1548:


//--------------------- .text._ZN3cub18CUB_300001_SM_10006detail10radix_sort33DeviceRadixSortExclusiveSumKernelINS1_5radix10policy_hubIyiyE10Policy1000EyEEvPT0_ --------------------------
	.section	.text._ZN3cub18CUB_300001_SM_10006detail10radix_sort33DeviceRadixSortExclusiveSumKernelINS1_5radix10policy_hubIyiyE10Policy1000EyEEvPT0_,"ax",@progbits
	.align	128
        .global         _ZN3cub18CUB_300001_SM_10006detail10radix_sort33DeviceRadixSortExclusiveSumKernelINS1_5radix10policy_hubIyiyE10Policy1000EyEEvPT0_
        .type           _ZN3cub18CUB_300001_SM_10006detail10radix_sort33DeviceRadixSortExclusiveSumKernelINS1_5radix10policy_hubIyiyE10Policy1000EyEEvPT0_,@function
        .size           _ZN3cub18CUB_300001_SM_10006detail10radix_sort33DeviceRadixSortExclusiveSumKernelINS1_5radix10policy_hubIyiyE10Policy1000EyEEvPT0_,(.L_x_1549 - _ZN3cub18CUB_300001_SM_10006detail10radix_sort33DeviceRadixSortExclusiveSumKernelINS1_5radix10policy_hubIyiyE10Policy1000EyEEvPT0_)
        .other          _ZN3cub18CUB_300001_SM_10006detail10radix_sort33DeviceRadixSortExclusiveSumKernelINS1_5radix10policy_hubIyiyE10Policy1000EyEEvPT0_,@"STO_CUDA_ENTRY STV_DEFAULT"
_ZN3cub18CUB_300001_SM_10006detail10radix_sort33DeviceRadixSortExclusiveSumKernelINS1_5radix10policy_hubIyiyE10Policy1000EyEEvPT0_:
.text._ZN3cub18CUB_300001_SM_10006detail10radix_sort33DeviceRadixSortExclusiveSumKernelINS1_5radix10policy_hubIyiyE10Policy1000EyEEvPT0_:
        /* <DEDUP_REMOVED lines=63> */
.L_x_646:
        /* <DEDUP_REMOVED lines=28> */
.L_x_634:
[----:B------:R-:W-:Y:S05]  /*05b0*/  WARPSYNC.ALL ;  /* 0x0000000000007948 */ /* 0x000fea0003800000 */
[----:B------:R-:W-:Y:S06]  /*05c0*/  BAR.SYNC.DEFER_BLOCKING 0x0 ;  /* 0x0000000000007b1d */ /* 0x000fec0000010000 */
[----:B------:R-:W-:Y:S05]  /*05d0*/  @P1 EXIT ;  /* 0x000000000000194d */ /* 0x000fea0003800000 */
[----:B01----:R-:W0:Y:S04]  /*05e0*/  LDS.64 R2, [R0+0x10] ;  /* 0x0000100000027984 */ /* 0x003e280000000a00 */
[----:B0-----:R-:W-:Y:S01]  /*05f0*/  STG.E.64 desc[UR4][R16.64], R2 ;  /* 0x0000000210007986 */ /* 0x001fe2000c101b04 */
[----:B------:R-:W-:Y:S05]  /*0600*/  EXIT ;  /* 0x000000000000794d */ /* 0x000fea0003800000 */
.L_x_635:
[----:B------:R-:W-:Y:S02]  /*0610*/  IMAD.MOV.U32 R24, RZ, RZ, R20 ;  /* 0x000000ffff187224 */ /* 0x000fe400078e0014 */
[----:B------:R-:W-:Y:S02]  /*0620*/  IMAD.MOV.U32 R23, RZ, RZ, 0x1 ;  /* 0x00000001ff177424 */ /* 0x000fe400078e00ff */
[----:B------:R-:W-:Y:S02]  /*0630*/  IMAD.MOV.U32 R22, RZ, RZ, RZ ;  /* 0x000000ffff167224 */ /* 0x000fe400078e00ff */
[----:B------:R-:W-:-:S07]  /*0640*/  IMAD.MOV.U32 R21, RZ, RZ, -0x1 ;  /* 0xffffffffff157424 */ /* 0x000fce00078e00ff */
[----:B------:R-:W-:Y:S05]  /*0650*/  WARPSYNC.COLLECTIVE R21, `(.L_x_636) ;  /* 0x0000000015087348 */ /* 0x000fea0003c00000 */
[----:B------:R0:W1:Y:S02]  /*0660*/  SHFL.UP P0, R25, R24, R23, R22 ;  /* 0x0400001718197389 */ /* 0x0000640000000016 */
[----:B01----:R-:W-:Y:S05]  /*0670*/  ENDCOLLECTIVE ;  /* 0x000000000000791b */ /* 0x003fea0003800000 */
.L_x_636:
[----:B------:R-:W-:Y:S02]  /*0680*/  IMAD.MOV.U32 R24, RZ, RZ, R19 ;  /* 0x000000ffff187224 */ /* 0x000fe400078e0013 */
[----:B------:R-:W-:-:S07]  /*0690*/  IMAD.MOV.U32 R27, RZ, RZ, R25 ;  /* 0x000000ffff1b7224 */ /* 0x000fce00078e0019 */
[----:B------:R-:W-:Y:S05]  /*06a0*/  WARPSYNC.COLLECTIVE R21, `(.L_x_637) ;  /* 0x0000000015087348 */ /* 0x000fea0003c00000 */
[----:B------:R0:W1:Y:S02]  /*06b0*/  SHFL.UP P0, R25, R24, R23, R22 ;  /* 0x0400001718197389 */ /* 0x0000640000000016 */
[----:B01----:R-:W-:Y:S05]  /*06c0*/  ENDCOLLECTIVE ;  /* 0x000000000000791b */ /* 0x003fea0003800000 */
.L_x_637:
        /* <DEDUP_REMOVED lines=9> */
.L_x_638:
[----:B------:R-:W-:Y:S02]  /*0760*/  IMAD.MOV.U32 R24, RZ, RZ, R26 ;  /* 0x000000ffff187224 */ /* 0x000fe400078e001a */
[----:B------:R-:W-:-:S07]  /*0770*/  IMAD.MOV.U32 R28, RZ, RZ, R25 ;  /* 0x000000ffff1c7224 */ /* 0x000fce00078e0019 */
[----:B------:R-:W-:Y:S05]  /*0780*/  WARPSYNC.COLLECTIVE R21, `(.L_x_639) ;  /* 0x0000000015087348 */ /* 0x000fea0003c00000 */
[----:B------:R0:W1:Y:S02]  /*0790*/  SHFL.UP P0, R25, R24, R23, R22 ;  /* 0x0400001718197389 */ /* 0x0000640000000016 */
[----:B01----:R-:W-:Y:S05]  /*07a0*/  ENDCOLLECTIVE ;  /* 0x000000000000791b */ /* 0x003fea0003800000 */
.L_x_639:
        /* <DEDUP_REMOVED lines=9> */
.L_x_640:
[----:B------:R-:W-:Y:S02]  /*0840*/  IMAD.MOV.U32 R24, RZ, RZ, R29 ;  /* 0x000000ffff187224 */ /* 0x000fe400078e001d */
[----:B------:R-:W-:-:S07]  /*0850*/  IMAD.MOV.U32 R27, RZ, RZ, R25 ;  /* 0x000000ffff1b7224 */ /* 0x000fce00078e0019 */
[----:B------:R-:W-:Y:S05]  /*0860*/  WARPSYNC.COLLECTIVE R21, `(.L_x_641) ;  /* 0x0000000015087348 */ /* 0x000fea0003c00000 */
[----:B------:R0:W1:Y:S02]  /*0870*/  SHFL.UP P0, R25, R24, R23, R22 ;  /* 0x0400001718197389 */ /* 0x0000640000000016 */
[----:B01----:R-:W-:Y:S05]  /*0880*/  ENDCOLLECTIVE ;  /* 0x000000000000791b */ /* 0x003fea0003800000 */
.L_x_641:
        /* <DEDUP_REMOVED lines=9> */
.L_x_642:
[----:B------:R-:W-:Y:S02]  /*0920*/  IMAD.MOV.U32 R24, RZ, RZ, R29 ;  /* 0x000000ffff187224 */ /* 0x000fe400078e001d */
[----:B------:R-:W-:-:S07]  /*0930*/  IMAD.MOV.U32 R27, RZ, RZ, R25 ;  /* 0x000000ffff1b7224 */ /* 0x000fce00078e0019 */
[----:B------:R-:W-:Y:S05]  /*0940*/  WARPSYNC.COLLECTIVE R21, `(.L_x_643) ;  /* 0x0000000015087348 */ /* 0x000fea0003c00000 */
[----:B------:R0:W1:Y:S02]  /*0950*/  SHFL.UP P0, R25, R24, R23, R22 ;  /* 0x0400001718197389 */ /* 0x0000640000000016 */
[----:B01----:R-:W-:Y:S05]  /*0960*/  ENDCOLLECTIVE ;  /* 0x000000000000791b */ /* 0x003fea0003800000 */
.L_x_643:
        /* <DEDUP_REMOVED lines=9> */
.L_x_644:
[----:B------:R-:W-:Y:S02]  /*0a00*/  IMAD.MOV.U32 R24, RZ, RZ, R26 ;  /* 0x000000ffff187224 */ /* 0x000fe400078e001a */
[----:B------:R-:W-:-:S07]  /*0a10*/  IMAD.MOV.U32 R28, RZ, RZ, R25 ;  /* 0x000000ffff1c7224 */ /* 0x000fce00078e0019 */
[----:B------:R-:W-:Y:S05]  /*0a20*/  WARPSYNC.COLLECTIVE R21, `(.L_x_645) ;  /* 0x0000000015087348 */ /* 0x000fea0003c00000 */
[----:B------:R0:W1:Y:S02]  /*0a30*/  SHFL.UP P0, R25, R24, R23, R22 ;  /* 0x0400001718197389 */ /* 0x0000640000000016 */
[----:B01----:R-:W-:Y:S05]  /*0a40*/  ENDCOLLECTIVE ;  /* 0x000000000000791b */ /* 0x003fea0003800000 */
.L_x_645:
[----:B------:R-:W-:Y:S05]  /*0a50*/  BRA `(.L_x_646) ;  /* 0xfffffff800647947 */ /* 0x000fea000383ffff */
.L_x_647:
        /* <DEDUP_REMOVED lines=10> */
.L_x_1549:


//--------------------- .text._ZN3cub18CUB_300001_SM_10006detail10radix_sort30DeviceRadixSortHistogramKernelINS1_5radix10policy_hubIyiyE10Policy1000ELNS0_9SortOrderE0EyyNS1_21identity_decomposer_tEEEvPT2_PKT1_SA_iiT3_ --------------------------
	.section	.text._ZN3cub18CUB_300001_SM_10006detail10radix_sort30DeviceRadixSortHistogramKernelINS1_5radix10policy_hubIyiyE10Policy1000ELNS0_9SortOrderE0EyyNS1_21identity_decomposer_tEEEvPT2_PKT1_SA_iiT3_,"ax",@progbits
	.align	128
        .global         _ZN3cub18CUB_300001_SM_10006detail10radix_sort30DeviceRadixSortHistogramKernelINS1_5radix10policy_hubIyiyE10Policy1000ELNS0_9SortOrderE0EyyNS1_21identity_decomposer_tEEEvPT2_PKT1_SA_iiT3_
        .type           _ZN3cub18CUB_300001_SM_10006detail10radix_sort30DeviceRadixSortHistogramKernelINS1_5radix10policy_hubIyiyE10Policy1000ELNS0_9SortOrderE0EyyNS1_21identity_decomposer_tEEEvPT2_PKT1_SA_iiT3_,@function
        .size           _ZN3cub18CUB_300001_SM_10006detail10radix_sort30DeviceRadixSortHistogramKernelINS1_5radix10policy_hubIyiyE10Policy1000ELNS0_9SortOrderE0EyyNS1_21identity_decomposer_tEEEvPT2_PKT1_SA_iiT3_,(.L_x_1550 - _ZN3cub18CUB_300001_SM_10006detail10radix_sort30DeviceRadixSortHistogramKernelINS1_5radix10policy_hubIyiyE10Policy1000ELNS0_9SortOrderE0EyyNS1_21identity_decomposer_tEEEvPT2_PKT1_SA_iiT3_)
        .other          _ZN3cub18CUB_300001_SM_10006detail10radix_sort30DeviceRadixSortHistogramKernelINS1_5radix10policy_hubIyiyE10Policy1000ELNS0_9SortOrderE0EyyNS1_21identity_decomposer_tEEEvPT2_PKT1_SA_iiT3_,@"STO_CUDA_ENTRY STV_DEFAULT"
_ZN3cub18CUB_300001_SM_10006detail10radix_sort30DeviceRadixSortHistogramKernelINS1_5radix10policy_hubIyiyE10Policy1000ELNS0_9SortOrderE0EyyNS1_21identity_decomposer_tEEEvPT2_PKT1_SA_iiT3_:
.text._ZN3cub18CUB_300001_SM_10006detail10radix_sort30DeviceRadixSortHistogramKernelINS1_5radix10policy_hubIyiyE10Policy1000ELNS0_9SortOrderE0EyyNS1_21identity_decomposer_tEEEvPT2_PKT1_SA_iiT3_:
        /* <DEDUP_REMOVED lines=27> */
.L_x_731:
        /* <DEDUP_REMOVED lines=15> */
.L_x_651:
        /* <DEDUP_REMOVED lines=21> */
.L_x_650:
        /* <DEDUP_REMOVED lines=20> */
.L_x_653:
        /* <DEDUP_REMOVED lines=17> */
.L_x_652:
[----:B------:R-:W-:-:S13]  /*0640*/  ISETP.GT.U32.AND P2, PT, R0, 0x7f, PT ;  /* 0x0000007f0000780c */ /* 0x000fda0003f44070 */
[----:B------:R-:W-:Y:S05]  /*0650*/  @P2 BRA `(.L_x_649) ;  /* 0x0000000000dc2947 */ /* 0x000fea0003800000 */
[----:B--2---:R-:W-:Y:S01]  /*0660*/  IMAD.MOV.U32 R7, RZ, RZ, RZ ;  /* 0x000000ffff077224 */ /* 0x004fe200078e00ff */
[----:B------:R-:W-:Y:S06]  /*0670*/  @!P0 BRA `(.L_x_654) ;  /* 0x0000000000588947 */ /* 0x000fec0003800000 */
[----:B------:R-:W-:-:S07]  /*0680*/  IMAD.MOV.U32 R7, RZ, RZ, RZ ;  /* 0x000000ffff077224 */ /* 0x000fce00078e00ff */
.L_x_655:
        /* <DEDUP_REMOVED lines=21> */
.L_x_654:
        /* <DEDUP_REMOVED lines=14> */
.L_x_656:
        /* <DEDUP_REMOVED lines=17> */
.L_x_649:
[----:B------:R-:W-:Y:S05]  /*09d0*/  BSYNC.RECONVERGENT B0 ;  /* 0x0000000000007941 */ /* 0x000fea0003800200 */
.L_x_648:
        /* <DEDUP_REMOVED lines=16> */
.L_x_662:
        /* <DEDUP_REMOVED lines=36> */
.L_x_658:
        /* <DEDUP_REMOVED lines=79> */
.L_x_659:
        /* <DEDUP_REMOVED lines=8> */
.L_x_661:
        /* <DEDUP_REMOVED lines=73> */
.L_x_660:
[----:B------:R-:W-:Y:S05]  /*1720*/  BRA.U !UP0, `(.L_x_662) ;  /* 0xfffffff108ec7547 */ /* 0x000fea000b83ffff */
.L_x_657:
        /* <DEDUP_REMOVED lines=16> */
.L_x_682:
        /* <DEDUP_REMOVED lines=16> */
.L_x_667:
[----:B------:R-:W-:Y:S05]  /*1930*/  BSYNC.RECONVERGENT B1 ;  /* 0x0000000000017941 */ /* 0x000fea0003800200 */
.L_x_666:
        /* <DEDUP_REMOVED lines=15> */
.L_x_669:
[----:B------:R-:W-:Y:S05]  /*1a30*/  BSYNC.RECONVERGENT B1 ;  /* 0x0000000000017941 */ /* 0x000fea0003800200 */
.L_x_668:
        /* <DEDUP_REMOVED lines=8> */
.L_x_671:
[----:B------:R-:W-:Y:S05]  /*1ac0*/  BSYNC.RECONVERGENT B1 ;  /* 0x0000000000017941 */ /* 0x000fea0003800200 */
.L_x_670:
        /* <DEDUP_REMOVED lines=8> */
.L_x_673:
[----:B------:R-:W-:Y:S05]  /*1b50*/  BSYNC.RECONVERGENT B1 ;  /* 0x0000000000017941 */ /* 0x000fea0003800200 */
.L_x_672:
[----:B------:R-:W-:Y:S04]  /*1b60*/  BSSY.RECONVERGENT B1, `(.L_x_674) ;  /* 0x0000007000017945 */ /* 0x000fe80003800200 */
[----:B------:R-:W-:Y:S05]  /*1b70*/  @!P2 BRA `(.L_x_675) ;  /* 0x000000000014a947 */ /* 0x000fea0003800000 */
[----:B0123--:R-:W-:Y:S01]  /*1b80*/  LEA R19, R11, R0, 0x8 ;  /* 0x000000000b137211 */ /* 0x00ffe200078e40ff */
[----:B------:R-:W-:-:S04]  /*1b90*/  IMAD.MOV.U32 R17, RZ, RZ, RZ ;  /* 0x000000ffff117224 */ /* 0x000fc800078e00ff */
[----:B------:R-:W-:-:S04]  /*1ba0*/  VIADD R19, R19, 0x400 ;  /* 0x0000040013137836 */ /* 0x000fc80000000000 */
[----:B------:R-:W-:-:S05]  /*1bb0*/  IMAD.WIDE.U32 R18, R19, 0x8, R8 ;  /* 0x0000000813127825 */ /* 0x000fca00078e0008 */
[----:B------:R4:W-:Y:S02]  /*1bc0*/  REDG.E.ADD.64.STRONG.GPU desc[UR16][R18.64], R16 ;  /* 0x000000101200798e */ /* 0x0009e4000c12e510 */
.L_x_675:
[----:B------:R-:W-:Y:S05]  /*1bd0*/  BSYNC.RECONVERGENT B1 ;  /* 0x0000000000017941 */ /* 0x000fea0003800200 */
.L_x_674:
[----:B------:R-:W-:Y:S04]  /*1be0*/  BSSY.RECONVERGENT B1, `(.L_x_676) ;  /* 0x0000007000017945 */ /* 0x000fe80003800200 */
[----:B------:R-:W-:Y:S05]  /*1bf0*/  @!P3 BRA `(.L_x_677) ;  /* 0x000000000014b947 */ /* 0x000fea0003800000 */
[----:B----4-:R-:W-:Y:S02]  /*1c00*/  IMAD R17, R11, 0x100, R0 ;  /* 0x000001000b117824 */ /* 0x010fe400078e0200 */
[----:B------:R-:W-:Y:S02]  /*1c10*/  IMAD.MOV.U32 R15, RZ, RZ, RZ ;  /* 0x000000ffff0f7224 */ /* 0x000fe400078e00ff */
[----:B------:R-:W-:-:S04]  /*1c20*/  VIADD R17, R17, 0x500 ;  /* 0x0000050011117836 */ /* 0x000fc80000000000 */
[----:B------:R-:W-:-:S05]  /*1c30*/  IMAD.WIDE.U32 R16, R17, 0x8, R8 ;  /* 0x0000000811107825 */ /* 0x000fca00078e0008 */
[----:B------:R4:W-:Y:S02]  /*1c40*/  REDG.E.ADD.64.STRONG.GPU desc[UR16][R16.64], R14 ;  /* 0x0000000e1000798e */ /* 0x0009e4000c12e510 */
.L_x_677:
[----:B------:R-:W-:Y:S05]  /*1c50*/  BSYNC.RECONVERGENT B1 ;  /* 0x0000000000017941 */ /* 0x000fea0003800200 */
.L_x_676:
        /* <DEDUP_REMOVED lines=8> */
.L_x_679:
[----:B------:R-:W-:Y:S05]  /*1ce0*/  BSYNC.RECONVERGENT B1 ;  /* 0x0000000000017941 */ /* 0x000fea0003800200 */
.L_x_678:
        /* <DEDUP_REMOVED lines=8> */
.L_x_681:
[----:B------:R-:W-:Y:S05]  /*1d70*/  BSYNC.RECONVERGENT B1 ;  /* 0x0000000000017941 */ /* 0x000fea0003800200 */
.L_x_680:
[----:B------:R-:W-:-:S04]  /*1d80*/  IADD3 R11, PT, PT, R11, 0x8, RZ ;  /* 0x000000080b0b7810 */ /* 0x000fc80007ffe0ff */
[----:B------:R-:W-:-:S13]  /*1d90*/  ISETP.NE.AND P0, PT, R11, R6, PT ;  /* 0x000000060b00720c */ /* 0x000fda0003f05270 */
[----:B------:R-:W-:Y:S05]  /*1da0*/  @P0 BRA `(.L_x_682) ;  /* 0xfffffff800a00947 */ /* 0x000fea000383ffff */
[----:B------:R-:W-:-:S07]  /*1db0*/  IMAD.MOV.U32 R9, RZ, RZ, R6 ;  /* 0x000000ffff097224 */ /* 0x000fce00078e0006 */
.L_x_665:
        /* <DEDUP_REMOVED lines=25> */
.L_x_686:
[----:B------:R-:W-:Y:S05]  /*1f50*/  BSYNC.RECONVERGENT B1 ;  /* 0x0000000000017941 */ /* 0x000fea0003800200 */
.L_x_685:
        /* <DEDUP_REMOVED lines=9> */
.L_x_688:
[----:B------:R-:W-:Y:S05]  /*1ff0*/  BSYNC.RECONVERGENT B1 ;  /* 0x0000000000017941 */ /* 0x000fea0003800200 */
.L_x_687:
        /* <DEDUP_REMOVED lines=9> */
.L_x_690:
[----:B------:R-:W-:Y:S05]  /*2090*/  BSYNC.RECONVERGENT B1 ;  /* 0x0000000000017941 */ /* 0x000fea0003800200 */
.L_x_689:
        /* <DEDUP_REMOVED lines=9> */
.L_x_692:
[----:B------:R-:W-:Y:S05]  /*2130*/  BSYNC.RECONVERGENT B1 ;  /* 0x0000000000017941 */ /* 0x000fea0003800200 */
.L_x_691:
[----:B------:R-:W-:-:S07]  /*2140*/  VIADD R9, R9, 0x4 ;  /* 0x0000000409097836 */ /* 0x000fce0000000000 */
.L_x_684:
        /* <DEDUP_REMOVED lines=18> */
.L_x_696:
[----:B------:R-:W-:Y:S05]  /*2270*/  BSYNC.RECONVERGENT B2 ;  /* 0x0000000000027941 */ /* 0x000fea0003800200 */
.L_x_695:
        /* <DEDUP_REMOVED lines=9> */
.L_x_698:
[----:B------:R-:W-:Y:S05]  /*2310*/  BSYNC.RECONVERGENT B2 ;  /* 0x0000000000027941 */ /* 0x000fea0003800200 */
.L_x_697:
[----:B------:R-:W-:-:S07]  /*2320*/  IADD3 R9, PT, PT, R9, 0x2, RZ ;  /* 0x0000000209097810 */ /* 0x000fce0007ffe0ff */
.L_x_694:
        /* <DEDUP_REMOVED lines=12> */
.L_x_693:
[----:B------:R-:W-:Y:S05]  /*23f0*/  BSYNC.RECONVERGENT B1 ;  /* 0x0000000000017941 */ /* 0x000fea0003800200 */
.L_x_683:
[----:B------:R-:W-:-:S13]  /*2400*/  ISETP.GT.U32.AND P0, PT, R0, 0x7f, PT ;  /* 0x0000007f0000780c */ /* 0x000fda0003f04070 */
[----:B------:R-:W-:Y:S05]  /*2410*/  @P0 BRA `(.L_x_664) ;  /* 0x0000000800a00947 */ /* 0x000fea0003800000 */
[----:B------:R-:W-:Y:S01]  /*2420*/  ISETP.GE.U32.AND P0, PT, R13, 0x7, PT ;  /* 0x000000070d00780c */ /* 0x000fe20003f06070 */
[----:B----4-:R-:W-:-:S12]  /*2430*/  IMAD.MOV.U32 R9, RZ, RZ, RZ ;  /* 0x000000ffff097224 */ /* 0x010fd800078e00ff */
[----:B------:R-:W-:Y:S05]  /*2440*/  @!P0 BRA `(.L_x_699) ;  /* 0x0000000400248947 */ /* 0x000fea0003800000 */
[----:B------:R-:W4:Y:S01]  /*2450*/  LDC.64 R8, c[0x0][0x380] ;  /* 0x0000e000ff087b82 */ /* 0x000f220000000a00 */
[----:B0123--:R-:W-:-:S07]  /*2460*/  IMAD.MOV.U32 R15, RZ, RZ, RZ ;  /* 0x000000ffff0f7224 */ /* 0x00ffce00078e00ff */
.L_x_716:
        /* <DEDUP_REMOVED lines=19> */
.L_x_701:
[----:B------:R-:W-:Y:S05]  /*25a0*/  BSYNC.RECONVERGENT B1 ;  /* 0x0000000000017941 */ /* 0x000fea0003800200 */
.L_x_700:
[----:B------:R-:W-:Y:S04]  /*25b0*/  BSSY.RECONVERGENT B1, `(.L_x_702) ;  /* 0x0000005000017945 */ /* 0x000fe80003800200 */
[----:B------:R-:W-:Y:S05]  /*25c0*/  @!P1 BRA `(.L_x_703) ;  /* 0x00000000000c9947 */ /* 0x000fea0003800000 */
[----:B0-2---:R-:W-:Y:S02]  /*25d0*/  IMAD.MOV.U32 R12, RZ, RZ, R20 ;  /* 0x000000ffff0c7224 */ /* 0x005fe400078e0014 */
[----:B------:R-:W-:-:S05]  /*25e0*/  IMAD.MOV.U32 R13, RZ, RZ, RZ ;  /* 0x000000ffff0d7224 */ /* 0x000fca00078e00ff */
[----:B------:R1:W-:Y:S02]  /*25f0*/  REDG.E.ADD.64.STRONG.GPU desc[UR16][R10.64+0xc00], R12 ;  /* 0x000c000c0a00798e */ /* 0x0003e4000c12e510 */
.L_x_703:
[----:B------:R-:W-:Y:S05]  /*2600*/  BSYNC.RECONVERGENT B1 ;  /* 0x0000000000017941 */ /* 0x000fea0003800200 */
.L_x_702:
        /* <DEDUP_REMOVED lines=12> */
.L_x_705:
[----:B------:R-:W-:Y:S05]  /*26d0*/  BSYNC.RECONVERGENT B1 ;  /* 0x0000000000017941 */ /* 0x000fea0003800200 */
.L_x_704:
[----:B------:R-:W-:Y:S04]  /*26e0*/  BSSY.RECONVERGENT B1, `(.L_x_706) ;  /* 0x0000005000017945 */ /* 0x000fe80003800200 */
[----:B------:R-:W-:Y:S05]  /*26f0*/  @!P1 BRA `(.L_x_707) ;  /* 0x00000000000c9947 */ /* 0x000fea0003800000 */
[----:B012---:R-:W-:Y:S02]  /*2700*/  IMAD.MOV.U32 R12, RZ, RZ, R22 ;  /* 0x000000ffff0c7224 */ /* 0x007fe400078e0016 */
[----:B------:R-:W-:-:S05]  /*2710*/  IMAD.MOV.U32 R13, RZ, RZ, RZ ;  /* 0x000000ffff0d7224 */ /* 0x000fca00078e00ff */
[----:B------:R3:W-:Y:S02]  /*2720*/  REDG.E.ADD.64.STRONG.GPU desc[UR16][R10.64+0x1c00], R12 ;  /* 0x001c000c0a00798e */ /* 0x0007e4000c12e510 */
.L_x_707:
[----:B------:R-:W-:Y:S05]  /*2730*/  BSYNC.RECONVERGENT B1 ;  /* 0x0000000000017941 */ /* 0x000fea0003800200 */
.L_x_706:
[----:B------:R-:W-:Y:S04]  /*2740*/  BSSY.RECONVERGENT B1, `(.L_x_708) ;  /* 0x0000005000017945 */ /* 0x000fe80003800200 */
[----:B------:R-:W-:Y:S05]  /*2750*/  @!P2 BRA `(.L_x_709) ;  /* 0x00000000000ca947 */ /* 0x000fea0003800000 */
[----:B0123--:R-:W-:Y:S02]  /*2760*/  IMAD.MOV.U32 R12, RZ, RZ, R23 ;  /* 0x000000ffff0c7224 */ /* 0x00ffe400078e0017 */
[----:B------:R-:W-:-:S05]  /*2770*/  IMAD.MOV.U32 R13, RZ, RZ, RZ ;  /* 0x000000ffff0d7224 */ /* 0x000fca00078e00ff */
[----:B------:R4:W-:Y:S02]  /*2780*/  REDG.E.ADD.64.STRONG.GPU desc[UR16][R10.64+0x2400], R12 ;  /* 0x0024000c0a00798e */ /* 0x0009e4000c12e510 */
.L_x_709:
[----:B------:R-:W-:Y:S05]  /*2790*/  BSYNC.RECONVERGENT B1 ;  /* 0x0000000000017941 */ /* 0x000fea0003800200 */
.L_x_708:
[----:B------:R-:W-:Y:S04]  /*27a0*/  BSSY.RECONVERGENT B1, `(.L_x_710) ;  /* 0x0000005000017945 */ /* 0x000fe80003800200 */
[----:B------:R-:W-:Y:S05]  /*27b0*/  @!P3 BRA `(.L_x_711) ;  /* 0x00000000000cb947 */ /* 0x000fea0003800000 */
[----:B01234-:R-:W-:Y:S02]  /*27c0*/  HFMA2 R13, -RZ, RZ, 0, 0 ;  /* 0x00000000ff0d7431 */ /* 0x01ffe400000001ff */
[----:B------:R-:W-:-:S05]  /*27d0*/  IMAD.MOV.U32 R12, RZ, RZ, R24 ;  /* 0x000000ffff0c7224 */ /* 0x000fca00078e0018 */
[----:B------:R0:W-:Y:S02]  /*27e0*/  REDG.E.ADD.64.STRONG.GPU desc[UR16][R10.64+0x2c00], R12 ;  /* 0x002c000c0a00798e */ /* 0x0001e4000c12e510 */
.L_x_711:
[----:B------:R-:W-:Y:S05]  /*27f0*/  BSYNC.RECONVERGENT B1 ;  /* 0x0000000000017941 */ /* 0x000fea0003800200 */
.L_x_710:
[----:B------:R-:W-:Y:S04]  /*2800*/  BSSY.RECONVERGENT B1, `(.L_x_712) ;  /* 0x0000005000017945 */ /* 0x000fe80003800200 */
[----:B------:R-:W-:Y:S05]  /*2810*/  @!P4 BRA `(.L_x_713) ;  /* 0x00000000000cc947 */ /* 0x000fea0003800000 */
[----:B01234-:R-:W-:Y:S02]  /*2820*/  IMAD.MOV.U32 R12, RZ, RZ, R25 ;  /* 0x000000ffff0c7224 */ /* 0x01ffe400078e0019 */
[----:B------:R-:W-:-:S05]  /*2830*/  IMAD.MOV.U32 R13, RZ, RZ, RZ ;  /* 0x000000ffff0d7224 */ /* 0x000fca00078e00ff */
[----:B------:R0:W-:Y:S02]  /*2840*/  REDG.E.ADD.64.STRONG.GPU desc[UR16][R10.64+0x3400], R12 ;  /* 0x0034000c0a00798e */ /* 0x0001e4000c12e510 */
.L_x_713:
[----:B------:R-:W-:Y:S05]  /*2850*/  BSYNC.RECONVERGENT B1 ;  /* 0x0000000000017941 */ /* 0x000fea0003800200 */
.L_x_712:
[----:B------:R-:W-:Y:S04]  /*2860*/  BSSY.RECONVERGENT B1, `(.L_x_714) ;  /* 0x0000005000017945 */ /* 0x000fe80003800200 */
[----:B------:R-:W-:Y:S05]  /*2870*/  @!P5 BRA `(.L_x_715) ;  /* 0x00000000000cd947 */ /* 0x000fea0003800000 */
[----:B01234-:R-:W-:Y:S02]  /*2880*/  IMAD.MOV.U32 R12, RZ, RZ, R26 ;  /* 0x000000ffff0c7224 */ /* 0x01ffe400078e001a */
[----:B------:R-:W-:-:S05]  /*2890*/  IMAD.MOV.U32 R13, RZ, RZ, RZ ;  /* 0x000000ffff0d7224 */ /* 0x000fca00078e00ff */
[----:B------:R0:W-:Y:S02]  /*28a0*/  REDG.E.ADD.64.STRONG.GPU desc[UR16][R10.64+0x3c00], R12 ;  /* 0x003c000c0a00798e */ /* 0x0001e4000c12e510 */
.L_x_715:
[----:B------:R-:W-:Y:S05]  /*28b0*/  BSYNC.RECONVERGENT B1 ;  /* 0x0000000000017941 */ /* 0x000fea0003800200 */
.L_x_714:
[----:B------:R-:W-:Y:S05]  /*28c0*/  @P0 BRA `(.L_x_716) ;  /* 0xfffffff800e80947 */ /* 0x000fea000383ffff */
[----:B------:R-:W-:-:S07]  /*28d0*/  IMAD.MOV.U32 R9, RZ, RZ, R6 ;  /* 0x000000ffff097224 */ /* 0x000fce00078e0006 */
.L_x_699:
        /* <DEDUP_REMOVED lines=20> */
.L_x_719:
[----:B------:R-:W-:Y:S05]  /*2a20*/  BSYNC.RECONVERGENT B1 ;  /* 0x0000000000017941 */ /* 0x000fea0003800200 */
.L_x_718:
        /* <DEDUP_REMOVED lines=9> */
.L_x_721:
[----:B------:R-:W-:Y:S05]  /*2ac0*/  BSYNC.RECONVERGENT B1 ;  /* 0x0000000000017941 */ /* 0x000fea0003800200 */
.L_x_720:
        /* <DEDUP_REMOVED lines=9> */
.L_x_723:
[----:B------:R-:W-:Y:S05]  /*2b60*/  BSYNC.RECONVERGENT B1 ;  /* 0x0000000000017941 */ /* 0x000fea0003800200 */
.L_x_722:
        /* <DEDUP_REMOVED lines=9> */
.L_x_725:
[----:B------:R-:W-:Y:S05]  /*2c00*/  BSYNC.RECONVERGENT B1 ;  /* 0x0000000000017941 */ /* 0x000fea0003800200 */
.L_x_724:
[----:B------:R-:W-:-:S07]  /*2c10*/  IADD3 R9, PT, PT, R9, 0x4, RZ ;  /* 0x0000000409097810 */ /* 0x000fce0007ffe0ff */
.L_x_717:
        /* <DEDUP_REMOVED lines=17> */
.L_x_728:
[----:B------:R-:W-:Y:S05]  /*2d30*/  BSYNC.RECONVERGENT B1 ;  /* 0x0000000000017941 */ /* 0x000fea0003800200 */
.L_x_727:
        /* <DEDUP_REMOVED lines=9> */
.L_x_730:
[----:B------:R-:W-:Y:S05]  /*2dd0*/  BSYNC.RECONVERGENT B1 ;  /* 0x0000000000017941 */ /* 0x000fea0003800200 */
.L_x_729:
[----:B------:R-:W-:-:S07]  /*2de0*/  VIADD R9, R9, 0x2 ;  /* 0x0000000209097836 */ /* 0x000fce0000000000 */
.L_x_726:
        /* <DEDUP_REMOVED lines=11> */
.L_x_664:
[----:B------:R-:W-:Y:S05]  /*2ea0*/  BSYNC.RECONVERGENT B0 ;  /* 0x0000000000007941 */ /* 0x000fea0003800200 */
.L_x_663:
        /* <DEDUP_REMOVED lines=17> */
.L_x_732:
        /* <DEDUP_REMOVED lines=12> */
.L_x_1550:


//--------------------- .text._ZN3cub18CUB_300001_SM_10006detail10radix_sort31DeviceRadixSortSingleTileKernelINS1_5radix10policy_hubIyiyE10Policy1000ELNS0_9SortOrderE0EyiyNS1_21identity_decomposer_tEEEvPKT1_PSA_PKT2_PSE_T3_iiT4_ --------------------------
	.section	.text._ZN3cub18CUB_300001_SM_10006detail10radix_sort31DeviceRadixSortSingleTileKernelINS1_5radix10policy_hubIyiyE10Policy1000ELNS0_9SortOrderE0EyiyNS1_21identity_decomposer_tEEEvPKT1_PSA_PKT2_PSE_T3_iiT4_,"ax",@progbits
	.align	128
        .global         _ZN3cub18CUB_300001_SM_10006detail10radix_sort31DeviceRadixSortSingleTileKernelINS1_5radix10policy_hubIyiyE10Policy1000ELNS0_9SortOrderE0EyiyNS1_21identity_decomposer_tEEEvPKT1_PSA_PKT2_PSE_T3_iiT4_
        .type           _ZN3cub18CUB_300001_SM_10006detail10radix_sort31DeviceRadixSortSingleTileKernelINS1_5radix10policy_hubIyiyE10Policy1000ELNS0_9SortOrderE0EyiyNS1_21identity_decomposer_tEEEvPKT1_PSA_PKT2_PSE_T3_iiT4_,@function
        .size           _ZN3cub18CUB_300001_SM_10006detail10radix_sort31DeviceRadixSortSingleTileKernelINS1_5radix10policy_hubIyiyE10Policy1000ELNS0_9SortOrderE0EyiyNS1_21identity_decomposer_tEEEvPKT1_PSA_PKT2_PSE_T3_iiT4_,(.L_x_1551 - _ZN3cub18CUB_300001_SM_10006detail10radix_sort31DeviceRadixSortSingleTileKernelINS1_5radix10policy_hubIyiyE10Policy1000ELNS0_9SortOrderE0EyiyNS1_21identity_decomposer_tEEEvPKT1_PSA_PKT2_PSE_T3_iiT4_)
        .other          _ZN3cub18CUB_300001_SM_10006detail10radix_sort31DeviceRadixSortSingleTileKernelINS1_5radix10policy_hubIyiyE10Policy1000ELNS0_9SortOrderE0EyiyNS1_21identity_decomposer_tEEEvPKT1_PSA_PKT2_PSE_T3_iiT4_,@"STO_CUDA_ENTRY STV_DEFAULT"
_ZN3cub18CUB_300001_SM_10006detail10radix_sort31DeviceRadixSortSingleTileKernelINS1_5radix10policy_hubIyiyE10Policy1000ELNS0_9SortOrderE0EyiyNS1_21identity_decomposer_tEEEvPKT1_PSA_PKT2_PSE_T3_iiT4_:
.text._ZN3cub18CUB_300001_SM_10006detail10radix_sort31DeviceRadixSortSingleTileKernelINS1_5radix10policy_hubIyiyE10Policy1000ELNS0_9SortOrderE0EyiyNS1_21identity_decomposer_tEEEvPKT1_PSA_PKT2_PSE_T3_iiT4_:
[----:B------:R-:W-:Y:S01]  /*0000*/  LDC R1, c[0x0][0x37c] ;  /* 0x0000df00ff017b82 */ /* 0x000fe20000000800 */
[----:B------:R-:W0:Y:S01]  /*0010*/  S2R R0, SR_TID.X ;  /* 0x0000000000007919 */ /* 0x000e220000002100 */
[----:B------:R-:W1:Y:S06]  /*0020*/  LDCU UR4, c[0x0][0x3a0] ;  /* 0x00007400ff0477ac */ /* 0x000e6c0008000800 */
[----:B------:R-:W2:Y:S01]  /*0030*/  LDC.64 R4, c[0x0][0x380] ;  /* 0x0000e000ff047b82 */ /* 0x000ea20000000a00 */
[----:B------:R-:W-:Y:S01]  /*0040*/  IMAD.MOV.U32 R12, RZ, RZ, -0x1 ;  /* 0xffffffffff0c7424 */ /* 0x000fe200078e00ff */
[----:B------:R-:W-:Y:S01]  /*0050*/  MOV R17, 0xffffffff ;  /* 0xffffffff00117802 */ /* 0x000fe20000000f00 */
[----:B------:R-:W3:Y:S01]  /*0060*/  LDCU.64 UR10, c[0x0][0x358] ;  /* 0x00006b00ff0a77ac */ /* 0x000ee20008000a00 */
[----:B------:R-:W-:Y:S01]  /*0070*/  IMAD.MOV.U32 R13, RZ, RZ, -0x1 ;  /* 0xffffffffff0d7424 */ /* 0x000fe200078e00ff */
[----:B------:R-:W-:Y:S01]  /*0080*/  MOV R24, 0xffffffff ;  /* 0xffffffff00187802 */ /* 0x000fe20000000f00 */
[----:B------:R-:W-:Y:S01]  /*0090*/  IMAD.MOV.U32 R14, RZ, RZ, -0x1 ;  /* 0xffffffffff0e7424 */ /* 0x000fe200078e00ff */
[----:B------:R-:W4:Y:S01]  /*00a0*/  LDCU.64 UR6, c[0x0][0x3a8] ;  /* 0x00007500ff0677ac */ /* 0x000f220008000a00 */
[----:B------:R-:W-:Y:S01]  /*00b0*/  IMAD.MOV.U32 R15, RZ, RZ, -0x1 ;  /* 0xffffffffff0f7424 */ /* 0x000fe200078e00ff */
[----:B------:R-:W4:Y:S01]  /*00c0*/  LDC.64 R6, c[0x0][0x390] ;  /* 0x0000e400ff067b82 */ /* 0x000f220000000a00 */
[----:B------:R-:W-:Y:S01]  /*00d0*/  IMAD.MOV.U32 R16, RZ, RZ, -0x1 ;  /* 0xffffffffff107424 */ /* 0x000fe200078e00ff */
[----:B------:R-:W0:Y:S01]  /*00e0*/  LDCU UR9, c[0x0][0x3ac] ;  /* 0x00007580ff0977ac */ /* 0x000e220008000800 */
[----:B------:R-:W-:-:S02]  /*00f0*/  IMAD.MOV.U32 R18, RZ, RZ, -0x1 ;  /* 0xffffffffff127424 */ /* 0x000fc400078e00ff */
[----:B------:R-:W-:Y:S02]  /*0100*/  IMAD.MOV.U32 R19, RZ, RZ, -0x1 ;  /* 0xffffffffff137424 */ /* 0x000fe400078e00ff */
[----:B------:R-:W-:Y:S02]  /*0110*/  IMAD.MOV.U32 R20, RZ, RZ, -0x1 ;  /* 0xffffffffff147424 */ /* 0x000fe400078e00ff */
[----:B------:R-:W-:Y:S02]  /*0120*/  IMAD.MOV.U32 R21, RZ, RZ, -0x1 ;  /* 0xffffffffff157424 */ /* 0x000fe400078e00ff */
[----:B------:R-:W-:Y:S02]  /*0130*/  IMAD.MOV.U32 R22, RZ, RZ, -0x1 ;  /* 0xffffffffff167424 */ /* 0x000fe400078e00ff */
[----:B------:R-:W-:Y:S02]  /*0140*/  IMAD.MOV.U32 R23, RZ, RZ, -0x1 ;  /* 0xffffffffff177424 */ /* 0x000fe400078e00ff */
[----:B------:R-:W-:-:S02]  /*0150*/  IMAD.MOV.U32 R25, RZ, RZ, -0x1 ;  /* 0xffffffffff197424 */ /* 0x000fc400078e00ff */
[----:B------:R-:W-:Y:S02]  /*0160*/  IMAD.MOV.U32 R26, RZ, RZ, -0x1 ;  /* 0xffffffffff1a7424 */ /* 0x000fe400078e00ff */
[----:B------:R-:W-:Y:S02]  /*0170*/  IMAD.MOV.U32 R27, RZ, RZ, -0x1 ;  /* 0xffffffffff1b7424 */ /* 0x000fe400078e00ff */
[----:B0-----:R-:W-:-:S04]  /*0180*/  IMAD R9, R0, 0x9, RZ ;  /* 0x0000000900097824 */ /* 0x001fc800078e02ff */
        /* <DEDUP_REMOVED lines=13> */
[----:B------:R-:W-:Y:S01]  /*0260*/  MOV R2, 0xffffffff ;  /* 0xffffffff00027802 */ /* 0x000fe20000000f00 */
[C---:B------:R-:W-:Y:S01]  /*0270*/  VIADD R10, R9.reuse, 0x6 ;  /* 0x00000006090a7836 */ /* 0x040fe20000000000 */
[----:B------:R-:W-:Y:S01]  /*0280*/  P2R R8, PR, RZ, 0x20 ;  /* 0x00000020ff087803 */ /* 0x000fe20000000000 */
[C---:B------:R-:W-:Y:S01]  /*0290*/  VIADD R11, R9.reuse, 0x7 ;  /* 0x00000007090b7836 */ /* 0x040fe20000000000 */
[----:B---3--:R0:W5:Y:S01]  /*02a0*/  @!P5 LDG.E.64 R12, desc[UR10][R4.64+0x8] ;  /* 0x0000080a040cd981 */ /* 0x008162000c1e1b00 */
[C---:B------:R-:W-:Y:S01]  /*02b0*/  VIADD R37, R9.reuse, 0x8 ;  /* 0x0000000809257836 */ /* 0x040fe20000000000 */
[----:B------:R-:W-:Y:S01]  /*02c0*/  ISETP.GE.AND P4, PT, R10, UR4, PT ;  /* 0x000000040a007c0c */ /* 0x000fe2000bf86270 */
[----:B----4-:R-:W-:Y:S01]  /*02d0*/  IMAD.WIDE.U32 R6, R9, 0x4, R6 ;  /* 0x0000000409067825 */ /* 0x010fe200078e0006 */
[----:B------:R0:W5:Y:S01]  /*02e0*/  @!P6 LDG.E.64 R2, desc[UR10][R4.64] ;  /* 0x0000000a0402e981 */ /* 0x000162000c1e1b00 */
[----:B------:R-:W-:-:S02]  /*02f0*/  ISETP.GE.AND P5, PT, R11, UR4, PT ;  /* 0x000000040b007c0c */ /* 0x000fc4000bfa6270 */
[----:B------:R-:W-:Y:S01]  /*0300*/  ISETP.GE.AND P6, PT, R37, UR4, PT ;  /* 0x0000000425007c0c */ /* 0x000fe2000bfc6270 */
[----:B------:R0:W5:Y:S04]  /*0310*/  @!P0 LDG.E.64 R14, desc[UR10][R4.64+0x10] ;  /* 0x0000100a040e8981 */ /* 0x000168000c1e1b00 */
        /* <DEDUP_REMOVED lines=12> */
[----:B------:R0:W5:Y:S01]  /*03e0*/  @!P0 LDG.E R28, desc[UR10][R6.64] ;  /* 0x0000000a061c8981 */ /* 0x000162000c1e1900 */
[----:B------:R-:W-:-:S03]  /*03f0*/  ISETP.NE.AND P0, PT, R8, RZ, PT ;  /* 0x000000ff0800720c */ /* 0x000fc60003f05270 */
[----:B------:R0:W5:Y:S04]  /*0400*/  @!P1 LDG.E R31, desc[UR10][R6.64+0xc] ;  /* 0x00000c0a061f9981 */ /* 0x000168000c1e1900 */
[----:B------:R0:W5:Y:S04]  /*0410*/  @!P2 LDG.E R32, desc[UR10][R6.64+0x10] ;  /* 0x0000100a0620a981 */ /* 0x000168000c1e1900 */
[----:B------:R0:W5:Y:S04]  /*0420*/  @!P3 LDG.E R33, desc[UR10][R6.64+0x14] ;  /* 0x0000140a0621b981 */ /* 0x000168000c1e1900 */
[----:B------:R0:W5:Y:S01]  /*0430*/  @!P0 LDG.E R29, desc[UR10][R6.64+0x4] ;  /* 0x0000040a061d8981 */ /* 0x000162000c1e1900 */
[----:B------:R-:W-:Y:S01]  /*0440*/  ISETP.NE.AND P0, PT, R10, RZ, PT ;  /* 0x000000ff0a00720c */ /* 0x000fe20003f05270 */
[----:B------:R-:W-:-:S02]  /*0450*/  UMOV UR4, 0x400 ;  /* 0x0000040000047882 */ /* 0x000fc40000000000 */
[----:B------:R0:W5:Y:S01]  /*0460*/  @!P4 LDG.E R34, desc[UR10][R6.64+0x18] ;  /* 0x0000180a0622c981 */ /* 0x000162000c1e1900 */
[----:B-1----:R-:W-:-:S03]  /*0470*/  ULEA UR4, UR5, UR4, 0x18 ;  /* 0x0000000405047291 */ /* 0x002fc6000f8ec0ff */
[----:B------:R0:W5:Y:S04]  /*0480*/  @!P5 LDG.E R35, desc[UR10][R6.64+0x1c] ;  /* 0x00001c0a0623d981 */ /* 0x000168000c1e1900 */
[----:B------:R0:W5:Y:S04]  /*0490*/  @!P6 LDG.E R36, desc[UR10][R6.64+0x20] ;  /* 0x0000200a0624e981 */ /* 0x000168000c1e1900 */
[----:B------:R0:W5:Y:S01]  /*04a0*/  @!P0 LDG.E R30, desc[UR10][R6.64+0x8] ;  /* 0x0000080a061e8981 */ /* 0x000162000c1e1900 */
[----:B------:R-:W1:Y:S01]  /*04b0*/  S2R R37, SR_LANEID ;  /* 0x0000000000257919 */ /* 0x000e620000000000 */
[----:B------:R-:W-:-:S05]  /*04c0*/  LEA R39, R0, UR4, 0x2 ;  /* 0x0000000400277c11 */ /* 0x000fca000f8e10ff */
[----:B------:R-:W-:Y:S01]  /*04d0*/  IMAD R41, R0, 0x80, R39 ;  /* 0x0000008000297824 */ /* 0x000fe200078e0227 */
[----:B------:R-:W-:-:S03]  /*04e0*/  SHF.R.U32.HI R94, RZ, 0x5, R0 ;  /* 0x00000005ff5e7819 */ /* 0x000fc60000011600 */
[----:B------:R-:W-:Y:S01]  /*04f0*/  IMAD R43, R0, -0x3c, R41 ;  /* 0xffffffc4002b7824 */ /* 0x000fe200078e0229 */
[----:B------:R-:W-:-:S03]  /*0500*/  LEA R38, R94, UR4, 0x2 ;  /* 0x000000045e267c11 */ /* 0x000fc6000f8e10ff */
[----:B------:R-:W-:Y:S01]  /*0510*/  IMAD R45, R0, -0x24, R43 ;  /* 0xffffffdc002d7824 */ /* 0x000fe200078e022b */
[----:B------:R-:W-:Y:S02]  /*0520*/  UIADD3 UR8, UPT, UPT, UR6, 0x6, URZ ;  /* 0x0000000606087890 */ /* 0x000fe4000fffe0ff */
[----:B------:R-:W-:Y:S01]  /*0530*/  UIADD3 UR5, UPT, UPT, -UR6, UR7, URZ ;  /* 0x0000000706057290 */ /* 0x000fe2000fffe1ff */
[----:B0-----:R-:W-:Y:S11]  /*0540*/  BAR.SYNC.DEFER_BLOCKING 0x0 ;  /* 0x0000000000007b1d */ /* 0x001ff60000010000 */
.L_x_734:
[----:B------:R-:W-:Y:S01]  /*0550*/  UISETP.LT.AND UP0, UPT, UR5, 0x6, UPT ;  /* 0x000000060500788c */ /* 0x000fe2000bf01270 */
[----:B------:R-:W-:Y:S01]  /*0560*/  STS [R39], RZ ;  /* 0x000000ff27007388 */ /* 0x000fe20000000800 */
[----:B------:R-:W-:Y:S01]  /*0570*/  UMOV UR6, 0x1 ;  /* 0x0000000100067882 */ /* 0x000fe20000000000 */
[----:B------:R-:W-:Y:S01]  /*0580*/  UIADD3 UR7, UPT, UPT, UR8, -0x6, URZ ;  /* 0xfffffffa08077890 */ /* 0x000fe2000fffe0ff */
[----:B-1----:R-:W-:Y:S01]  /*0590*/  ISETP.NE.AND P1, PT, R37, 0x1f, PT ;  /* 0x0000001f2500780c */ /* 0x002fe20003f25270 */
[----:B------:R-:W-:Y:S01]  /*05a0*/  USEL UR4, UR5, 0x6, UP0 ;  /* 0x0000000605047887 */ /* 0x000fe20008000000 */
[----:B------:R-:W-:Y:S01]  /*05b0*/  STS [R39+0x400], RZ ;  /* 0x000400ff27007388 */ /* 0x000fe20000000800 */
[----:B------:R-:W-:Y:S01]  /*05c0*/  ISETP.NE.AND P2, PT, R94, 0x6, PT ;  /* 0x000000065e00780c */ /* 0x000fe20003f45270 */
[----:B------:R-:W-:Y:S01]  /*05d0*/  UISETP.GE.AND UP0, UPT, UR8, UR9, UPT ;  /* 0x000000090800728c */ /* 0x000fe2000bf06270 */
[----:B0--3-5:R-:W-:Y:S01]  /*05e0*/  SHF.R.U64 R4, R2, UR7, R3 ;  /* 0x0000000702047c19 */ /* 0x029fe20008001203 */
[----:B------:R-:W-:Y:S01]  /*05f0*/  USHF.L.U32 UR4, UR6, UR4, URZ ;  /* 0x0000000406047299 */ /* 0x000fe200080006ff */
[----:B------:R-:W-:Y:S01]  /*0600*/  STS [R39+0x800], RZ ;  /* 0x000800ff27007388 */ /* 0x000fe20000000800 */
[----:B------:R-:W0:Y:S01]  /*0610*/  S2UR UR6, SR_CgaCtaId ;  /* 0x00000000000679c3 */ /* 0x000e220000008800 */
[----:B------:R-:W-:Y:S01]  /*0620*/  ISETP.NE.AND P3, PT, R94, 0x7, PT ;  /* 0x000000075e00780c */ /* 0x000fe20003f65270 */
[----:B------:R-:W-:Y:S01]  /*0630*/  UIADD3 UR4, UPT, UPT, UR4, -0x1, URZ ;  /* 0xffffffff04047890 */ /* 0x000fe2000fffe0ff */
[----:B------:R-:W-:Y:S04]  /*0640*/  STS [R39+0xc00], RZ ;  /* 0x000c00ff27007388 */ /* 0x000fe80000000800 */
[----:B------:R-:W-:Y:S01]  /*0650*/  STS [R39+0x1000], RZ ;  /* 0x001000ff27007388 */ /* 0x000fe20000000800 */
[----:B------:R-:W-:-:S03]  /*0660*/  LOP3.LUT R4, R4, UR4, RZ, 0xc0, !PT ;  /* 0x0000000404047c12 */ /* 0x000fc6000f8ec0ff */
[----:B------:R-:W-:Y:S01]  /*0670*/  STS [R39+0x1400], RZ ;  /* 0x001400ff27007388 */ /* 0x000fe20000000800 */
[----:B------:R-:W-:Y:S02]  /*0680*/  SHF.L.U32 R5, R4, 0xa, RZ ;  /* 0x0000000a04057819 */ /* 0x000fe400000006ff */
[----:B------:R-:W-:Y:S01]  /*0690*/  SHF.R.U32.HI R4, RZ, 0x4, R4 ;  /* 0x00000004ff047819 */ /* 0x000fe20000011604 */
[----:B------:R-:W-:Y:S01]  /*06a0*/  STS [R39+0x1800], RZ ;  /* 0x001800ff27007388 */ /* 0x000fe20000000800 */
[----:B------:R-:W-:Y:S02]  /*06b0*/  LOP3.LUT R42, R5, 0x7c00, RZ, 0xc0, !PT ;  /* 0x00007c00052a7812 */ /* 0x000fe400078ec0ff */
[----:B------:R-:W-:Y:S01]  /*06c0*/  LOP3.LUT R4, R4, 0xffffffe, RZ, 0xc0, !PT ;  /* 0x0ffffffe04047812 */ /* 0x000fe200078ec0ff */
[----:B------:R-:W-:Y:S03]  /*06d0*/  STS [R39+0x1c00], RZ ;  /* 0x001c00ff27007388 */ /* 0x000fe60000000800 */
[----:B------:R-:W-:Y:S01]  /*06e0*/  IADD3 R42, PT, PT, R4, R39, R42 ;  /* 0x00000027042a7210 */ /* 0x000fe20007ffe02a */
[----:B------:R-:W-:Y:S01]  /*06f0*/  STS [R39+0x2000], RZ ;  /* 0x002000ff27007388 */ /* 0x000fe20000000800 */
[----:B------:R-:W-:-:S03]  /*0700*/  SHF.R.U64 R4, R12, UR7, R13 ;  /* 0x000000070c047c19 */ /* 0x000fc6000800120d */
        /* <DEDUP_REMOVED lines=100> */
[----:B0-----:R-:W-:-:S05]  /*0d50*/  IADD3 R5, PT, PT, R57, 0x1, RZ ;  /* 0x0000000139057810 */ /* 0x001fca0007ffe0ff */
        /* <DEDUP_REMOVED lines=24> */
[----:B------:R-:W2:Y:S02]  /*0ee0*/  LDS R75, [R41+0x34] ;  /* 0x00003400294b7984 */ /* 0x000ea40000000800 */
[----:B---3--:R-:W-:Y:S02]  /*0ef0*/  IADD3 R66, PT, PT, R66, R65, RZ ;  /* 0x0000004142427210 */ /* 0x008fe40007ffe0ff */
[----:B------:R-:W3:Y:S03]  /*0f00*/  LDS R76, [R41+0x38] ;  /* 0x00003800294c7984 */ /* 0x000ee60000000800 */
[----:B----4-:R-:W-:Y:S01]  /*0f10*/  IMAD.IADD R67, R67, 0x1, R66 ;  /* 0x0000000143437824 */ /* 0x010fe200078e0242 */
[----:B------:R-:W4:Y:S03]  /*0f20*/  LDS R77, [R41+0x3c] ;  /* 0x00003c00294d7984 */ /* 0x000f260000000800 */
[----:B------:R-:W-:Y:S01]  /*0f30*/  IMAD.IADD R68, R68, 0x1, R67 ;  /* 0x0000000144447824 */ /* 0x000fe200078e0243 */
        /* <DEDUP_REMOVED lines=8> */
[----:B------:R-:W4:Y:S04]  /*0fc0*/  LDS R82, [R41+0x50] ;  /* 0x0000500029527984 */ /* 0x000f280000000800 */
[----:B0-----:R-:W-:Y:S01]  /*0fd0*/  IADD3 R73, PT, PT, R73, R72, RZ ;  /* 0x0000004849497210 */ /* 0x001fe20007ffe0ff */
[----:B------:R-:W0:Y:S04]  /*0fe0*/  LDS R83, [R41+0x54] ;  /* 0x0000540029537984 */ /* 0x000e280000000800 */
[----:B-1----:R-:W-:Y:S01]  /*0ff0*/  IMAD.IADD R74, R74, 0x1, R73 ;  /* 0x000000014a4a7824 */ /* 0x002fe200078e0249 */
[----:B------:R-:W1:Y:S03]  /*1000*/  LDS R84, [R41+0x58] ;  /* 0x0000580029547984 */ /* 0x000e660000000800 */
[----:B--2---:R-:W-:Y:S01]  /*1010*/  IMAD.IADD R75, R75, 0x1, R74 ;  /* 0x000000014b4b7824 */ /* 0x004fe200078e024a */
[----:B------:R-:W2:Y:S03]  /*1020*/  LDS R85, [R41+0x5c] ;  /* 0x00005c0029557984 */ /* 0x000ea60000000800 */
[----:B---3--:R-:W-:Y:S01]  /*1030*/  IMAD.IADD R76, R76, 0x1, R75 ;  /* 0x000000014c4c7824 */ /* 0x008fe200078e024b */
[----:B------:R-:W3:Y:S03]  /*1040*/  LDS R86, [R41+0x60] ;  /* 0x0000600029567984 */ /* 0x000ee60000000800 */
[----:B----4-:R-:W-:Y:S01]  /*1050*/  IMAD.IADD R77, R77, 0x1, R76 ;  /* 0x000000014d4d7824 */ /* 0x010fe200078e024c */
[----:B------:R-:W4:Y:S03]  /*1060*/  LDS R87, [R41+0x64] ;  /* 0x0000640029577984 */ /* 0x000f260000000800 */
[----:B------:R-:W-:Y:S01]  /*1070*/  IMAD.IADD R78, R78, 0x1, R77 ;  /* 0x000000014e4e7824 */ /* 0x000fe200078e024d */
[----:B------:R-:W4:Y:S03]  /*1080*/  LDS R88, [R41+0x68] ;  /* 0x0000680029587984 */ /* 0x000f260000000800 */
[----:B------:R-:W-:Y:S01]  /*1090*/  IMAD.IADD R79, R79, 0x1, R78 ;  /* 0x000000014f4f7824 */ /* 0x000fe200078e024e */
[----:B------:R-:W4:Y:S04]  /*10a0*/  LDS R89, [R41+0x6c] ;  /* 0x00006c0029597984 */ /* 0x000f280000000800 */
[----:B------:R-:W-:Y:S01]  /*10b0*/  IADD3 R80, PT, PT, R80, R79, RZ ;  /* 0x0000004f50507210 */ /* 0x000fe20007ffe0ff */
[----:B------:R-:W4:Y:S04]  /*10c0*/  LDS R90, [R41+0x70] ;  /* 0x00007000295a7984 */ /* 0x000f280000000800 */
[----:B------:R-:W-:Y:S01]  /*10d0*/  IMAD.IADD R81, R81, 0x1, R80 ;  /* 0x0000000151517824 */ /* 0x000fe200078e0250 */
[----:B------:R-:W4:Y:S03]  /*10e0*/  LDS R91, [R41+0x74] ;  /* 0x00007400295b7984 */ /* 0x000f260000000800 */
[----:B------:R-:W-:Y:S01]  /*10f0*/  IMAD.IADD R82, R82, 0x1, R81 ;  /* 0x0000000152527824 */ /* 0x000fe200078e0251 */
[----:B------:R-:W4:Y:S03]  /*1100*/  LDS R92, [R41+0x78] ;  /* 0x00007800295c7984 */ /* 0x000f260000000800 */
[----:B0-----:R-:W-:Y:S01]  /*1110*/  IMAD.IADD R83, R83, 0x1, R82 ;  /* 0x0000000153537824 */ /* 0x001fe200078e0252 */
[----:B------:R-:W0:Y:S03]  /*1120*/  LDS R93, [R41+0x7c] ;  /* 0x00007c00295d7984 */ /* 0x000e260000000800 */
[----:B-1----:R-:W-:Y:S01]  /*1130*/  IMAD.IADD R84, R84, 0x1, R83 ;  /* 0x0000000154547824 */ /* 0x002fe200078e0253 */
[----:B------:R-:W1:Y:S03]  /*1140*/  LDS R4, [R41+0x80] ;  /* 0x0000800029047984 */ /* 0x000e660000000800 */
[----:B--2---:R-:W-:-:S04]  /*1150*/  IMAD.IADD R85, R85, 0x1, R84 ;  /* 0x0000000155557824 */ /* 0x004fc800078e0254 */
[----:B---3--:R-:W-:-:S05]  /*1160*/  IMAD.IADD R86, R86, 0x1, R85 ;  /* 0x0000000156567824 */ /* 0x008fca00078e0255 */
[----:B----4-:R-:W-:-:S05]  /*1170*/  IADD3 R87, PT, PT, R87, R86, RZ ;  /* 0x0000005657577210 */ /* 0x010fca0007ffe0ff */
[----:B------:R-:W-:-:S04]  /*1180*/  IMAD.IADD R88, R88, 0x1, R87 ;  /* 0x0000000158587824 */ /* 0x000fc800078e0257 */
[----:B------:R-:W-:-:S04]  /*1190*/  IMAD.IADD R89, R89, 0x1, R88 ;  /* 0x0000000159597824 */ /* 0x000fc800078e0258 */
[----:B------:R-:W-:-:S04]  /*11a0*/  IMAD.IADD R90, R90, 0x1, R89 ;  /* 0x000000015a5a7824 */ /* 0x000fc800078e0259 */
[----:B------:R-:W-:-:S04]  /*11b0*/  IMAD.IADD R91, R91, 0x1, R90 ;  /* 0x000000015b5b7824 */ /* 0x000fc800078e025a */
[----:B------:R-:W-:-:S04]  /*11c0*/  IMAD.IADD R92, R92, 0x1, R91 ;  /* 0x000000015c5c7824 */ /* 0x000fc800078e025b */
[----:B0-----:R-:W-:-:S05]  /*11d0*/  IMAD.IADD R93, R93, 0x1, R92 ;  /* 0x000000015d5d7824 */ /* 0x001fca00078e025c */
[----:B-1----:R-:W-:-:S05]  /*11e0*/  IADD3 R95, PT, PT, R4, R93, RZ ;  /* 0x0000005d045f7210 */ /* 0x002fca0007ffe0ff */
        /* <DEDUP_REMOVED lines=17> */
[C---:B0-----:R-:W-:Y:S01]  /*1300*/  IMAD.IADD R5, R4.reuse, 0x1, R5 ;  /* 0x0000000104057824 */ /* 0x041fe200078e0205 */
[----:B------:R-:W-:Y:S02]  /*1310*/  SEL R47, R4, R47, !P0 ;  /* 0x0000002f042f7207 */ /* 0x000fe40004000000 */
[----:B------:R-:W-:Y:S02]  /*1320*/  ISETP.NE.AND P0, PT, R94, 0x2, PT ;  /* 0x000000025e00780c */ /* 0x000fe40003f05270 */
[----:B------:R-:W-:-:S02]  /*1330*/  IADD3 R6, PT, PT, R6, R5, RZ ;  /* 0x0000000506067210 */ /* 0x000fc40007ffe0ff */
[----:B------:R-:W-:Y:S02]  /*1340*/  SEL R47, R5, R47, !P0 ;  /* 0x0000002f052f7207 */ /* 0x000fe40004000000 */
[----:B------:R-:W-:Y:S01]  /*1350*/  ISETP.NE.AND P0, PT, R94, 0x3, PT ;  /* 0x000000035e00780c */ /* 0x000fe20003f05270 */
[----:B------:R-:W-:-:S03]  /*1360*/  IMAD.IADD R7, R7, 0x1, R6 ;  /* 0x0000000107077824 */ /* 0x000fc600078e0206 */
[----:B------:R-:W-:Y:S01]  /*1370*/  SEL R47, R6, R47, !P0 ;  /* 0x0000002f062f7207 */ /* 0x000fe20004000000 */
[C---:B-1----:R-:W-:Y:S01]  /*1380*/  IMAD.IADD R8, R7.reuse, 0x1, R8 ;  /* 0x0000000107087824 */ /* 0x042fe200078e0208 */
[----:B------:R-:W-:Y:S02]  /*1390*/  ISETP.NE.AND P0, PT, R94, 0x5, PT ;  /* 0x000000055e00780c */ /* 0x000fe40003f05270 */
[----:B------:R-:W-:Y:S01]  /*13a0*/  SEL R47, R7, R47, !P1 ;  /* 0x0000002f072f7207 */ /* 0x000fe20004800000 */
[----:B------:R-:W-:Y:S01]  /*13b0*/  IMAD.IADD R9, R9, 0x1, R8 ;  /* 0x0000000109097824 */ /* 0x000fe200078e0208 */
[----:B------:R-:W-:Y:S02]  /*13c0*/  ISETP.NE.AND P1, PT, R37, RZ, PT ;  /* 0x000000ff2500720c */ /* 0x000fe40003f25270 */
[----:B------:R-:W-:Y:S01]  /*13d0*/  SEL R47, R8, R47, !P0 ;  /* 0x0000002f082f7207 */ /* 0x000fe20004000000 */
[----:B------:R-:W-:Y:S01]  /*13e0*/  IMAD.IADD R10, R10, 0x1, R9 ;  /* 0x000000010a0a7824 */ /* 0x000fe200078e0209 */
[----:B------:R-:W-:-:S02]  /*13f0*/  ISETP.GT.U32.AND P0, PT, R0, 0x1f, PT ;  /* 0x0000001f0000780c */ /* 0x000fc40003f04070 */
[----:B------:R-:W-:Y:S01]  /*1400*/  SEL R47, R9, R47, !P2 ;  /* 0x0000002f092f7207 */ /* 0x000fe20005000000 */
[----:B------:R-:W-:Y:S01]  /*1410*/  IMAD.IADD R11, R11, 0x1, R10 ;  /* 0x000000010b0b7824 */ /* 0x000fe200078e020a */
[----:B------:R-:W-:Y:S02]  /*1420*/  ISETP.GT.U32.OR P2, PT, R0, 0x1f, P1 ;  /* 0x0000001f0000780c */ /* 0x000fe40000f44470 */
[----:B------:R-:W-:Y:S02]  /*1430*/  SEL R4, R95, RZ, P1 ;  /* 0x000000ff5f047207 */ /* 0x000fe40000800000 */
[----:B------:R-:W-:-:S05]  /*1440*/  SEL R47, R10, R47, !P3 ;  /* 0x0000002f0a2f7207 */ /* 0x000fca0005800000 */
[----:B------:R-:W-:Y:S02]  /*1450*/  @P0 IADD3 R95, PT, PT, R47, R4, RZ ;  /* 0x000000042f5f0210 */ /* 0x000fe40007ffe0ff */
[----:B------:R-:W-:Y:S02]  /*1460*/  ISETP.NE.AND P0, PT, R0, RZ, PT ;  /* 0x000000ff0000720c */ /* 0x000fe40003f05270 */
        /* <DEDUP_REMOVED lines=83> */
[----:B--2---:R-:W-:Y:S01]  /*19a0*/  IMAD.IADD R6, R49, 0x1, R48 ;  /* 0x0000000131067824 */ /* 0x004fe200078e0230 */
[----:B---3--:R-:W-:Y:S01]  /*19b0*/  IADD3 R8, PT, PT, R51, R50, RZ ;  /* 0x0000003233087210 */ /* 0x008fe20007ffe0ff */
[----:B----4-:R-:W-:Y:S02]  /*19c0*/  IMAD.IADD R10, R53, 0x1, R52 ;  /* 0x00000001350a7824 */ /* 0x010fe400078e0234 */
[----:B------:R-:W-:Y:S02]  /*19d0*/  IMAD.IADD R54, R55, 0x1, R54 ;  /* 0x0000000137367824 */ /* 0x000fe400078e0236 */
[----:B------:R-:W-:Y:S02]  /*19e0*/  IMAD.IADD R56, R57, 0x1, R56 ;  /* 0x0000000139387824 */ /* 0x000fe400078e0238 */
[----:B------:R-:W-:-:S02]  /*19f0*/  IMAD.IADD R58, R59, 0x1, R58 ;  /* 0x000000013b3a7824 */ /* 0x000fc400078e023a */
        /* <DEDUP_REMOVED lines=9> */
[----:B------:R-:W-:Y:S01]  /*1a90*/  LEA R11, R8, UR4, 0x3 ;  /* 0x00000004080b7c11 */ /* 0x000fe2000f8e18ff */
[----:B------:R-:W-:Y:S01]  /*1aa0*/  IMAD R55, R40, -0x4, R5 ;  /* 0xfffffffc28377824 */ /* 0x000fe200078e0205 */
[----:B------:R-:W-:Y:S01]  /*1ab0*/  LEA R49, R10, UR4, 0x3 ;  /* 0x000000040a317c11 */ /* 0x000fe2000f8e18ff */
[----:B------:R1:W-:Y:S01]  /*1ac0*/  STS.64 [R7], R12 ;  /* 0x0000000c07007388 */ /* 0x0003e20000000a00 */
[----:B------:R-:W-:Y:S01]  /*1ad0*/  LEA R51, R56, UR4, 0x3 ;  /* 0x0000000438337c11 */ /* 0x000fe2000f8e18ff */
[----:B------:R-:W-:Y:S01]  /*1ae0*/  IMAD R4, R4, -0x4, R7 ;  /* 0xfffffffc04047824 */ /* 0x000fe200078e0207 */
[----:B------:R-:W-:Y:S01]  /*1af0*/  LEA R53, R58, UR4, 0x3 ;  /* 0x000000043a357c11 */ /* 0x000fe2000f8e18ff */
[----:B------:R2:W-:Y:S01]  /*1b00*/  STS.64 [R9], R14 ;  /* 0x0000000e09007388 */ /* 0x0005e20000000a00 */
[----:B------:R-:W-:-:S02]  /*1b10*/  IMAD R57, R6, -0x4, R9 ;  /* 0xfffffffc06397824 */ /* 0x000fc400078e0209 */
[----:B------:R-:W-:Y:S01]  /*1b20*/  IMAD R6, R8, -0x4, R11 ;  /* 0xfffffffc08067824 */ /* 0x000fe200078e020b */
[----:B0-----:R-:W-:Y:S01]  /*1b30*/  LEA R5, R54, UR4, 0x3 ;  /* 0x0000000436057c11 */ /* 0x001fe2000f8e18ff */
[----:B------:R0:W-:Y:S01]  /*1b40*/  STS.64 [R11], R16 ;  /* 0x000000100b007388 */ /* 0x0001e20000000a00 */
[----:B------:R-:W-:Y:S01]  /*1b50*/  IMAD R59, R10, -0x4, R49 ;  /* 0xfffffffc0a3b7824 */ /* 0x000fe200078e0231 */
[----:B-1----:R-:W-:Y:S02]  /*1b60*/  LEA R7, R60, UR4, 0x3 ;  /* 0x000000043c077c11 */ /* 0x002fe4000f8e18ff */
[----:B------:R3:W-:Y:S01]  /*1b70*/  STS.64 [R49], R18 ;  /* 0x0000001231007388 */ /* 0x0007e20000000a00 */
[----:B------:R-:W-:Y:S02]  /*1b80*/  IMAD R8, R54, -0x4, R5 ;  /* 0xfffffffc36087824 */ /* 0x000fe400078e0205 */
[----:B--2---:R-:W-:Y:S01]  /*1b90*/  IMAD R9, R56, -0x4, R51 ;  /* 0xfffffffc38097824 */ /* 0x004fe200078e0233 */
[----:B------:R3:W-:Y:S01]  /*1ba0*/  STS.64 [R5], R20 ;  /* 0x0000001405007388 */ /* 0x0007e20000000a00 */
[----:B------:R-:W-:-:S03]  /*1bb0*/  IMAD R10, R58, -0x4, R53 ;  /* 0xfffffffc3a0a7824 */ /* 0x000fc600078e0235 */
[----:B------:R3:W-:Y:S01]  /*1bc0*/  STS.64 [R51], R22 ;  /* 0x0000001633007388 */ /* 0x0007e20000000a00 */
[----:B0-----:R-:W-:-:S03]  /*1bd0*/  IMAD R11, R60, -0x4, R7 ;  /* 0xfffffffc3c0b7824 */ /* 0x001fc600078e0207 */
[----:B------:R3:W-:Y:S04]  /*1be0*/  STS.64 [R53], R24 ;  /* 0x0000001835007388 */ /* 0x0007e80000000a00 */
[----:B------:R3:W-:Y:S01]  /*1bf0*/  STS.64 [R7], R26 ;  /* 0x0000001a07007388 */ /* 0x0007e20000000a00 */
[----:B------:R-:W-:Y:S06]  /*1c00*/  BAR.SYNC.DEFER_BLOCKING 0x0 ;  /* 0x0000000000007b1d */ /* 0x000fec0000010000 */
[----:B------:R3:W0:Y:S04]  /*1c10*/  LDS.64 R2, [R43] ;  /* 0x000000002b027984 */ /* 0x0006280000000a00 */
[----:B------:R3:W2:Y:S04]  /*1c20*/  LDS.64 R12, [R43+0x8] ;  /* 0x000008002b0c7984 */ /* 0x0006a80000000a00 */
[----:B------:R3:W4:Y:S04]  /*1c30*/  LDS.64 R14, [R43+0x10] ;  /* 0x000010002b0e7984 */ /* 0x0007280000000a00 */
[----:B------:R3:W1:Y:S04]  /*1c40*/  LDS.64 R16, [R43+0x18] ;  /* 0x000018002b107984 */ /* 0x0006680000000a00 */
[----:B------:R3:W0:Y:S04]  /*1c50*/  LDS.64 R18, [R43+0x20] ;  /* 0x000020002b127984 */ /* 0x0006280000000a00 */
[----:B------:R3:W0:Y:S04]  /*1c60*/  LDS.64 R20, [R43+0x28] ;  /* 0x000028002b147984 */ /* 0x0006280000000a00 */
[----:B------:R3:W0:Y:S04]  /*1c70*/  LDS.64 R22, [R43+0x30] ;  /* 0x000030002b167984 */ /* 0x0006280000000a00 */
[----:B------:R3:W0:Y:S04]  /*1c80*/  LDS.64 R24, [R43+0x38] ;  /* 0x000038002b187984 */ /* 0x0006280000000a00 */
[----:B------:R3:W0:Y:S01]  /*1c90*/  LDS.64 R26, [R43+0x40] ;  /* 0x000040002b1a7984 */ /* 0x0006220000000a00 */
[----:B------:R-:W-:Y:S06]  /*1ca0*/  BAR.SYNC.DEFER_BLOCKING 0x0 ;  /* 0x0000000000007b1d */ /* 0x000fec0000010000 */
[----:B------:R3:W-:Y:S04]  /*1cb0*/  STS [R55], R28 ;  /* 0x0000001c37007388 */ /* 0x0007e80000000800 */
[----:B------:R3:W-:Y:S04]  /*1cc0*/  STS [R4], R29 ;  /* 0x0000001d04007388 */ /* 0x0007e80000000800 */
[----:B------:R3:W-:Y:S04]  /*1cd0*/  STS [R57], R30 ;  /* 0x0000001e39007388 */ /* 0x0007e80000000800 */
[----:B------:R3:W-:Y:S04]  /*1ce0*/  STS [R6], R31 ;  /* 0x0000001f06007388 */ /* 0x0007e80000000800 */
[----:B------:R3:W-:Y:S04]  /*1cf0*/  STS [R59], R32 ;  /* 0x000000203b007388 */ /* 0x0007e80000000800 */
[----:B------:R3:W-:Y:S04]  /*1d00*/  STS [R8], R33 ;  /* 0x0000002108007388 */ /* 0x0007e80000000800 */
[----:B------:R3:W-:Y:S04]  /*1d10*/  STS [R9], R34 ;  /* 0x0000002209007388 */ /* 0x0007e80000000800 */
[----:B------:R3:W-:Y:S04]  /*1d20*/  STS [R10], R35 ;  /* 0x000000230a007388 */ /* 0x0007e80000000800 */
[----:B------:R3:W-:Y:S01]  /*1d30*/  STS [R11], R36 ;  /* 0x000000240b007388 */ /* 0x0007e20000000800 */
[----:B------:R-:W-:Y:S06]  /*1d40*/  BAR.SYNC.DEFER_BLOCKING 0x0 ;  /* 0x0000000000007b1d */ /* 0x000fec0000010000 */
[----:B------:R3:W0:Y:S04]  /*1d50*/  LDS R28, [R45] ;  /* 0x000000002d1c7984 */ /* 0x0006280000000800 */
[----:B------:R3:W0:Y:S04]  /*1d60*/  LDS R29, [R45+0x4] ;  /* 0x000004002d1d7984 */ /* 0x0006280000000800 */
[----:B------:R3:W0:Y:S04]  /*1d70*/  LDS R30, [R45+0x8] ;  /* 0x000008002d1e7984 */ /* 0x0006280000000800 */
[----:B------:R3:W0:Y:S04]  /*1d80*/  LDS R31, [R45+0xc] ;  /* 0x00000c002d1f7984 */ /* 0x0006280000000800 */
[----:B------:R3:W0:Y:S04]  /*1d90*/  LDS R32, [R45+0x10] ;  /* 0x000010002d207984 */ /* 0x0006280000000800 */
[----:B------:R3:W0:Y:S04]  /*1da0*/  LDS R33, [R45+0x14] ;  /* 0x000014002d217984 */ /* 0x0006280000000800 */
[----:B------:R3:W0:Y:S04]  /*1db0*/  LDS R34, [R45+0x18] ;  /* 0x000018002d227984 */ /* 0x0006280000000800 */
[----:B------:R3:W0:Y:S04]  /*1dc0*/  LDS R35, [R45+0x1c] ;  /* 0x00001c002d237984 */ /* 0x0006280000000800 */
[----:B------:R3:W0:Y:S01]  /*1dd0*/  LDS R36, [R45+0x20] ;  /* 0x000020002d247984 */ /* 0x0006220000000800 */
[----:B------:R-:W-:Y:S06]  /*1de0*/  BAR.SYNC.DEFER_BLOCKING 0x0 ;  /* 0x0000000000007b1d */ /* 0x000fec0000010000 */
[----:B-12-4-:R-:W-:Y:S05]  /*1df0*/  BRA `(.L_x_734) ;  /* 0xffffffe400d47947 */ /* 0x016fea000383ffff */
.L_x_733:
[----:B------:R-:W0:Y:S01]  /*1e00*/  LDCU.64 UR6, c[0x0][0x3a0] ;  /* 0x00007400ff0677ac */ /* 0x000e220008000a00 */
[----:B------:R-:W-:Y:S01]  /*1e10*/  LEA R5, R40, UR4, 0x3 ;  /* 0x0000000428057c11 */ /* 0x000fe2000f8e18ff */
[----:B------:R-:W-:Y:S01]  /*1e20*/  IMAD R45, R0, -0x1c, R45 ;  /* 0xffffffe4002d7824 */ /* 0x000fe200078e022d */
[----:B------:R-:W-:Y:S02]  /*1e30*/  LEA R7, R4, UR4, 0x3 ;  /* 0x0000000404077c11 */ /* 0x000fe4000f8e18ff */
[----:B------:R-:W-:Y:S01]  /*1e40*/  LEA R9, R6, UR4, 0x3 ;  /* 0x0000000406097c11 */ /* 0x000fe2000f8e18ff */
[----:B------:R1:W-:Y:S01]  /*1e50*/  STS.64 [R5], R2 ;  /* 0x0000000205007388 */ /* 0x0003e20000000a00 */
[----:B------:R-:W-:Y:S01]  /*1e60*/  LEA R37, R10, UR4, 0x3 ;  /* 0x000000040a257c11 */ /* 0x000fe2000f8e18ff */
[----:B------:R-:W-:Y:S01]  /*1e70*/  IMAD R43, R40, -0x4, R5 ;  /* 0xfffffffc282b7824 */ /* 0x000fe200078e0205 */
[----:B------:R-:W-:Y:S01]  /*1e80*/  LEA R39, R58, UR4, 0x3 ;  /* 0x000000043a277c11 */ /* 0x000fe2000f8e18ff */
[----:B------:R2:W-:Y:S01]  /*1e90*/  STS.64 [R7], R12 ;  /* 0x0000000c07007388 */ /* 0x0005e20000000a00 */
[----:B------:R-:W-:Y:S01]  /*1ea0*/  LEA R41, R60, UR4, 0x3 ;  /* 0x000000043c297c11 */ /* 0x000fe2000f8e18ff */
[----:B------:R-:W-:-:S02]  /*1eb0*/  IMAD R38, R4, -0x4, R7 ;  /* 0xfffffffc04267824 */ /* 0x000fc400078e0207 */
[----:B------:R-:W-:Y:S01]  /*1ec0*/  STS.64 [R9], R14 ;  /* 0x0000000e09007388 */ /* 0x000fe20000000a00 */
[----:B------:R-:W-:Y:S02]  /*1ed0*/  IMAD R47, R6, -0x4, R9 ;  /* 0xfffffffc062f7824 */ /* 0x000fe400078e0209 */
[----:B------:R-:W-:Y:S01]  /*1ee0*/  IMAD R49, R10, -0x4, R37 ;  /* 0xfffffffc0a317824 */ /* 0x000fe200078e0225 */
[----:B0-----:R-:W-:Y:S01]  /*1ef0*/  ISETP.LT.U32.AND P2, PT, R0, UR6, PT ;  /* 0x0000000600007c0c */ /* 0x001fe2000bf41070 */
[----:B------:R-:W-:Y:S01]  /*1f00*/  IMAD R58, R58, -0x4, R39 ;  /* 0xfffffffc3a3a7824 */ /* 0x000fe200078e0227 */
[----:B------:R-:W-:Y:S02]  /*1f10*/  MOV R11, UR7 ;  /* 0x00000007000b7c02 */ /* 0x000fe40008000f00 */
[----:B-1----:R-:W-:Y:S02]  /*1f20*/  LEA R3, R54, UR4, 0x3 ;  /* 0x0000000436037c11 */ /* 0x002fe4000f8e18ff */
[----:B------:R-:W-:-:S02]  /*1f30*/  ISETP.GT.U32.AND.EX P2, PT, R11, RZ, PT, P2 ;  /* 0x000000ff0b00720c */ /* 0x000fc40003f44120 */
[----:B------:R-:W-:Y:S01]  /*1f40*/  LEA R11, R8, UR4, 0x3 ;  /* 0x00000004080b7c11 */ /* 0x000fe2000f8e18ff */
[----:B------:R-:W-:Y:S01]  /*1f50*/  IMAD R54, R54, -0x4, R3 ;  /* 0xfffffffc36367824 */ /* 0x000fe200078e0203 */
[----:B--2---:R-:W-:-:S03]  /*1f60*/  LEA R13, R56, UR4, 0x3 ;  /* 0x00000004380d7c11 */ /* 0x004fc6000f8e18ff */
[----:B------:R-:W-:Y:S01]  /*1f70*/  STS.64 [R11], R16 ;  /* 0x000000100b007388 */ /* 0x000fe20000000a00 */
[----:B------:R-:W-:Y:S02]  /*1f80*/  IMAD R40, R8, -0x4, R11 ;  /* 0xfffffffc08287824 */ /* 0x000fe400078e020b */
[----:B------:R-:W-:Y:S01]  /*1f90*/  IMAD R51, R56, -0x4, R13 ;  /* 0xfffffffc38337824 */ /* 0x000fe200078e020d */
[----:B------:R0:W-:Y:S04]  /*1fa0*/  STS.64 [R37], R18 ;  /* 0x0000001225007388 */ /* 0x0001e80000000a00 */
[----:B------:R1:W-:Y:S04]  /*1fb0*/  STS.64 [R3], R20 ;  /* 0x0000001403007388 */ /* 0x0003e80000000a00 */
[----:B------:R-:W-:Y:S04]  /*1fc0*/  STS.64 [R13], R22 ;  /* 0x000000160d007388 */ /* 0x000fe80000000a00 */
[----:B------:R2:W-:Y:S01]  /*1fd0*/  STS.64 [R39], R24 ;  /* 0x0000001827007388 */ /* 0x0005e20000000a00 */
[----:B0-----:R-:W-:-:S03]  /*1fe0*/  IMAD R37, R60, -0x4, R41 ;  /* 0xfffffffc3c257824 */ /* 0x001fc600078e0229 */
[----:B------:R0:W-:Y:S01]  /*1ff0*/  STS.64 [R41], R26 ;  /* 0x0000001a29007388 */ /* 0x0001e20000000a00 */
[----:B-1----:R-:W1:Y:S08]  /*2000*/  LDC.64 R20, c[0x0][0x388] ;  /* 0x0000e200ff147b82 */ /* 0x002e700000000a00 */
[----:B------:R-:W-:Y:S01]  /*2010*/  BAR.SYNC.DEFER_BLOCKING 0x0 ;  /* 0x0000000000007b1d */ /* 0x000fe20000010000 */
[----:B--2---:R-:W-:-:S07]  /*2020*/  IMAD R24, R0, -0x4, R45 ;  /* 0xfffffffc00187824 */ /* 0x004fce00078e022d */
[----:B------:R-:W2:Y:S01]  /*2030*/  LDC.64 R22, c[0x0][0x398] ;  /* 0x0000e600ff167b82 */ /* 0x000ea20000000a00 */
[C---:B0-----:R-:W-:Y:S02]  /*2040*/  VIADD R27, R0.reuse, 0x200 ;  /* 0x00000200001b7836 */ /* 0x041fe40000000000 */
[----:B------:R-:W-:-:S03]  /*2050*/  VIADD R26, R0, 0x100 ;  /* 0x00000100001a7836 */ /* 0x000fc60000000000 */
[----:B------:R-:W-:Y:S02]  /*2060*/  ISETP.LT.U32.AND P0, PT, R27, UR6, PT ;  /* 0x000000061b007c0c */ /* 0x000fe4000bf01070 */
[----:B------:R-:W-:Y:S02]  /*2070*/  ISETP.LT.U32.AND P1, PT, R26, UR6, PT ;  /* 0x000000061a007c0c */ /* 0x000fe4000bf21070 */
[----:B------:R-:W-:-:S04]  /*2080*/  LOP3.LUT R26, R0, 0x400, RZ, 0xfc, !PT ;  /* 0x00000400001a7812 */ /* 0x000fc800078efcff */
[----:B------:R-:W-:Y:S01]  /*2090*/  ISETP.LT.U32.AND P6, PT, R26, UR6, PT ;  /* 0x000000061a007c0c */ /* 0x000fe2000bfc1070 */
[C---:B------:R-:W-:Y:S01]  /*20a0*/  VIADD R26, R0.reuse, 0x500 ;  /* 0x00000500001a7836 */ /* 0x040fe20000000000 */
[----:B------:R-:W0:Y:S01]  /*20b0*/  LDS.64 R2, [R45] ;  /* 0x000000002d027984 */ /* 0x000e220000000a00 */
[----:B-1----:R-:W-:-:S03]  /*20c0*/  IMAD.WIDE.U32 R20, R0, 0x8, R20 ;  /* 0x0000000800147825 */ /* 0x002fc600078e0014 */
[----:B------:R-:W-:Y:S01]  /*20d0*/  ISETP.LT.U32.AND P5, PT, R26, UR6, PT ;  /* 0x000000061a007c0c */ /* 0x000fe2000bfa1070 */
[----:B------:R-:W-:Y:S01]  /*20e0*/  LDS.64 R4, [R45+0x800] ;  /* 0x000800002d047984 */ /* 0x000fe20000000a00 */
[C---:B------:R-:W-:Y:S02]  /*20f0*/  VIADD R26, R0.reuse, 0x700 ;  /* 0x00000700001a7836 */ /* 0x040fe40000000000 */
[C---:B--2---:R-:W-:Y:S01]  /*2100*/  IMAD.WIDE.U32 R22, R0.reuse, 0x4, R22 ;  /* 0x0000000400167825 */ /* 0x044fe200078e0016 */
        /* <DEDUP_REMOVED lines=8> */
[----:B------:R1:W-:Y:S04]  /*2190*/  STS [R43], R28 ;  /* 0x0000001c2b007388 */ /* 0x0003e80000000800 */
[----:B------:R-:W-:Y:S04]  /*21a0*/  STS [R38], R29 ;  /* 0x0000001d26007388 */ /* 0x000fe80000000800 */
[----:B------:R-:W-:Y:S01]  /*21b0*/  STS [R47], R30 ;  /* 0x0000001e2f007388 */ /* 0x000fe20000000800 */
[----:B-1----:R-:W-:-:S03]  /*21c0*/  VIADD R28, R0, 0x300 ;  /* 0x00000300001c7836 */ /* 0x002fc60000000000 */
[----:B------:R-:W-:Y:S02]  /*21d0*/  STS [R40], R31 ;  /* 0x0000001f28007388 */ /* 0x000fe40000000800 */
[----:B------:R-:W-:Y:S02]  /*21e0*/  ISETP.LT.U32.AND P4, PT, R28, UR6, PT ;  /* 0x000000061c007c0c */ /* 0x000fe4000bf81070 */
[----:B------:R-:W-:Y:S01]  /*21f0*/  STS [R49], R32 ;  /* 0x0000002031007388 */ /* 0x000fe20000000800 */
[----:B------:R-:W-:-:S03]  /*2200*/  IMAD.U32 R28, RZ, RZ, UR7 ;  /* 0x00000007ff1c7e24 */ /* 0x000fc6000f8e00ff */
[----:B------:R-:W-:Y:S02]  /*2210*/  STS [R54], R33 ;  /* 0x0000002136007388 */ /* 0x000fe40000000800 */
[----:B------:R-:W-:Y:S02]  /*2220*/  ISETP.GT.U32.AND.EX P1, PT, R28, RZ, PT, P1 ;  /* 0x000000ff1c00720c */ /* 0x000fe40003f24110 */
[----:B------:R-:W-:Y:S01]  /*2230*/  STS [R51], R34 ;  /* 0x0000002233007388 */ /* 0x000fe20000000800 */
[C---:B------:R-:W-:Y:S02]  /*2240*/  IADD3 R28, PT, PT, R0.reuse, 0x600, RZ ;  /* 0x00000600001c7810 */ /* 0x040fe40007ffe0ff */
[----:B------:R-:W-:Y:S01]  /*2250*/  LOP3.LUT R0, R0, 0x800, RZ, 0xfc, !PT ;  /* 0x0000080000007812 */ /* 0x000fe200078efcff */
[----:B------:R-:W-:Y:S01]  /*2260*/  STS [R58], R35 ;  /* 0x000000233a007388 */ /* 0x000fe20000000800 */
[----:B------:R-:W-:-:S03]  /*2270*/  ISETP.LT.U32.AND P3, PT, R28, UR6, PT ;  /* 0x000000061c007c0c */ /* 0x000fc6000bf61070 */
[----:B------:R-:W-:Y:S01]  /*2280*/  STS [R37], R36 ;  /* 0x0000002425007388 */ /* 0x000fe20000000800 */
[----:B------:R-:W-:Y:S06]  /*2290*/  BAR.SYNC.DEFER_BLOCKING 0x0 ;  /* 0x0000000000007b1d */ /* 0x000fec0000010000 */
[----:B------:R-:W1:Y:S04]  /*22a0*/  @P2 LDS R39, [R24] ;  /* 0x0000000018272984 */ /* 0x000e680000000800 */
[----:B------:R-:W2:Y:S04]  /*22b0*/  LDS R25, [R24+0x400] ;  /* 0x0004000018197984 */ /* 0x000ea80000000800 */
[----:B------:R-:W3:Y:S04]  /*22c0*/  LDS R27, [R24+0x800] ;  /* 0x00080000181b7984 */ /* 0x000ee80000000800 */
[----:B------:R-:W4:Y:S04]  /*22d0*/  LDS R29, [R24+0xc00] ;  /* 0x000c0000181d7984 */ /* 0x000f280000000800 */
[----:B------:R-:W5:Y:S04]  /*22e0*/  LDS R31, [R24+0x1000] ;  /* 0x00100000181f7984 */ /* 0x000f680000000800 */
[----:B------:R-:W5:Y:S04]  /*22f0*/  LDS R33, [R24+0x1400] ;  /* 0x0014000018217984 */ /* 0x000f680000000800 */
[----:B------:R-:W5:Y:S04]  /*2300*/  LDS R35, [R24+0x1800] ;  /* 0x0018000018237984 */ /* 0x000f680000000800 */
[----:B------:R-:W5:Y:S04]  /*2310*/  LDS R37, [R24+0x1c00] ;  /* 0x001c000018257984 */ /* 0x000f680000000800 */
[----:B0-----:R0:W-:Y:S04]  /*2320*/  @P2 STG.E.64 desc[UR10][R20.64], R2 ;  /* 0x0000000214002986 */ /* 0x0011e8000c101b0a */
[----:B-1----:R1:W-:Y:S01]  /*2330*/  @P2 STG.E desc[UR10][R22.64], R39 ;  /* 0x0000002716002986 */ /* 0x0023e2000c10190a */
[----:B------:R-:W-:Y:S01]  /*2340*/  ISETP.LT.U32.AND P2, PT, R26, UR6, PT ;  /* 0x000000061a007c0c */ /* 0x000fe2000bf41070 */
[----:B------:R-:W-:-:S02]  /*2350*/  IMAD.U32 R26, RZ, RZ, UR7 ;  /* 0x00000007ff1a7e24 */ /* 0x000fc4000f8e00ff */
[----:B------:R1:W-:Y:S01]  /*2360*/  @P1 STG.E.64 desc[UR10][R20.64+0x800], R4 ;  /* 0x0008000414001986 */ /* 0x0003e2000c101b0a */
[----:B0-----:R-:W-:Y:S02]  /*2370*/  IMAD.U32 R2, RZ, RZ, UR7 ;  /* 0x00000007ff027e24 */ /* 0x001fe4000f8e00ff */
[----:B------:R-:W-:Y:S01]  /*2380*/  ISETP.GT.U32.AND.EX P0, PT, R26, RZ, PT, P0 ;  /* 0x000000ff1a00720c */ /* 0x000fe20003f04100 */
[----:B--2---:R1:W-:Y:S01]  /*2390*/  @P1 STG.E desc[UR10][R22.64+0x400], R25 ;  /* 0x0004001916001986 */ /* 0x0043e2000c10190a */
        /* <DEDUP_REMOVED lines=9> */
[----:B---3--:R1:W-:Y:S04]  /*2430*/  @P0 STG.E desc[UR10][R22.64+0x800], R27 ;  /* 0x0008001b16000986 */ /* 0x0083e8000c10190a */
[----:B------:R1:W-:Y:S04]  /*2440*/  @P4 STG.E.64 desc[UR10][R20.64+0x1800], R8 ;  /* 0x0018000814004986 */ /* 0x0003e8000c101b0a */
[----:B----4-:R1:W-:Y:S04]  /*2450*/  @P4 STG.E desc[UR10][R22.64+0xc00], R29 ;  /* 0x000c001d16004986 */ /* 0x0103e8000c10190a */
[----:B------:R1:W-:Y:S04]  /*2460*/  @P6 STG.E.64 desc[UR10][R20.64+0x2000], R10 ;  /* 0x0020000a14006986 */ /* 0x0003e8000c101b0a */
[----:B-----5:R1:W-:Y:S04]  /*2470*/  @P6 STG.E desc[UR10][R22.64+0x1000], R31 ;  /* 0x0010001f16006986 */ /* 0x0203e8000c10190a */
[----:B------:R1:W-:Y:S04]  /*2480*/  @P5 STG.E.64 desc[UR10][R20.64+0x2800], R12 ;  /* 0x0028000c14005986 */ /* 0x0003e8000c101b0a */
[----:B------:R1:W-:Y:S04]  /*2490*/  @P5 STG.E desc[UR10][R22.64+0x1400], R33 ;  /* 0x0014002116005986 */ /* 0x0003e8000c10190a */
[----:B------:R1:W-:Y:S04]  /*24a0*/  @P3 STG.E.64 desc[UR10][R20.64+0x3000], R14 ;  /* 0x0030000e14003986 */ /* 0x0003e8000c101b0a */
[----:B------:R1:W-:Y:S04]  /*24b0*/  @P3 STG.E desc[UR10][R22.64+0x1800], R35 ;  /* 0x0018002316003986 */ /* 0x0003e8000c10190a */
[----:B------:R1:W-:Y:S04]  /*24c0*/  @P2 STG.E.64 desc[UR10][R20.64+0x3800], R16 ;  /* 0x0038001014002986 */ /* 0x0003e8000c101b0a */
[----:B------:R1:W-:Y:S01]  /*24d0*/  @P2 STG.E desc[UR10][R22.64+0x1c00], R37 ;  /* 0x001c002516002986 */ /* 0x0003e2000c10190a */
[----:B------:R-:W-:Y:S05]  /*24e0*/  @!P1 EXIT ;  /* 0x000000000000994d */ /* 0x000fea0003800000 */
[----:B------:R-:W0:Y:S04]  /*24f0*/  LDS R3, [R24+0x2000] ;  /* 0x0020000018037984 */ /* 0x000e280000000800 */
[----:B------:R-:W-:Y:S04]  /*2500*/  STG.E.64 desc[UR10][R20.64+0x4000], R18 ;  /* 0x0040001214007986 */ /* 0x000fe8000c101b0a */
[----:B0-----:R-:W-:Y:S01]  /*2510*/  STG.E desc[UR10][R22.64+0x2000], R3 ;  /* 0x0020000316007986 */ /* 0x001fe2000c10190a */
[----:B------:R-:W-:Y:S05]  /*2520*/  EXIT ;  /* 0x000000000000794d */ /* 0x000fea0003800000 */
.L_x_735:
        /* <DEDUP_REMOVED lines=13> */
.L_x_1551:


//--------------------- .text._ZN3cub18CUB_300001_SM_10006detail11EmptyKernelIvEEvv --------------------------
	.section	.text._ZN3cub18CUB_300001_SM_10006detail11EmptyKernelIvEEvv,"ax",@progbits
	.align	128
        .global         _ZN3cub18CUB_300001_SM_10006detail11EmptyKernelIvEEvv
        .type           _ZN3cub18CUB_300001_SM_10006detail11EmptyKernelIvEEvv,@function
        .size           _ZN3cub18CUB_300001_SM_10006detail11EmptyKernelIvEEvv,(.L_x_1552 - _ZN3cub18CUB_300001_SM_10006detail11EmptyKernelIvEEvv)
        .other          _ZN3cub18CUB_300001_SM_10006detail11EmptyKernelIvEEvv,@"STO_CUDA_ENTRY STV_DEFAULT"
_ZN3cub18CUB_300001_SM_10006detail11EmptyKernelIvEEvv:
.text._ZN3cub18CUB_300001_SM_10006detail11EmptyKernelIvEEvv:
[----:B------:R-:W-:Y:S01]  /*0000*/  LDC R1, c[0x0][0x37c] ;  /* 0x0000df00ff017b82 */ /* 0x000fe20000000800 */
[----:B------:R-:W-:Y:S05]  /*0010*/  EXIT ;  /* 0x000000000000794d */ /* 0x000fea0003800000 */
.L_x_736:
        /* <DEDUP_REMOVED lines=14> */
.L_x_1552:


//--------------------- .text._ZN6thrust24THRUST_300001_SM_1000_NS8cuda_cub4core6detail13_kernel_agentINS1_8__reduce11ReduceAgentIPN4cuda3std3__45tupleIJdlEEESC_SB_lNS1_9__extrema9arg_min_fIdlNS9_4lessIdEEEEEEJSC_SC_iSH_EEEvDpT0_ --------------------------
	.section	.text._ZN6thrust24THRUST_300001_SM_1000_NS8cuda_cub4core6detail13_kernel_agentINS1_8__reduce11ReduceAgentIPN4cuda3std3__45tupleIJdlEEESC_SB_lNS1_9__extrema9arg_min_fIdlNS9_4lessIdEEEEEEJSC_SC_iSH_EEEvDpT0_,"ax",@progbits
	.align	128
        .global         _ZN6thrust24THRUST_300001_SM_1000_NS8cuda_cub4core6detail13_kernel_agentINS1_8__reduce11ReduceAgentIPN4cuda3std3__45tupleIJdlEEESC_SB_lNS1_9__extrema9arg_min_fIdlNS9_4lessIdEEEEEEJSC_SC_iSH_EEEvDpT0_
        .type           _ZN6thrust24THRUST_300001_SM_1000_NS8cuda_cub4core6detail13_kernel_agentINS1_8__reduce11ReduceAgentIPN4cuda3std3__45tupleIJdlEEESC_SB_lNS1_9__extrema9arg_min_fIdlNS9_4lessIdEEEEEEJSC_SC_iSH_EEEvDpT0_,@function
        .size           _ZN6thrust24THRUST_300001_SM_1000_NS8cuda_cub4core6detail13_kernel_agentINS1_8__reduce11ReduceAgentIPN4cuda3std3__45tupleIJdlEEESC_SB_lNS1_9__extrema9arg_min_fIdlNS9_4lessIdEEEEEEJSC_SC_iSH_EEEvDpT0_,(.L_x_1553 - _ZN6thrust24THRUST_300001_SM_1000_NS8cuda_cub4core6detail13_kernel_agentINS1_8__reduce11ReduceAgentIPN4cuda3std3__45tupleIJdlEEESC_SB_lNS1_9__extrema9arg_min_fIdlNS9_4lessIdEEEEEEJSC_SC_iSH_EEEvDpT0_)
        .other          _ZN6thrust24THRUST_300001_SM_1000_NS8cuda_cub4core6detail13_kernel_agentINS1_8__reduce11ReduceAgentIPN4cuda3std3__45tupleIJdlEEESC_SB_lNS1_9__extrema9arg_min_fIdlNS9_4lessIdEEEEEEJSC_SC_iSH_EEEvDpT0_,@"STO_CUDA_ENTRY STV_DEFAULT"
_ZN6thrust24THRUST_300001_SM_1000_NS8cuda_cub4core6detail13_kernel_agentINS1_8__reduce11ReduceAgentIPN4cuda3std3__45tupleIJdlEEESC_SB_lNS1_9__extrema9arg_min_fIdlNS9_4lessIdEEEEEEJSC_SC_iSH_EEEvDpT0_:
.text._ZN6thrust24THRUST_300001_SM_1000_NS8cuda_cub4core6detail13_kernel_agentINS1_8__reduce11ReduceAgentIPN4cuda3std3__45tupleIJdlEEESC_SB_lNS1_9__extrema9arg_min_fIdlNS9_4lessIdEEEEEEJSC_SC_iSH_EEEvDpT0_:
[----:B------:R-:W-:Y:S01]  /*0000*/  LDC R1, c[0x0][0x37c] ;  /* 0x0000df00ff017b82 */ /* 0x000fe20000000800 */
[----:B------:R-:W0:Y:S02]  /*0010*/  LDCU UR8, c[0x0][0x390] ;  /* 0x00007200ff0877ac */ /* 0x000e240008000800 */
[----:B0-----:R-:W-:-:S13]  /*0020*/  ISETP.NE.AND P0, PT, RZ, UR8, PT ;  /* 0x00000008ff007c0c */ /* 0x001fda000bf05270 */
[----:B------:R-:W-:Y:S05]  /*0030*/  @!P0 EXIT ;  /* 0x000000000000894d */ /* 0x000fea0003800000 */
[----:B------:R-:W-:Y:S01]  /*0040*/  UISETP.GT.AND UP0, UPT, UR8, 0x4ff, UPT ;  /* 0x000004ff0800788c */ /* 0x000fe2000bf04270 */
[----:B------:R-:W-:Y:S01]  /*0050*/  BSSY.RECONVERGENT B0, `(.L_x_737) ;  /* 0x0000741000007945 */ /* 0x000fe20003800200 */
[----:B------:R-:W0:Y:S07]  /*0060*/  LDCU.64 UR10, c[0x0][0x358] ;  /* 0x00006b00ff0a77ac */ /* 0x000e2e0008000a00 */
[----:B------:R-:W-:Y:S05]  /*0070*/  BRA.U UP0, `(.L_x_738) ;  /* 0x0000003500907547 */ /* 0x000fea000b800000 */
[----:B------:R-:W1:Y:S01]  /*0080*/  S2R R0, SR_TID.X ;  /* 0x0000000000007919 */ /* 0x000e620000002100 */
[----:B------:R-:W2:Y:S01]  /*0090*/  LDCU UR4, c[0x0][0x390] ;  /* 0x00007200ff0477ac */ /* 0x000ea20008000800 */
[----:B------:R-:W-:Y:S01]  /*00a0*/  BSSY.RECONVERGENT B1, `(.L_x_739) ;  /* 0x000000b000017945 */ /* 0x000fe20003800200 */
[----:B------:R-:W-:Y:S02]  /*00b0*/  CS2R R2, SRZ ;  /* 0x0000000000027805 */ /* 0x000fe4000001ff00 */
[----:B------:R-:W-:Y:S02]  /*00c0*/  CS2R R4, SRZ ;  /* 0x0000000000047805 */ /* 0x000fe4000001ff00 */
[----:B-1----:R-:W-:Y:S01]  /*00d0*/  ISETP.GE.AND P0, PT, R0, UR8, PT ;  /* 0x0000000800007c0c */ /* 0x002fe2000bf06270 */
[----:B------:R-:W-:-:S12]  /*00e0*/  IMAD.MOV.U32 R6, RZ, RZ, R0 ;  /* 0x000000ffff067224 */ /* 0x000fd800078e0000 */
[----:B--2---:R-:W-:Y:S05]  /*00f0*/  @P0 BRA `(.L_x_740) ;  /* 0x0000000000140947 */ /* 0x004fea0003800000 */
[----:B------:R-:W1:Y:S02]  /*0100*/  LDC.64 R8, c[0x0][0x380] ;  /* 0x0000e000ff087b82 */ /* 0x000e640000000a00 */
[----:B-1----:R-:W-:-:S05]  /*0110*/  IMAD.WIDE.U32 R8, R0, 0x10, R8 ;  /* 0x0000001000087825 */ /* 0x002fca00078e0008 */
[----:B0-----:R1:W5:Y:S04]  /*0120*/  LDG.E.64.CONSTANT R2, desc[UR10][R8.64] ;  /* 0x0000000a08027981 */ /* 0x001368000c1e9b00 */
[----:B------:R1:W5:Y:S01]  /*0130*/  LDG.E.64.CONSTANT R4, desc[UR10][R8.64+0x8] ;  /* 0x0000080a08047981 */ /* 0x000362000c1e9b00 */
[----:B------:R-:W-:-:S07]  /*0140*/  VIADD R6, R0, 0x100 ;  /* 0x0000010000067836 */ /* 0x000fce0000000000 */
.L_x_740:
[----:B0-----:R-:W-:Y:S05]  /*0150*/  BSYNC.RECONVERGENT B1 ;  /* 0x0000000000017941 */ /* 0x001fea0003800200 */
.L_x_739:
[----:B------:R-:W-:Y:S01]  /*0160*/  ISETP.GE.AND P0, PT, R6, UR8, PT ;  /* 0x0000000806007c0c */ /* 0x000fe2000bf06270 */
[----:B------:R-:W-:-:S12]  /*0170*/  BSSY.RECONVERGENT B1, `(.L_x_741) ;  /* 0x0000093000017945 */ /* 0x000fd80003800200 */
[----:B------:R-:W-:Y:S05]  /*0180*/  @P0 BRA `(.L_x_742) ;  /* 0x0000000800440947 */ /* 0x000fea0003800000 */
[----:B------:R-:W-:Y:S01]  /*0190*/  LOP3.LUT R7, RZ, R6, RZ, 0x33, !PT ;  /* 0x00000006ff077212 */ /* 0x000fe200078e33ff */
[----:B------:R-:W-:Y:S04]  /*01a0*/  BSSY.RECONVERGENT B2, `(.L_x_743) ;  /* 0x000002a000027945 */ /* 0x000fe80003800200 */
[----:B------:R-:W-:-:S05]  /*01b0*/  VIADD R16, R7, UR8 ;  /* 0x0000000807107c36 */ /* 0x000fca0008000000 */
[----:B------:R-:W-:-:S04]  /*01c0*/  LOP3.LUT R7, R16, 0x300, RZ, 0xc0, !PT ;  /* 0x0000030010077812 */ /* 0x000fc800078ec0ff */
[----:B------:R-:W-:-:S13]  /*01d0*/  ISETP.NE.AND P0, PT, R7, 0x300, PT ;  /* 0x000003000700780c */ /* 0x000fda0003f05270 */
[----:B------:R-:W-:Y:S05]  /*01e0*/  @!P0 BRA `(.L_x_744) ;  /* 0x0000000000948947 */ /* 0x000fea0003800000 */
[----:B-1----:R-:W0:Y:S01]  /*01f0*/  LDC.64 R8, c[0x0][0x380] ;  /* 0x0000e000ff087b82 */ /* 0x002e220000000a00 */
[----:B------:R-:W-:-:S04]  /*0200*/  LEA.HI R7, R16, 0x1, RZ, 0x18 ;  /* 0x0000000110077811 */ /* 0x000fc800078fc0ff */
[----:B------:R-:W-:-:S05]  /*0210*/  LOP3.LUT R7, R7, 0x3, RZ, 0xc0, !PT ;  /* 0x0000000307077812 */ /* 0x000fca00078ec0ff */
[----:B------:R-:W-:Y:S02]  /*0220*/  IMAD.MOV R7, RZ, RZ, -R7 ;  /* 0x000000ffff077224 */ /* 0x000fe400078e0a07 */
[----:B0-----:R-:W-:-:S04]  /*0230*/  IMAD.WIDE.U32 R8, R6, 0x10, R8 ;  /* 0x0000001006087825 */ /* 0x001fc800078e0008 */
[----:B------:R-:W-:-:S07]  /*0240*/  IMAD.MOV.U32 R14, RZ, RZ, R8 ;  /* 0x000000ffff0e7224 */ /* 0x000fce00078e0008 */
.L_x_747:
[----:B------:R-:W-:-:S05]  /*0250*/  IMAD.MOV.U32 R8, RZ, RZ, R14 ;  /* 0x000000ffff087224 */ /* 0x000fca00078e000e */
[----:B------:R-:W2:Y:S01]  /*0260*/  LDG.E.64.CONSTANT R10, desc[UR10][R8.64] ;  /* 0x0000000a080a7981 */ /* 0x000ea2000c1e9b00 */
[----:B------:R-:W-:Y:S01]  /*0270*/  VIADD R7, R7, 0x1 ;  /* 0x0000000107077836 */ /* 0x000fe20000000000 */
[----:B------:R-:W-:Y:S01]  /*0280*/  BSSY.RECONVERGENT B3, `(.L_x_745) ;  /* 0x0000018000037945 */ /* 0x000fe20003800200 */
[----:B------:R-:W-:-:S03]  /*0290*/  IADD3 R14, P3, PT, R8, 0x1000, RZ ;  /* 0x00001000080e7810 */ /* 0x000fc60007f7e0ff */
[----:B------:R-:W-:Y:S01]  /*02a0*/  ISETP.NE.AND P2, PT, R7, RZ, PT ;  /* 0x000000ff0700720c */ /* 0x000fe20003f45270 */
[----:B--2--5:R-:W-:-:S14]  /*02b0*/  DSETP.GEU.AND P0, PT, R2, R10, PT ;  /* 0x0000000a0200722a */ /* 0x024fdc0003f0e000 */
[----:B------:R-:W-:Y:S05]  /*02c0*/  @!P0 BRA `(.L_x_746) ;  /* 0x00000000004c8947 */ /* 0x000fea0003800000 */
[----:B------:R-:W2:Y:S01]  /*02d0*/  LDG.E.64.CONSTANT R12, desc[UR10][R8.64+0x8] ;  /* 0x0000080a080c7981 */ /* 0x000ea2000c1e9b00 */
[----:B------:R-:W-:Y:S01]  /*02e0*/  DSETP.GT.AND P0, PT, R2, R10, PT ;  /* 0x0000000a0200722a */ /* 0x000fe20003f04000 */
[----:B------:R-:W-:Y:S02]  /*02f0*/  IMAD.MOV.U32 R21, RZ, RZ, R5 ;  /* 0x000000ffff157224 */ /* 0x000fe400078e0005 */
[----:B------:R-:W-:Y:S02]  /*0300*/  IMAD.MOV.U32 R19, RZ, RZ, R4 ;  /* 0x000000ffff137224 */ /* 0x000fe400078e0004 */
[----:B------:R-:W-:Y:S02]  /*0310*/  IMAD.MOV.U32 R15, RZ, RZ, R2 ;  /* 0x000000ffff0f7224 */ /* 0x000fe400078e0002 */
[----:B------:R-:W-:Y:S02]  /*0320*/  IMAD.MOV.U32 R17, RZ, RZ, R3 ;  /* 0x000000ffff117224 */ /* 0x000fe400078e0003 */
[----:B------:R-:W-:-:S02]  /*0330*/  IMAD.MOV.U32 R2, RZ, RZ, R10 ;  /* 0x000000ffff027224 */ /* 0x000fc400078e000a */
[----:B------:R-:W-:Y:S02]  /*0340*/  IMAD.MOV.U32 R3, RZ, RZ, R11 ;  /* 0x000000ffff037224 */ /* 0x000fe400078e000b */
[----:B--2---:R-:W-:Y:S02]  /*0350*/  IMAD.MOV.U32 R4, RZ, RZ, R12 ;  /* 0x000000ffff047224 */ /* 0x004fe400078e000c */
[----:B------:R-:W-:Y:S01]  /*0360*/  IMAD.MOV.U32 R5, RZ, RZ, R13 ;  /* 0x000000ffff057224 */ /* 0x000fe200078e000d */
[----:B------:R-:W-:Y:S06]  /*0370*/  @P0 BRA `(.L_x_746) ;  /* 0x0000000000200947 */ /* 0x000fec0003800000 */
[CC--:B------:R-:W-:Y:S02]  /*0380*/  ISETP.LT.U32.AND P0, PT, R19.reuse, R12.reuse, PT ;  /* 0x0000000c1300720c */ /* 0x0c0fe40003f01070 */
[-C--:B------:R-:W-:Y:S02]  /*0390*/  ISETP.GE.U32.AND P1, PT, R19, R12.reuse, PT ;  /* 0x0000000c1300720c */ /* 0x080fe40003f26070 */
[CC--:B------:R-:W-:Y:S02]  /*03a0*/  ISETP.LT.AND.EX P0, PT, R21.reuse, R13.reuse, PT, P0 ;  /* 0x0000000d1500720c */ /* 0x0c0fe40003f01300 */
[-C--:B------:R-:W-:Y:S02]  /*03b0*/  ISETP.GE.AND.EX P1, PT, R21, R13.reuse, PT, P1 ;  /* 0x0000000d1500720c */ /* 0x080fe40003f26310 */
[----:B------:R-:W-:Y:S02]  /*03c0*/  SEL R4, R19, R12, P0 ;  /* 0x0000000c13047207 */ /* 0x000fe40000000000 */
[----:B------:R-:W-:-:S02]  /*03d0*/  SEL R5, R21, R13, P0 ;  /* 0x0000000d15057207 */ /* 0x000fc40000000000 */
[----:B------:R-:W-:Y:S02]  /*03e0*/  FSEL R2, R15, R10, !P1 ;  /* 0x0000000a0f027208 */ /* 0x000fe40004800000 */
[----:B------:R-:W-:-:S07]  /*03f0*/  FSEL R3, R17, R11, !P1 ;  /* 0x0000000b11037208 */ /* 0x000fce0004800000 */
.L_x_746:
[----:B------:R-:W-:Y:S05]  /*0400*/  BSYNC.RECONVERGENT B3 ;  /* 0x0000000000037941 */ /* 0x000fea0003800200 */
.L_x_745:
[----:B------:R-:W-:Y:S02]  /*0410*/  IMAD.X R9, RZ, RZ, R9, P3 ;  /* 0x000000ffff097224 */ /* 0x000fe400018e0609 */
[----:B------:R-:W-:Y:S01]  /*0420*/  VIADD R6, R6, 0x100 ;  /* 0x0000010006067836 */ /* 0x000fe20000000000 */
[----:B------:R-:W-:Y:S06]  /*0430*/  @P2 BRA `(.L_x_747) ;  /* 0xfffffffc00842947 */ /* 0x000fec000383ffff */
.L_x_744:
[----:B------:R-:W-:Y:S05]  /*0440*/  BSYNC.RECONVERGENT B2 ;  /* 0x0000000000027941 */ /* 0x000fea0003800200 */
.L_x_743:
[----:B-1----:R-:W0:Y:S01]  /*0450*/  LDC.64 R8, c[0x0][0x380] ;  /* 0x0000e000ff087b82 */ /* 0x002e220000000a00 */
[----:B------:R-:W-:-:S13]  /*0460*/  ISETP.GE.U32.AND P0, PT, R16, 0x300, PT ;  /* 0x000003001000780c */ /* 0x000fda0003f06070 */
[----:B------:R-:W-:Y:S05]  /*0470*/  @!P0 BRA `(.L_x_742) ;  /* 0x0000000400888947 */ /* 0x000fea0003800000 */
.L_x_756:
[----:B0-----:R-:W-:-:S05]  /*0480*/  IMAD.WIDE R14, R6, 0x10, R8 ;  /* 0x00000010060e7825 */ /* 0x001fca00078e0208 */
[----:B------:R-:W2:Y:S04]  /*0490*/  LDG.E.64.CONSTANT R18, desc[UR10][R14.64] ;  /* 0x0000000a0e127981 */ /* 0x000ea8000c1e9b00 */
[----:B-----5:R0:W5:Y:S04]  /*04a0*/  LDG.E.64.CONSTANT R22, desc[UR10][R14.64+0x1000] ;  /* 0x0010000a0e167981 */ /* 0x020168000c1e9b00 */
[----:B------:R0:W5:Y:S04]  /*04b0*/  LDG.E.64.CONSTANT R12, desc[UR10][R14.64+0x2000] ;  /* 0x0020000a0e0c7981 */ /* 0x000168000c1e9b00 */
[----:B------:R0:W5:Y:S01]  /*04c0*/  LDG.E.64.CONSTANT R10, desc[UR10][R14.64+0x3000] ;  /* 0x0030000a0e0a7981 */ /* 0x000162000c1e9b00 */
[----:B------:R-:W-:Y:S01]  /*04d0*/  BSSY.RECONVERGENT B2, `(.L_x_748) ;  /* 0x0000016000027945 */ /* 0x000fe20003800200 */
[----:B------:R-:W-:-:S02]  /*04e0*/  IMAD.MOV.U32 R7, RZ, RZ, R4 ;  /* 0x000000ffff077224 */ /* 0x000fc400078e0004 */
[----:B------:R-:W-:Y:S02]  /*04f0*/  IMAD.MOV.U32 R27, RZ, RZ, R5 ;  /* 0x000000ffff1b7224 */ /* 0x000fe400078e0005 */
[----:B------:R-:W-:Y:S02]  /*0500*/  IMAD.MOV.U32 R16, RZ, RZ, R2 ;  /* 0x000000ffff107224 */ /* 0x000fe400078e0002 */
[----:B------:R-:W-:Y:S01]  /*0510*/  IMAD.MOV.U32 R17, RZ, RZ, R3 ;  /* 0x000000ffff117224 */ /* 0x000fe200078e0003 */
[----:B--2---:R-:W-:-:S14]  /*0520*/  DSETP.GEU.AND P0, PT, R2, R18, PT ;  /* 0x000000120200722a */ /* 0x004fdc0003f0e000 */
[----:B0-----:R-:W-:Y:S05]  /*0530*/  @!P0 BRA `(.L_x_749) ;  /* 0x00000000003c8947 */ /* 0x001fea0003800000 */
[----:B------:R-:W2:Y:S01]  /*0540*/  LDG.E.64.CONSTANT R20, desc[UR10][R14.64+0x8] ;  /* 0x0000080a0e147981 */ /* 0x000ea2000c1e9b00 */
[----:B------:R-:W-:Y:S01]  /*0550*/  DSETP.GT.AND P0, PT, R2, R18, PT ;  /* 0x000000120200722a */ /* 0x000fe20003f04000 */
[----:B------:R-:W-:Y:S02]  /*0560*/  IMAD.MOV.U32 R16, RZ, RZ, R18 ;  /* 0x000000ffff107224 */ /* 0x000fe400078e0012 */
[----:B------:R-:W-:Y:S02]  /*0570*/  IMAD.MOV.U32 R17, RZ, RZ, R19 ;  /* 0x000000ffff117224 */ /* 0x000fe400078e0013 */
[----:B--2---:R-:W-:Y:S02]  /*0580*/  IMAD.MOV.U32 R7, RZ, RZ, R20 ;  /* 0x000000ffff077224 */ /* 0x004fe400078e0014 */
[----:B------:R-:W-:-:S07]  /*0590*/  IMAD.MOV.U32 R27, RZ, RZ, R21 ;  /* 0x000000ffff1b7224 */ /* 0x000fce00078e0015 */
[----:B------:R-:W-:Y:S05]  /*05a0*/  @P0 BRA `(.L_x_749) ;  /* 0x0000000000200947 */ /* 0x000fea0003800000 */
[CC--:B------:R-:W-:Y:S02]  /*05b0*/  ISETP.LT.U32.AND P1, PT, R4.reuse, R20.reuse, PT ;  /* 0x000000140400720c */ /* 0x0c0fe40003f21070 */
[CC--:B------:R-:W-:Y:S02]  /*05c0*/  ISETP.GE.U32.AND P0, PT, R4.reuse, R20.reuse, PT ;  /* 0x000000140400720c */ /* 0x0c0fe40003f06070 */
[CC--:B------:R-:W-:Y:S02]  /*05d0*/  ISETP.LT.AND.EX P1, PT, R5.reuse, R21.reuse, PT, P1 ;  /* 0x000000150500720c */ /* 0x0c0fe40003f21310 */
[CC--:B------:R-:W-:Y:S02]  /*05e0*/  ISETP.GE.AND.EX P0, PT, R5.reuse, R21.reuse, PT, P0 ;  /* 0x000000150500720c */ /* 0x0c0fe40003f06300 */
[----:B------:R-:W-:Y:S02]  /*05f0*/  SEL R7, R4, R20, P1 ;  /* 0x0000001404077207 */ /* 0x000fe40000800000 */
[----:B------:R-:W-:-:S02]  /*0600*/  SEL R27, R5, R21, P1 ;  /* 0x00000015051b7207 */ /* 0x000fc40000800000 */
[----:B------:R-:W-:Y:S02]  /*0610*/  FSEL R16, R2, R18, !P0 ;  /* 0x0000001202107208 */ /* 0x000fe40004000000 */
[----:B------:R-:W-:-:S07]  /*0620*/  FSEL R17, R3, R19, !P0 ;  /* 0x0000001303117208 */ /* 0x000fce0004000000 */
.L_x_749:
[----:B------:R-:W-:Y:S05]  /*0630*/  BSYNC.RECONVERGENT B2 ;  /* 0x0000000000027941 */ /* 0x000fea0003800200 */
.L_x_748:
[----:B-----5:R-:W-:Y:S01]  /*0640*/  DSETP.GEU.AND P0, PT, R16, R22, PT ;  /* 0x000000161000722a */ /* 0x020fe20003f0e000 */
[----:B------:R-:W-:Y:S01]  /*0650*/  BSSY.RECONVERGENT B2, `(.L_x_750) ;  /* 0x0000015000027945 */ /* 0x000fe20003800200 */
[----:B------:R-:W-:Y:S02]  /*0660*/  IMAD.MOV.U32 R21, RZ, RZ, R7 ;  /* 0x000000ffff157224 */ /* 0x000fe400078e0007 */
[----:B------:R-:W-:Y:S02]  /*0670*/  IMAD.MOV.U32 R25, RZ, RZ, R27 ;  /* 0x000000ffff197224 */ /* 0x000fe400078e001b */
[----:B------:R-:W-:Y:S02]  /*0680*/  IMAD.MOV.U32 R2, RZ, RZ, R16 ;  /* 0x000000ffff027224 */ /* 0x000fe400078e0010 */
[----:B------:R-:W-:-:S06]  /*0690*/  IMAD.MOV.U32 R3, RZ, RZ, R17 ;  /* 0x000000ffff037224 */ /* 0x000fcc00078e0011 */
[----:B------:R-:W-:Y:S05]  /*06a0*/  @!P0 BRA `(.L_x_751) ;  /* 0x00000000003c8947 */ /* 0x000fea0003800000 */
[----:B------:R-:W2:Y:S01]  /*06b0*/  LDG.E.64.CONSTANT R4, desc[UR10][R14.64+0x1008] ;  /* 0x0010080a0e047981 */ /* 0x000ea2000c1e9b00 */
[----:B------:R-:W-:Y:S01]  /*06c0*/  DSETP.GT.AND P0, PT, R16, R22, PT ;  /* 0x000000161000722a */ /* 0x000fe20003f04000 */
[----:B------:R-:W-:Y:S02]  /*06d0*/  IMAD.MOV.U32 R2, RZ, RZ, R22 ;  /* 0x000000ffff027224 */ /* 0x000fe400078e0016 */
[----:B------:R-:W-:Y:S02]  /*06e0*/  IMAD.MOV.U32 R3, RZ, RZ, R23 ;  /* 0x000000ffff037224 */ /* 0x000fe400078e0017 */
[----:B--2---:R-:W-:Y:S02]  /*06f0*/  IMAD.MOV.U32 R21, RZ, RZ, R4 ;  /* 0x000000ffff157224 */ /* 0x004fe400078e0004 */
[----:B------:R-:W-:-:S07]  /*0700*/  IMAD.MOV.U32 R25, RZ, RZ, R5 ;  /* 0x000000ffff197224 */ /* 0x000fce00078e0005 */
[----:B------:R-:W-:Y:S05]  /*0710*/  @P0 BRA `(.L_x_751) ;  /* 0x0000000000200947 */ /* 0x000fea0003800000 */
[CC--:B------:R-:W-:Y:S02]  /*0720*/  ISETP.GE.U32.AND P0, PT, R7.reuse, R4.reuse, PT ;  /* 0x000000040700720c */ /* 0x0c0fe40003f06070 */
[----:B------:R-:W-:Y:S02]  /*0730*/  ISETP.LT.U32.AND P1, PT, R7, R4, PT ;  /* 0x000000040700720c */ /* 0x000fe40003f21070 */
[CC--:B------:R-:W-:Y:S02]  /*0740*/  ISETP.GE.AND.EX P0, PT, R27.reuse, R5.reuse, PT, P0 ;  /* 0x000000051b00720c */ /* 0x0c0fe40003f06300 */
[----:B------:R-:W-:Y:S02]  /*0750*/  ISETP.LT.AND.EX P1, PT, R27, R5, PT, P1 ;  /* 0x000000051b00720c */ /* 0x000fe40003f21310 */
[----:B------:R-:W-:Y:S02]  /*0760*/  FSEL R2, R16, R22, !P0 ;  /* 0x0000001610027208 */ /* 0x000fe40004000000 */
[----:B------:R-:W-:-:S02]  /*0770*/  FSEL R3, R17, R23, !P0 ;  /* 0x0000001711037208 */ /* 0x000fc40004000000 */
[----:B------:R-:W-:Y:S02]  /*0780*/  SEL R21, R7, R4, P1 ;  /* 0x0000000407157207 */ /* 0x000fe40000800000 */
[----:B------:R-:W-:-:S07]  /*0790*/  SEL R25, R27, R5, P1 ;  /* 0x000000051b197207 */ /* 0x000fce0000800000 */
.L_x_751:
[----:B------:R-:W-:Y:S05]  /*07a0*/  BSYNC.RECONVERGENT B2 ;  /* 0x0000000000027941 */ /* 0x000fea0003800200 */
.L_x_750:
[----:B------:R-:W-:Y:S01]  /*07b0*/  DSETP.GEU.AND P0, PT, R2, R12, PT ;  /* 0x0000000c0200722a */ /* 0x000fe20003f0e000 */
        /* <DEDUP_REMOVED lines=21> */
.L_x_753:
[----:B------:R-:W-:Y:S05]  /*0910*/  BSYNC.RECONVERGENT B2 ;  /* 0x0000000000027941 */ /* 0x000fea0003800200 */
.L_x_752:
[----:B------:R-:W-:Y:S01]  /*0920*/  DSETP.GEU.AND P0, PT, R16, R10, PT ;  /* 0x0000000a1000722a */ /* 0x000fe20003f0e000 */
[----:B------:R-:W-:Y:S01]  /*0930*/  BSSY.RECONVERGENT B2, `(.L_x_754) ;  /* 0x0000013000027945 */ /* 0x000fe20003800200 */
[----:B------:R-:W-:Y:S02]  /*0940*/  IMAD.MOV.U32 R2, RZ, RZ, R16 ;  /* 0x000000ffff027224 */ /* 0x000fe400078e0010 */
[----:B------:R-:W-:Y:S02]  /*0950*/  IMAD.MOV.U32 R3, RZ, RZ, R17 ;  /* 0x000000ffff037224 */ /* 0x000fe400078e0011 */
[----:B------:R-:W-:Y:S02]  /*0960*/  IMAD.MOV.U32 R4, RZ, RZ, R7 ;  /* 0x000000ffff047224 */ /* 0x000fe400078e0007 */
[----:B------:R-:W-:-:S06]  /*0970*/  IMAD.MOV.U32 R5, RZ, RZ, R19 ;  /* 0x000000ffff057224 */ /* 0x000fcc00078e0013 */
[----:B------:R-:W-:Y:S05]  /*0980*/  @!P0 BRA `(.L_x_755) ;  /* 0x0000000000348947 */ /* 0x000fea0003800000 */
[----:B------:R0:W5:Y:S01]  /*0990*/  LDG.E.64.CONSTANT R4, desc[UR10][R14.64+0x3008] ;  /* 0x0030080a0e047981 */ /* 0x000162000c1e9b00 */
[----:B------:R-:W-:Y:S01]  /*09a0*/  DSETP.GT.AND P0, PT, R16, R10, PT ;  /* 0x0000000a1000722a */ /* 0x000fe20003f04000 */
[----:B------:R-:W-:Y:S02]  /*09b0*/  IMAD.MOV.U32 R2, RZ, RZ, R10 ;  /* 0x000000ffff027224 */ /* 0x000fe400078e000a */
[----:B------:R-:W-:-:S11]  /*09c0*/  IMAD.MOV.U32 R3, RZ, RZ, R11 ;  /* 0x000000ffff037224 */ /* 0x000fd600078e000b */
[----:B0-----:R-:W-:Y:S05]  /*09d0*/  @P0 BRA `(.L_x_755) ;  /* 0x0000000000200947 */ /* 0x001fea0003800000 */
[CC--:B-----5:R-:W-:Y:S02]  /*09e0*/  ISETP.GE.U32.AND P0, PT, R7.reuse, R4.reuse, PT ;  /* 0x000000040700720c */ /* 0x0e0fe40003f06070 */
[----:B------:R-:W-:Y:S02]  /*09f0*/  ISETP.LT.U32.AND P1, PT, R7, R4, PT ;  /* 0x000000040700720c */ /* 0x000fe40003f21070 */
[CC--:B------:R-:W-:Y:S02]  /*0a00*/  ISETP.GE.AND.EX P0, PT, R19.reuse, R5.reuse, PT, P0 ;  /* 0x000000051300720c */ /* 0x0c0fe40003f06300 */
[----:B------:R-:W-:Y:S02]  /*0a10*/  ISETP.LT.AND.EX P1, PT, R19, R5, PT, P1 ;  /* 0x000000051300720c */ /* 0x000fe40003f21310 */
[----:B------:R-:W-:Y:S02]  /*0a20*/  FSEL R2, R16, R10, !P0 ;  /* 0x0000000a10027208 */ /* 0x000fe40004000000 */
[----:B------:R-:W-:-:S02]  /*0a30*/  FSEL R3, R17, R11, !P0 ;  /* 0x0000000b11037208 */ /* 0x000fc40004000000 */
[----:B------:R-:W-:Y:S02]  /*0a40*/  SEL R4, R7, R4, P1 ;  /* 0x0000000407047207 */ /* 0x000fe40000800000 */
[----:B------:R-:W-:-:S07]  /*0a50*/  SEL R5, R19, R5, P1 ;  /* 0x0000000513057207 */ /* 0x000fce0000800000 */
.L_x_755:
[----:B------:R-:W-:Y:S05]  /*0a60*/  BSYNC.RECONVERGENT B2 ;  /* 0x0000000000027941 */ /* 0x000fea0003800200 */
.L_x_754:
[----:B------:R-:W-:-:S05]  /*0a70*/  VIADD R6, R6, 0x400 ;  /* 0x0000040006067836 */ /* 0x000fca0000000000 */
[----:B------:R-:W-:-:S13]  /*0a80*/  ISETP.GE.AND P0, PT, R6, UR4, PT ;  /* 0x0000000406007c0c */ /* 0x000fda000bf06270 */
[----:B------:R-:W-:Y:S05]  /*0a90*/  @!P0 BRA `(.L_x_756) ;  /* 0xfffffff800788947 */ /* 0x000fea000383ffff */
.L_x_742:
[----:B------:R-:W-:Y:S05]  /*0aa0*/  BSYNC.RECONVERGENT B1 ;  /* 0x0000000000017941 */ /* 0x000fea0003800200 */
.L_x_741:
[----:B------:R-:W2:Y:S02]  /*0ab0*/  LDCU UR4, c[0x0][0x390] ;  /* 0x00007200ff0477ac */ /* 0x000ea40008000800 */
[----:B--2---:R-:W-:-:S09]  /*0ac0*/  UISETP.GE.AND UP0, UPT, UR4, 0x100, UPT ;  /* 0x000001000400788c */ /* 0x004fd2000bf06270 */
[----:B------:R-:W-:Y:S05]  /*0ad0*/  BRA.U !UP0, `(.L_x_757) ;  /* 0x0000001108e47547 */ /* 0x000fea000b800000 */
[----:B------:R-:W2:Y:S01]  /*0ae0*/  S2R R6, SR_LANEID ;  /* 0x0000000000067919 */ /* 0x000ea20000000000 */
[----:B------:R-:W-:Y:S01]  /*0af0*/  BSSY.RECONVERGENT B1, `(.L_x_758) ;  /* 0x000001a000017945 */ /* 0x000fe20003800200 */
[----:B-----5:R-:W-:Y:S01]  /*0b00*/  IMAD.MOV.U32 R12, RZ, RZ, R4 ;  /* 0x000000ffff0c7224 */ /* 0x020fe200078e0004 */
[----:B------:R-:W-:Y:S01]  /*0b10*/  SHFL.DOWN PT, R10, R2, 0x1, 0x1f ;  /* 0x08201f00020a7f89 */ /* 0x000fe200000e0000 */
[----:B------:R-:W-:Y:S02]  /*0b20*/  IMAD.MOV.U32 R13, RZ, RZ, R5 ;  /* 0x000000ffff0d7224 */ /* 0x000fe400078e0005 */
[----:B01----:R-:W-:Y:S01]  /*0b30*/  IMAD.MOV.U32 R8, RZ, RZ, R2 ;  /* 0x000000ffff087224 */ /* 0x003fe200078e0002 */
[----:B------:R-:W0:Y:S01]  /*0b40*/  SHFL.DOWN PT, R11, R3, 0x1, 0x1f ;  /* 0x08201f00030b7f89 */ /* 0x000e2200000e0000 */
[----:B------:R-:W-:-:S03]  /*0b50*/  IMAD.MOV.U32 R9, RZ, RZ, R3 ;  /* 0x000000ffff097224 */ /* 0x000fc600078e0003 */
[----:B------:R1:W3:Y:S04]  /*0b60*/  SHFL.DOWN PT, R7, R4, 0x1, 0x1f ;  /* 0x08201f0004077f89 */ /* 0x0002e800000e0000 */
[----:B------:R1:W4:Y:S01]  /*0b70*/  SHFL.DOWN PT, R15, R5, 0x1, 0x1f ;  /* 0x08201f00050f7f89 */ /* 0x00032200000e0000 */
[----:B0-----:R-:W-:-:S06]  /*0b80*/  DSETP.GEU.AND P0, PT, R2, R10, PT ;  /* 0x0000000a0200722a */ /* 0x001fcc0003f0e000 */
[----:B--2---:R-:W-:-:S13]  /*0b90*/  ISETP.GT.OR P0, PT, R6, 0x1e, !P0 ;  /* 0x0000001e0600780c */ /* 0x004fda0004704670 */
[----:B-1-34-:R-:W-:Y:S05]  /*0ba0*/  @P0 BRA `(.L_x_759) ;  /* 0x0000000000380947 */ /* 0x01afea0003800000 */
[----:B------:R-:W-:Y:S01]  /*0bb0*/  DSETP.GT.AND P0, PT, R2, R10, PT ;  /* 0x0000000a0200722a */ /* 0x000fe20003f04000 */
[----:B------:R-:W-:Y:S02]  /*0bc0*/  IMAD.MOV.U32 R8, RZ, RZ, R10 ;  /* 0x000000ffff087224 */ /* 0x000fe400078e000a */
[----:B------:R-:W-:Y:S02]  /*0bd0*/  IMAD.MOV.U32 R9, RZ, RZ, R11 ;  /* 0x000000ffff097224 */ /* 0x000fe400078e000b */
[----:B------:R-:W-:Y:S02]  /*0be0*/  IMAD.MOV.U32 R12, RZ, RZ, R7 ;  /* 0x000000ffff0c7224 */ /* 0x000fe400078e0007 */
[----:B------:R-:W-:-:S07]  /*0bf0*/  IMAD.MOV.U32 R13, RZ, RZ, R15 ;  /* 0x000000ffff0d7224 */ /* 0x000fce00078e000f */
[----:B------:R-:W-:Y:S05]  /*0c00*/  @P0 BRA `(.L_x_759) ;  /* 0x0000000000200947 */ /* 0x000fea0003800000 */
[CC--:B------:R-:W-:Y:S02]  /*0c10*/  ISETP.LT.U32.AND P1, PT, R4.reuse, R7.reuse, PT ;  /* 0x000000070400720c */ /* 0x0c0fe40003f21070 */
[C---:B------:R-:W-:Y:S02]  /*0c20*/  ISETP.GE.U32.AND P0, PT, R4.reuse, R7, PT ;  /* 0x000000070400720c */ /* 0x040fe40003f06070 */
[CC--:B------:R-:W-:Y:S02]  /*0c30*/  ISETP.LT.AND.EX P1, PT, R5.reuse, R15.reuse, PT, P1 ;  /* 0x0000000f0500720c */ /* 0x0c0fe40003f21310 */
[C---:B------:R-:W-:Y:S02]  /*0c40*/  ISETP.GE.AND.EX P0, PT, R5.reuse, R15, PT, P0 ;  /* 0x0000000f0500720c */ /* 0x040fe40003f06300 */
[----:B------:R-:W-:Y:S02]  /*0c50*/  SEL R12, R4, R7, P1 ;  /* 0x00000007040c7207 */ /* 0x000fe40000800000 */
[----:B------:R-:W-:-:S02]  /*0c60*/  SEL R13, R5, R15, P1 ;  /* 0x0000000f050d7207 */ /* 0x000fc40000800000 */
[----:B------:R-:W-:Y:S02]  /*0c70*/  FSEL R8, R2, R10, !P0 ;  /* 0x0000000a02087208 */ /* 0x000fe40004000000 */
[----:B------:R-:W-:-:S07]  /*0c80*/  FSEL R9, R3, R11, !P0 ;  /* 0x0000000b03097208 */ /* 0x000fce0004000000 */
.L_x_759:
[----:B------:R-:W-:Y:S05]  /*0c90*/  BSYNC.RECONVERGENT B1 ;  /* 0x0000000000017941 */ /* 0x000fea0003800200 */
.L_x_758:
[----:B------:R-:W-:Y:S01]  /*0ca0*/  SHFL.DOWN PT, R4, R8, 0x2, 0x1f ;  /* 0x08401f0008047f89 */ /* 0x000fe200000e0000 */
[----:B------:R-:W-:Y:S01]  /*0cb0*/  BSSY.RECONVERGENT B1, `(.L_x_760) ;  /* 0x0000019000017945 */ /* 0x000fe20003800200 */
[----:B------:R-:W-:Y:S02]  /*0cc0*/  IMAD.MOV.U32 R7, RZ, RZ, R12 ;  /* 0x000000ffff077224 */ /* 0x000fe400078e000c */
[----:B------:R-:W0:Y:S01]  /*0cd0*/  SHFL.DOWN PT, R5, R9, 0x2, 0x1f ;  /* 0x08401f0009057f89 */ /* 0x000e2200000e0000 */
[----:B------:R-:W-:Y:S02]  /*0ce0*/  IMAD.MOV.U32 R10, RZ, RZ, R13 ;  /* 0x000000ffff0a7224 */ /* 0x000fe400078e000d */
[----:B------:R-:W-:Y:S01]  /*0cf0*/  IMAD.MOV.U32 R2, RZ, RZ, R8 ;  /* 0x000000ffff027224 */ /* 0x000fe200078e0008 */
[----:B------:R1:W2:Y:S01]  /*0d00*/  SHFL.DOWN PT, R11, R12, 0x2, 0x1f ;  /* 0x08401f000c0b7f89 */ /* 0x0002a200000e0000 */
[----:B------:R-:W-:-:S03]  /*0d10*/  IMAD.MOV.U32 R3, RZ, RZ, R9 ;  /* 0x000000ffff037224 */ /* 0x000fc600078e0009 */
[----:B------:R1:W3:Y:S01]  /*0d20*/  SHFL.DOWN PT, R14, R13, 0x2, 0x1f ;  /* 0x08401f000d0e7f89 */ /* 0x0002e200000e0000 */
[----:B0-----:R-:W-:-:S06]  /*0d30*/  DSETP.GEU.AND P0, PT, R8, R4, PT ;  /* 0x000000040800722a */ /* 0x001fcc0003f0e000 */
[----:B------:R-:W-:-:S13]  /*0d40*/  ISETP.GT.OR P0, PT, R6, 0x1d, !P0 ;  /* 0x0000001d0600780c */ /* 0x000fda0004704670 */
[----:B-123--:R-:W-:Y:S05]  /*0d50*/  @P0 BRA `(.L_x_761) ;  /* 0x0000000000380947 */ /* 0x00efea0003800000 */
[----:B------:R-:W-:Y:S01]  /*0d60*/  DSETP.GT.AND P0, PT, R8, R4, PT ;  /* 0x000000040800722a */ /* 0x000fe20003f04000 */
[----:B------:R-:W-:Y:S02]  /*0d70*/  IMAD.MOV.U32 R2, RZ, RZ, R4 ;  /* 0x000000ffff027224 */ /* 0x000fe400078e0004 */
[----:B------:R-:W-:Y:S02]  /*0d80*/  IMAD.MOV.U32 R3, RZ, RZ, R5 ;  /* 0x000000ffff037224 */ /* 0x000fe400078e0005 */
[----:B------:R-:W-:Y:S02]  /*0d90*/  IMAD.MOV.U32 R7, RZ, RZ, R11 ;  /* 0x000000ffff077224 */ /* 0x000fe400078e000b */
        /* <DEDUP_REMOVED lines=10> */
.L_x_761:
[----:B------:R-:W-:Y:S05]  /*0e40*/  BSYNC.RECONVERGENT B1 ;  /* 0x0000000000017941 */ /* 0x000fea0003800200 */
.L_x_760:
        /* <DEDUP_REMOVED lines=26> */
.L_x_763:
[----:B------:R-:W-:Y:S05]  /*0ff0*/  BSYNC.RECONVERGENT B1 ;  /* 0x0000000000017941 */ /* 0x000fea0003800200 */
.L_x_762:
        /* <DEDUP_REMOVED lines=26> */
.L_x_765:
[----:B------:R-:W-:Y:S05]  /*11a0*/  BSYNC.RECONVERGENT B1 ;  /* 0x0000000000017941 */ /* 0x000fea0003800200 */
.L_x_764:
[----:B------:R-:W-:Y:S01]  /*11b0*/  SHFL.DOWN PT, R4, R8, 0x10, 0x1f ;  /* 0x0a001f0008047f89 */ /* 0x000fe200000e0000 */
[----:B------:R-:W-:Y:S01]  /*11c0*/  ISETP.NE.AND P1, PT, R6, RZ, PT ;  /* 0x000000ff0600720c */ /* 0x000fe20003f25270 */
[----:B------:R-:W-:Y:S01]  /*11d0*/  BSSY.RECONVERGENT B1, `(.L_x_766) ;  /* 0x0000019000017945 */ /* 0x000fe20003800200 */
[----:B------:R-:W-:Y:S01]  /*11e0*/  IMAD.MOV.U32 R20, RZ, RZ, R7 ;  /* 0x000000ffff147224 */ /* 0x000fe200078e0007 */
[----:B------:R-:W0:Y:S01]  /*11f0*/  SHFL.DOWN PT, R5, R9, 0x10, 0x1f ;  /* 0x0a001f0009057f89 */ /* 0x000e2200000e0000 */
[----:B------:R-:W-:Y:S02]  /*1200*/  IMAD.MOV.U32 R21, RZ, RZ, R10 ;  /* 0x000000ffff157224 */ /* 0x000fe400078e000a */
[----:B------:R-:W-:Y:S01]  /*1210*/  IMAD.MOV.U32 R2, RZ, RZ, R8 ;  /* 0x000000ffff027224 */ /* 0x000fe200078e0008 */
[----:B------:R1:W2:Y:S01]  /*1220*/  SHFL.DOWN PT, R11, R10, 0x10, 0x1f ;  /* 0x0a001f000a0b7f89 */ /* 0x0002a200000e0000 */
[----:B------:R-:W-:Y:S01]  /*1230*/  IMAD.MOV.U32 R3, RZ, RZ, R9 ;  /* 0x000000ffff037224 */ /* 0x000fe200078e0009 */
[----:B0-----:R-:W-:-:S06]  /*1240*/  DSETP.GEU.AND P0, PT, R8, R4, PT ;  /* 0x000000040800722a */ /* 0x001fcc0003f0e000 */
[----:B------:R-:W-:Y:S02]  /*1250*/  ISETP.GT.OR P0, PT, R6, 0xf, !P0 ;  /* 0x0000000f0600780c */ /* 0x000fe40004704670 */
[----:B------:R1:W0:Y:S11]  /*1260*/  SHFL.DOWN PT, R6, R7, 0x10, 0x1f ;  /* 0x0a001f0007067f89 */ /* 0x00023600000e0000 */
[----:B-12---:R-:W-:Y:S05]  /*1270*/  @P0 BRA `(.L_x_767) ;  /* 0x0000000000380947 */ /* 0x006fea0003800000 */
[----:B------:R-:W-:Y:S01]  /*1280*/  DSETP.GT.AND P0, PT, R8, R4, PT ;  /* 0x000000040800722a */ /* 0x000fe20003f04000 */
[----:B------:R-:W-:Y:S02]  /*1290*/  IMAD.MOV.U32 R2, RZ, RZ, R4 ;  /* 0x000000ffff027224 */ /* 0x000fe400078e0004 */
[----:B------:R-:W-:Y:S02]  /*12a0*/  IMAD.MOV.U32 R3, RZ, RZ, R5 ;  /* 0x000000ffff037224 */ /* 0x000fe400078e0005 */
[----:B0-----:R-:W-:Y:S02]  /*12b0*/  IMAD.MOV.U32 R20, RZ, RZ, R6 ;  /* 0x000000ffff147224 */ /* 0x001fe400078e0006 */
        /* <DEDUP_REMOVED lines=10> */
.L_x_767:
[----:B------:R-:W-:Y:S05]  /*1360*/  BSYNC.RECONVERGENT B1 ;  /* 0x0000000000017941 */ /* 0x000fea0003800200 */
.L_x_766:
[----:B------:R-:W-:Y:S04]  /*1370*/  BSSY.RECONVERGENT B1, `(.L_x_768) ;  /* 0x000000a000017945 */ /* 0x000fe80003800200 */
[----:B------:R-:W-:Y:S05]  /*1380*/  @P1 BRA `(.L_x_769) ;  /* 0x0000000000201947 */ /* 0x000fea0003800000 */
[----:B0-----:R-:W0:Y:S01]  /*1390*/  S2R R6, SR_CgaCtaId ;  /* 0x0000000000067919 */ /* 0x001e220000008800 */
[----:B------:R-:W-:Y:S02]  /*13a0*/  MOV R5, 0x400 ;  /* 0x0000040000057802 */ /* 0x000fe40000000f00 */
[----:B------:R-:W-:-:S04]  /*13b0*/  SHF.R.U32.HI R4, RZ, 0x1, R0 ;  /* 0x00000001ff047819 */ /* 0x000fc80000011600 */
[----:B------:R-:W-:Y:S02]  /*13c0*/  LOP3.LUT R4, R4, 0x1f0, RZ, 0xc0, !PT ;  /* 0x000001f004047812 */ /* 0x000fe400078ec0ff */
[----:B0-----:R-:W-:-:S05]  /*13d0*/  LEA R5, R6, R5, 0x18 ;  /* 0x0000000506057211 */ /* 0x001fca00078ec0ff */
[----:B------:R-:W-:-:S05]  /*13e0*/  IMAD.IADD R5, R4, 0x1, R5 ;  /* 0x0000000104057824 */ /* 0x000fca00078e0205 */
[----:B------:R1:W-:Y:S04]  /*13f0*/  STS.64 [R5+0x10], R20 ;  /* 0x0000101405007388 */ /* 0x0003e80000000a00 */
[----:B------:R1:W-:Y:S02]  /*1400*/  STS.64 [R5+0x8], R2 ;  /* 0x0000080205007388 */ /* 0x0003e40000000a00 */
.L_x_769:
[----:B------:R-:W-:Y:S05]  /*1410*/  BSYNC.RECONVERGENT B1 ;  /* 0x0000000000017941 */ /* 0x000fea0003800200 */
.L_x_768:
[----:B------:R-:W-:Y:S01]  /*1420*/  BAR.SYNC.DEFER_BLOCKING 0x0 ;  /* 0x0000000000007b1d */ /* 0x000fe20000010000 */
[----:B------:R-:W-:-:S13]  /*1430*/  ISETP.NE.AND P1, PT, R0, RZ, PT ;  /* 0x000000ff0000720c */ /* 0x000fda0003f25270 */
[----:B------:R-:W-:Y:S05]  /*1440*/  @P1 BRA `(.L_x_770) ;  /* 0x0000006000041947 */ /* 0x000fea0003800000 */
[----:B-1----:R-:W1:Y:S01]  /*1450*/  S2R R5, SR_CgaCtaId ;  /* 0x0000000000057919 */ /* 0x002e620000008800 */
[----:B------:R-:W-:Y:S01]  /*1460*/  MOV R0, 0x400 ;  /* 0x0000040000007802 */ /* 0x000fe20000000f00 */
[----:B------:R-:W-:Y:S01]  /*1470*/  BSSY.RECONVERGENT B1, `(.L_x_771) ;  /* 0x000001a000017945 */ /* 0x000fe20003800200 */
[----:B------:R-:W-:Y:S02]  /*1480*/  IMAD.MOV.U32 R30, RZ, RZ, R20 ;  /* 0x000000ffff1e7224 */ /* 0x000fe400078e0014 */
[----:B------:R-:W-:Y:S02]  /*1490*/  IMAD.MOV.U32 R31, RZ, RZ, R21 ;  /* 0x000000ffff1f7224 */ /* 0x000fe400078e0015 */
[----:B------:R-:W-:Y:S02]  /*14a0*/  IMAD.MOV.U32 R28, RZ, RZ, R2 ;  /* 0x000000ffff1c7224 */ /* 0x000fe400078e0002 */
[----:B------:R-:W-:Y:S01]  /*14b0*/  IMAD.MOV.U32 R29, RZ, RZ, R3 ;  /* 0x000000ffff1d7224 */ /* 0x000fe200078e0003 */
[----:B-1----:R-:W-:-:S05]  /*14c0*/  LEA R0, R5, R0, 0x18 ;  /* 0x0000000005007211 */ /* 0x002fca00078ec0ff */
[----:B------:R-:W1:Y:S04]  /*14d0*/  LDS.64 R8, [R0+0x18] ;  /* 0x0000180000087984 */ /* 0x000e680000000a00 */
[----:B------:R2:W3:Y:S04]  /*14e0*/  LDS.128 R16, [R0+0x40] ;  /* 0x0000400000107984 */ /* 0x0004e80000000c00 */
[----:B------:R2:W4:Y:S04]  /*14f0*/  LDS.128 R12, [R0+0x50] ;  /* 0x00005000000c7984 */ /* 0x0005280000000c00 */
[----:B0-----:R2:W0:Y:S01]  /*1500*/  LDS.128 R4, [R0+0x20] ;  /* 0x0000200000047984 */ /* 0x0014220000000c00 */
[----:B-1----:R-:W-:-:S14]  /*1510*/  DSETP.GEU.AND P0, PT, R2, R8, PT ;  /* 0x000000080200722a */ /* 0x002fdc0003f0e000 */
[----:B0-234-:R-:W-:Y:S05]  /*1520*/  @!P0 BRA `(.L_x_772) ;  /* 0x0000000000388947 */ /* 0x01dfea0003800000 */
[----:B------:R-:W-:Y:S01]  /*1530*/  DSETP.GEU.AND P0, PT, R8, R2, PT ;  /* 0x000000020800722a */ /* 0x000fe20003f0e000 */
[----:B------:R-:W-:Y:S02]  /*1540*/  IMAD.MOV.U32 R30, RZ, RZ, R4 ;  /* 0x000000ffff1e7224 */ /* 0x000fe400078e0004 */
[----:B------:R-:W-:Y:S02]  /*1550*/  IMAD.MOV.U32 R31, RZ, RZ, R5 ;  /* 0x000000ffff1f7224 */ /* 0x000fe400078e0005 */
[----:B------:R-:W-:Y:S02]  /*1560*/  IMAD.MOV.U32 R28, RZ, RZ, R8 ;  /* 0x000000ffff1c7224 */ /* 0x000fe400078e0008 */
[----:B------:R-:W-:-:S07]  /*1570*/  IMAD.MOV.U32 R29, RZ, RZ, R9 ;  /* 0x000000ffff1d7224 */ /* 0x000fce00078e0009 */
[----:B------:R-:W-:Y:S05]  /*1580*/  @!P0 BRA `(.L_x_772) ;  /* 0x0000000000208947 */ /* 0x000fea0003800000 */
        /* <DEDUP_REMOVED lines=8> */
.L_x_772:
[----:B------:R-:W-:Y:S05]  /*1610*/  BSYNC.RECONVERGENT B1 ;  /* 0x0000000000017941 */ /* 0x000fea0003800200 */
.L_x_771:
[----:B------:R0:W1:Y:S01]  /*1620*/  LDS.128 R20, [R0+0x60] ;  /* 0x0000600000147984 */ /* 0x0000620000000c00 */
[----:B------:R-:W-:Y:S01]  /*1630*/  DSETP.GEU.AND P0, PT, R28, R6, PT ;  /* 0x000000061c00722a */ /* 0x000fe20003f0e000 */
[----:B------:R-:W-:Y:S01]  /*1640*/  BSSY.RECONVERGENT B1, `(.L_x_773) ;  /* 0x0000016000017945 */ /* 0x000fe20003800200 */
[----:B------:R-:W-:Y:S01]  /*1650*/  IMAD.MOV.U32 R33, RZ, RZ, R30 ;  /* 0x000000ffff217224 */ /* 0x000fe200078e001e */
[----:B------:R0:W2:Y:S01]  /*1660*/  LDS.128 R8, [R0+0x70] ;  /* 0x0000700000087984 */ /* 0x0000a20000000c00 */
[----:B------:R-:W-:Y:S02]  /*1670*/  IMAD.MOV.U32 R35, RZ, RZ, R31 ;  /* 0x000000ffff237224 */ /* 0x000fe400078e001f */
[----:B------:R-:W-:Y:S01]  /*1680*/  IMAD.MOV.U32 R2, RZ, RZ, R28 ;  /* 0x000000ffff027224 */ /* 0x000fe200078e001c */
[----:B------:R0:W3:Y:S01]  /*1690*/  LDS.128 R24, [R0+0x30] ;  /* 0x0000300000187984 */ /* 0x0000e20000000c00 */
[----:B------:R-:W-:-:S06]  /*16a0*/  IMAD.MOV.U32 R3, RZ, RZ, R29 ;  /* 0x000000ffff037224 */ /* 0x000fcc00078e001d */
[----:B------:R-:W-:Y:S05]  /*16b0*/  @!P0 BRA `(.L_x_774) ;  /* 0x0000000000388947 */ /* 0x000fea0003800000 */
[----:B------:R-:W-:Y:S01]  /*16c0*/  DSETP.GEU.AND P0, PT, R6, R28, PT ;  /* 0x0000001c0600722a */ /* 0x000fe20003f0e000 */
[----:B---3--:R-:W-:Y:S02]  /*16d0*/  IMAD.MOV.U32 R33, RZ, RZ, R24 ;  /* 0x000000ffff217224 */ /* 0x008fe400078e0018 */
[----:B------:R-:W-:Y:S02]  /*16e0*/  IMAD.MOV.U32 R35, RZ, RZ, R25 ;  /* 0x000000ffff237224 */ /* 0x000fe400078e0019 */
[----:B------:R-:W-:Y:S02]  /*16f0*/  IMAD.MOV.U32 R2, RZ, RZ, R6 ;  /* 0x000000ffff027224 */ /* 0x000fe400078e0006 */
[----:B------:R-:W-:-:S07]  /*1700*/  IMAD.MOV.U32 R3, RZ, RZ, R7 ;  /* 0x000000ffff037224 */ /* 0x000fce00078e0007 */
[----:B------:R-:W-:Y:S05]  /*1710*/  @!P0 BRA `(.L_x_774) ;  /* 0x0000000000208947 */ /* 0x000fea0003800000 */
        /* <DEDUP_REMOVED lines=8> */
.L_x_774:
[----:B------:R-:W-:Y:S05]  /*17a0*/  BSYNC.RECONVERGENT B1 ;  /* 0x0000000000017941 */ /* 0x000fea0003800200 */
.L_x_773:
[----:B---3--:R-:W-:Y:S01]  /*17b0*/  DSETP.GEU.AND P0, PT, R2, R26, PT ;  /* 0x0000001a0200722a */ /* 0x008fe20003f0e000 */
[----:B------:R-:W-:Y:S01]  /*17c0*/  BSSY.RECONVERGENT B1, `(.L_x_775) ;  /* 0x0000014000017945 */ /* 0x000fe20003800200 */
[----:B------:R-:W-:Y:S02]  /*17d0*/  IMAD.MOV.U32 R29, RZ, RZ, R33 ;  /* 0x000000ffff1d7224 */ /* 0x000fe400078e0021 */
[----:B------:R-:W-:Y:S02]  /*17e0*/  IMAD.MOV.U32 R31, RZ, RZ, R35 ;  /* 0x000000ffff1f7224 */ /* 0x000fe400078e0023 */
[----:B------:R-:W-:Y:S02]  /*17f0*/  IMAD.MOV.U32 R4, RZ, RZ, R2 ;  /* 0x000000ffff047224 */ /* 0x000fe400078e0002 */
[----:B------:R-:W-:-:S06]  /*1800*/  IMAD.MOV.U32 R5, RZ, RZ, R3 ;  /* 0x000000ffff057224 */ /* 0x000fcc00078e0003 */
[----:B------:R-:W-:Y:S05]  /*1810*/  @!P0 BRA `(.L_x_776) ;  /* 0x0000000000388947 */ /* 0x000fea0003800000 */
        /* <DEDUP_REMOVED lines=14> */
.L_x_776:
[----:B------:R-:W-:Y:S05]  /*1900*/  BSYNC.RECONVERGENT B1 ;  /* 0x0000000000017941 */ /* 0x000fea0003800200 */
.L_x_775:
[----:B------:R-:W-:Y:S01]  /*1910*/  DSETP.GEU.AND P0, PT, R4, R18, PT ;  /* 0x000000120400722a */ /* 0x000fe20003f0e000 */
        /* <DEDUP_REMOVED lines=20> */
.L_x_778:
[----:B------:R-:W-:Y:S05]  /*1a60*/  BSYNC.RECONVERGENT B1 ;  /* 0x0000000000017941 */ /* 0x000fea0003800200 */
.L_x_777:
        /* <DEDUP_REMOVED lines=8> */
[----:B-1----:R-:W-:Y:S02]  /*1af0*/  IMAD.MOV.U32 R17, RZ, RZ, R20 ;  /* 0x000000ffff117224 */ /* 0x002fe400078e0014 */
        /* <DEDUP_REMOVED lines=12> */
.L_x_780:
[----:B------:R-:W-:Y:S05]  /*1bc0*/  BSYNC.RECONVERGENT B1 ;  /* 0x0000000000017941 */ /* 0x000fea0003800200 */
.L_x_779:
[----:B-1----:R-:W-:Y:S01]  /*1bd0*/  DSETP.GEU.AND P0, PT, R4, R22, PT ;  /* 0x000000160400722a */ /* 0x002fe20003f0e000 */
[----:B------:R-:W-:Y:S01]  /*1be0*/  BSSY.RECONVERGENT B1, `(.L_x_781) ;  /* 0x0000014000017945 */ /* 0x000fe20003800200 */
[----:B------:R-:W-:Y:S02]  /*1bf0*/  IMAD.MOV.U32 R13, RZ, RZ, R17 ;  /* 0x000000ffff0d7224 */ /* 0x000fe400078e0011 */
[----:B------:R-:W-:Y:S02]  /*1c00*/  IMAD.MOV.U32 R12, RZ, RZ, R19 ;  /* 0x000000ffff0c7224 */ /* 0x000fe400078e0013 */
[----:B------:R-:W-:Y:S02]  /*1c10*/  IMAD.MOV.U32 R6, RZ, RZ, R4 ;  /* 0x000000ffff067224 */ /* 0x000fe400078e0004 */
[----:B------:R-:W-:-:S06]  /*1c20*/  IMAD.MOV.U32 R7, RZ, RZ, R5 ;  /* 0x000000ffff077224 */ /* 0x000fcc00078e0005 */
[----:B------:R-:W-:Y:S05]  /*1c30*/  @!P0 BRA `(.L_x_782) ;  /* 0x0000000000388947 */ /* 0x000fea0003800000 */
[----:B------:R-:W-:Y:S01]  /*1c40*/  DSETP.GEU.AND P0, PT, R22, R4, PT ;  /* 0x000000041600722a */ /* 0x000fe20003f0e000 */
[----:B--2---:R-:W-:Y:S02]  /*1c50*/  IMAD.MOV.U32 R13, RZ, RZ, R8 ;  /* 0x000000ffff0d7224 */ /* 0x004fe400078e0008 */
        /* <DEDUP_REMOVED lines=12> */
.L_x_782:
[----:B------:R-:W-:Y:S05]  /*1d20*/  BSYNC.RECONVERGENT B1 ;  /* 0x0000000000017941 */ /* 0x000fea0003800200 */
.L_x_781:
[----:B--2---:R-:W-:Y:S01]  /*1d30*/  DSETP.GEU.AND P0, PT, R6, R10, PT ;  /* 0x0000000a0600722a */ /* 0x004fe20003f0e000 */
[----:B------:R-:W-:Y:S02]  /*1d40*/  IMAD.MOV.U32 R20, RZ, RZ, R13 ;  /* 0x000000ffff147224 */ /* 0x000fe400078e000d */
[----:B------:R-:W-:Y:S02]  /*1d50*/  IMAD.MOV.U32 R21, RZ, RZ, R12 ;  /* 0x000000ffff157224 */ /* 0x000fe400078e000c */
[----:B------:R-:W-:Y:S02]  /*1d60*/  IMAD.MOV.U32 R2, RZ, RZ, R6 ;  /* 0x000000ffff027224 */ /* 0x000fe400078e0006 */
[----:B------:R-:W-:-:S07]  /*1d70*/  IMAD.MOV.U32 R3, RZ, RZ, R7 ;  /* 0x000000ffff037224 */ /* 0x000fce00078e0007 */
[----:B------:R-:W-:Y:S05]  /*1d80*/  @!P0 BRA `(.L_x_770) ;  /* 0x0000005400b48947 */ /* 0x000fea0003800000 */
[----:B------:R2:W3:Y:S01]  /*1d90*/  LDS.64 R20, [R0+0x80] ;  /* 0x0000800000147984 */ /* 0x0004e20000000a00 */
[----:B------:R-:W-:Y:S01]  /*1da0*/  DSETP.GEU.AND P0, PT, R10, R6, PT ;  /* 0x000000060a00722a */ /* 0x000fe20003f0e000 */
[----:B------:R-:W-:Y:S02]  /*1db0*/  IMAD.MOV.U32 R2, RZ, RZ, R10 ;  /* 0x000000ffff027224 */ /* 0x000fe400078e000a */
[----:B------:R-:W-:-:S11]  /*1dc0*/  IMAD.MOV.U32 R3, RZ, RZ, R11 ;  /* 0x000000ffff037224 */ /* 0x000fd600078e000b */
[----:B--2---:R-:W-:Y:S05]  /*1dd0*/  @!P0 BRA `(.L_x_770) ;  /* 0x0000005400a08947 */ /* 0x004fea0003800000 */
[CC--:B---3--:R-:W-:Y:S02]  /*1de0*/  ISETP.GE.U32.AND P0, PT, R13.reuse, R20.reuse, PT ;  /* 0x000000140d00720c */ /* 0x0c8fe40003f06070 */
[----:B------:R-:W-:Y:S02]  /*1df0*/  ISETP.LT.U32.AND P2, PT, R13, R20, PT ;  /* 0x000000140d00720c */ /* 0x000fe40003f41070 */
[CC--:B------:R-:W-:Y:S02]  /*1e00*/  ISETP.GE.AND.EX P0, PT, R12.reuse, R21.reuse, PT, P0 ;  /* 0x000000150c00720c */ /* 0x0c0fe40003f06300 */
[----:B------:R-:W-:Y:S02]  /*1e10*/  ISETP.LT.AND.EX P2, PT, R12, R21, PT, P2 ;  /* 0x000000150c00720c */ /* 0x000fe40003f41320 */
[----:B------:R-:W-:Y:S02]  /*1e20*/  FSEL R2, R6, R10, !P0 ;  /* 0x0000000a06027208 */ /* 0x000fe40004000000 */
[----:B------:R-:W-:-:S02]  /*1e30*/  FSEL R3, R7, R11, !P0 ;  /* 0x0000000b07037208 */ /* 0x000fc40004000000 */
[----:B------:R-:W-:Y:S02]  /*1e40*/  SEL R20, R13, R20, P2 ;  /* 0x000000140d147207 */ /* 0x000fe40001000000 */
[----:B------:R-:W-:Y:S01]  /*1e50*/  SEL R21, R12, R21, P2 ;  /* 0x000000150c157207 */ /* 0x000fe20001000000 */
[----:B------:R-:W-:Y:S06]  /*1e60*/  BRA `(.L_x_770) ;  /* 0x00000054007c7947 */ /* 0x000fec0003800000 */
.L_x_757:
[----:B------:R-:W-:Y:S01]  /*1e70*/  LOP3.LUT R6, R0, 0x3e0, RZ, 0xc0, !PT ;  /* 0x000003e000067812 */ /* 0x000fe200078ec0ff */
[----:B------:R-:W-:Y:S01]  /*1e80*/  BSSY.RECONVERGENT B1, `(.L_x_783) ;  /* 0x0000020000017945 */ /* 0x000fe20003800200 */
[----:B-----5:R-:W-:Y:S02]  /*1e90*/  IMAD.MOV.U32 R14, RZ, RZ, R4 ;  /* 0x000000ffff0e7224 */ /* 0x020fe400078e0004 */
[----:B------:R-:W-:Y:S02]  /*1ea0*/  IMAD.MOV.U32 R16, RZ, RZ, R5 ;  /* 0x000000ffff107224 */ /* 0x000fe400078e0005 */
[----:B------:R-:W-:Y:S01]  /*1eb0*/  VIADD R7, R6, 0x20 ;  /* 0x0000002006077836 */ /* 0x000fe20000000000 */
[----:B------:R-:W-:Y:S01]  /*1ec0*/  LOP3.LUT R6, RZ, R6, RZ, 0x33, !PT ;  /* 0x00000006ff067212 */ /* 0x000fe200078e33ff */
[----:B01----:R-:W-:Y:S02]  /*1ed0*/  IMAD.MOV.U32 R8, RZ, RZ, R2 ;  /* 0x000000ffff087224 */ /* 0x003fe400078e0002 */
[----:B------:R-:W-:Y:S01]  /*1ee0*/  IMAD.MOV.U32 R9, RZ, RZ, R3 ;  /* 0x000000ffff097224 */ /* 0x000fe200078e0003 */
[----:B------:R-:W-:Y:S01]  /*1ef0*/  ISETP.GT.AND P0, PT, R7, UR4, PT ;  /* 0x0000000407007c0c */ /* 0x000fe2000bf04270 */
[----:B------:R-:W-:-:S05]  /*1f00*/  VIADD R6, R6, UR4 ;  /* 0x0000000406067c36 */ /* 0x000fca0008000000 */
[----:B------:R-:W-:Y:S02]  /*1f10*/  SEL R7, R6, 0x1f, P0 ;  /* 0x0000001f06077807 */ /* 0x000fe40000000000 */
[----:B------:R-:W0:Y:S03]  /*1f20*/  S2R R6, SR_LANEID ;  /* 0x0000000000067919 */ /* 0x000e260000000000 */
[----:B------:R-:W-:Y:S04]  /*1f30*/  SHFL.DOWN PT, R10, R2, 0x1, R7 ;  /* 0x08200000020a7989 */ /* 0x000fe800000e0007 */
[----:B------:R-:W1:Y:S04]  /*1f40*/  SHFL.DOWN PT, R11, R3, 0x1, R7 ;  /* 0x08200000030b7989 */ /* 0x000e6800000e0007 */
[----:B------:R2:W3:Y:S04]  /*1f50*/  SHFL.DOWN PT, R13, R4, 0x1, R7 ;  /* 0x08200000040d7989 */ /* 0x0004e800000e0007 */
[----:B------:R2:W4:Y:S01]  /*1f60*/  SHFL.DOWN PT, R15, R5, 0x1, R7 ;  /* 0x08200000050f7989 */ /* 0x00052200000e0007 */
[----:B-1----:R-:W-:-:S06]  /*1f70*/  DSETP.GEU.AND P0, PT, R2, R10, PT ;  /* 0x0000000a0200722a */ /* 0x002fcc0003f0e000 */
[----:B0-----:R-:W-:-:S13]  /*1f80*/  ISETP.GE.OR P0, PT, R6, R7, !P0 ;  /* 0x000000070600720c */ /* 0x001fda0004706670 */
[----:B--234-:R-:W-:Y:S05]  /*1f90*/  @P0 BRA `(.L_x_784) ;  /* 0x0000000000380947 */ /* 0x01cfea0003800000 */
        /* <DEDUP_REMOVED lines=14> */
.L_x_784:
[----:B------:R-:W-:Y:S05]  /*2080*/  BSYNC.RECONVERGENT B1 ;  /* 0x0000000000017941 */ /* 0x000fea0003800200 */
.L_x_783:
[----:B------:R-:W-:Y:S01]  /*2090*/  SHFL.DOWN PT, R4, R8, 0x2, R7 ;  /* 0x0840000008047989 */ /* 0x000fe200000e0007 */
[----:B------:R-:W-:Y:S01]  /*20a0*/  VIADD R2, R6, 0x2 ;  /* 0x0000000206027836 */ /* 0x000fe20000000000 */
[----:B------:R-:W-:Y:S01]  /*20b0*/  BSSY.RECONVERGENT B1, `(.L_x_785) ;  /* 0x0000019000017945 */ /* 0x000fe20003800200 */
[----:B------:R-:W-:Y:S01]  /*20c0*/  IMAD.MOV.U32 R10, RZ, RZ, R14 ;  /* 0x000000ffff0a7224 */ /* 0x000fe200078e000e */
[----:B------:R-:W0:Y:S01]  /*20d0*/  SHFL.DOWN PT, R5, R9, 0x2, R7 ;  /* 0x0840000009057989 */ /* 0x000e2200000e0007 */
[----:B------:R-:W-:Y:S02]  /*20e0*/  IMAD.MOV.U32 R12, RZ, RZ, R16 ;  /* 0x000000ffff0c7224 */ /* 0x000fe400078e0010 */
[----:B------:R-:W-:Y:S01]  /*20f0*/  IMAD.MOV.U32 R3, RZ, RZ, R9 ;  /* 0x000000ffff037224 */ /* 0x000fe200078e0009 */
[----:B------:R1:W2:Y:S04]  /*2100*/  SHFL.DOWN PT, R11, R14, 0x2, R7 ;  /* 0x084000000e0b7989 */ /* 0x0002a800000e0007 */
[----:B------:R1:W3:Y:S01]  /*2110*/  SHFL.DOWN PT, R13, R16, 0x2, R7 ;  /* 0x08400000100d7989 */ /* 0x0002e200000e0007 */
[----:B0-----:R-:W-:-:S06]  /*2120*/  DSETP.GEU.AND P0, PT, R8, R4, PT ;  /* 0x000000040800722a */ /* 0x001fcc0003f0e000 */
[----:B------:R-:W-:Y:S01]  /*2130*/  ISETP.GT.OR P0, PT, R2, R7, !P0 ;  /* 0x000000070200720c */ /* 0x000fe20004704670 */
[----:B------:R-:W-:-:S12]  /*2140*/  IMAD.MOV.U32 R2, RZ, RZ, R8 ;  /* 0x000000ffff027224 */ /* 0x000fd800078e0008 */
        /* <DEDUP_REMOVED lines=15> */
.L_x_786:
[----:B------:R-:W-:Y:S05]  /*2240*/  BSYNC.RECONVERGENT B1 ;  /* 0x0000000000017941 */ /* 0x000fea0003800200 */
.L_x_785:
        /* <DEDUP_REMOVED lines=27> */
.L_x_788:
[----:B------:R-:W-:Y:S05]  /*2400*/  BSYNC.RECONVERGENT B1 ;  /* 0x0000000000017941 */ /* 0x000fea0003800200 */
.L_x_787:
        /* <DEDUP_REMOVED lines=27> */
.L_x_790:
[----:B------:R-:W-:Y:S05]  /*25c0*/  BSYNC.RECONVERGENT B1 ;  /* 0x0000000000017941 */ /* 0x000fea0003800200 */
.L_x_789:
[----:B------:R-:W-:Y:S01]  /*25d0*/  SHFL.DOWN PT, R4, R8, 0x10, R7 ;  /* 0x0a00000008047989 */ /* 0x000fe200000e0007 */
[C---:B------:R-:W-:Y:S01]  /*25e0*/  VIADD R2, R6.reuse, 0x10 ;  /* 0x0000001006027836 */ /* 0x040fe20000000000 */
[----:B------:R-:W-:Y:S01]  /*25f0*/  BSSY.RECONVERGENT B1, `(.L_x_791) ;  /* 0x000001a000017945 */ /* 0x000fe20003800200 */
[----:B------:R-:W-:Y:S01]  /*2600*/  ISETP.NE.AND P1, PT, R6, RZ, PT ;  /* 0x000000ff0600720c */ /* 0x000fe20003f25270 */
[----:B------:R-:W0:Y:S01]  /*2610*/  SHFL.DOWN PT, R5, R9, 0x10, R7 ;  /* 0x0a00000009057989 */ /* 0x000e2200000e0007 */
[----:B------:R-:W-:Y:S02]  /*2620*/  IMAD.MOV.U32 R20, RZ, RZ, R10 ;  /* 0x000000ffff147224 */ /* 0x000fe400078e000a */
[----:B------:R-:W-:Y:S01]  /*2630*/  IMAD.MOV.U32 R21, RZ, RZ, R12 ;  /* 0x000000ffff157224 */ /* 0x000fe200078e000c */
[----:B------:R1:W2:Y:S01]  /*2640*/  SHFL.DOWN PT, R11, R10, 0x10, R7 ;  /* 0x0a0000000a0b7989 */ /* 0x0002a200000e0007 */
[----:B------:R-:W-:-:S03]  /*2650*/  IMAD.MOV.U32 R3, RZ, RZ, R9 ;  /* 0x000000ffff037224 */ /* 0x000fc600078e0009 */
        /* <DEDUP_REMOVED lines=19> */
.L_x_792:
[----:B------:R-:W-:Y:S05]  /*2790*/  BSYNC.RECONVERGENT B1 ;  /* 0x0000000000017941 */ /* 0x000fea0003800200 */
.L_x_791:
[----:B------:R-:W-:Y:S04]  /*27a0*/  BSSY.RECONVERGENT B1, `(.L_x_793) ;  /* 0x000000a000017945 */ /* 0x000fe80003800200 */
[----:B------:R-:W-:Y:S05]  /*27b0*/  @P1 BRA `(.L_x_794) ;  /* 0x0000000000201947 */ /* 0x000fea0003800000 */
[----:B------:R-:W0:Y:S01]  /*27c0*/  S2R R6, SR_CgaCtaId ;  /* 0x0000000000067919 */ /* 0x000e220000008800 */
[----:B------:R-:W-:Y:S02]  /*27d0*/  MOV R5, 0x400 ;  /* 0x0000040000057802 */ /* 0x000fe40000000f00 */
[----:B------:R-:W-:-:S04]  /*27e0*/  SHF.R.U32.HI R4, RZ, 0x1, R0 ;  /* 0x00000001ff047819 */ /* 0x000fc80000011600 */
[----:B------:R-:W-:Y:S02]  /*27f0*/  LOP3.LUT R4, R4, 0x1f0, RZ, 0xc0, !PT ;  /* 0x000001f004047812 */ /* 0x000fe400078ec0ff */
[----:B0-----:R-:W-:-:S05]  /*2800*/  LEA R5, R6, R5, 0x18 ;  /* 0x0000000506057211 */ /* 0x001fca00078ec0ff */
[----:B------:R-:W-:-:S05]  /*2810*/  IMAD.IADD R5, R4, 0x1, R5 ;  /* 0x0000000104057824 */ /* 0x000fca00078e0205 */
[----:B------:R0:W-:Y:S04]  /*2820*/  STS.64 [R5+0x10], R20 ;  /* 0x0000101405007388 */ /* 0x0001e80000000a00 */
[----:B------:R0:W-:Y:S02]  /*2830*/  STS.64 [R5+0x8], R2 ;  /* 0x0000080205007388 */ /* 0x0001e40000000a00 */
.L_x_794:
[----:B------:R-:W-:Y:S05]  /*2840*/  BSYNC.RECONVERGENT B1 ;  /* 0x0000000000017941 */ /* 0x000fea0003800200 */
.L_x_793:
[----:B------:R-:W-:Y:S01]  /*2850*/  BAR.SYNC.DEFER_BLOCKING 0x0 ;  /* 0x0000000000007b1d */ /* 0x000fe20000010000 */
[----:B------:R-:W-:-:S13]  /*2860*/  ISETP.NE.AND P1, PT, R0, RZ, PT ;  /* 0x000000ff0000720c */ /* 0x000fda0003f25270 */
[----:B------:R-:W-:Y:S05]  /*2870*/  @P1 BRA `(.L_x_770) ;  /* 0x0000004800f81947 */ /* 0x000fea0003800000 */
[----:B------:R-:W-:Y:S01]  /*2880*/  UISETP.GE.AND UP0, UPT, UR4, 0x21, UPT ;  /* 0x000000210400788c */ /* 0x000fe2000bf06270 */
[----:B------:R-:W-:Y:S02]  /*2890*/  IMAD.MOV.U32 R11, RZ, RZ, R20 ;  /* 0x000000ffff0b7224 */ /* 0x000fe400078e0014 */
[----:B------:R-:W-:Y:S02]  /*28a0*/  IMAD.MOV.U32 R8, RZ, RZ, R21 ;  /* 0x000000ffff087224 */ /* 0x000fe400078e0015 */
[----:B------:R-:W-:Y:S02]  /*28b0*/  IMAD.MOV.U32 R4, RZ, RZ, R2 ;  /* 0x000000ffff047224 */ /* 0x000fe400078e0002 */
[----:B0-----:R-:W-:Y:S02]  /*28c0*/  IMAD.MOV.U32 R5, RZ, RZ, R3 ;  /* 0x000000ffff057224 */ /* 0x001fe400078e0003 */
[----:B------:R-:W-:Y:S05]  /*28d0*/  BRA.U !UP0, `(.L_x_795) ;  /* 0x00000001086c7547 */ /* 0x000fea000b800000 */
[----:B------:R-:W0:Y:S01]  /*28e0*/  S2R R5, SR_CgaCtaId ;  /* 0x0000000000057919 */ /* 0x000e220000008800 */
[----:B------:R-:W-:Y:S01]  /*28f0*/  MOV R0, 0x400 ;  /* 0x0000040000007802 */ /* 0x000fe20000000f00 */
[----:B------:R-:W-:Y:S01]  /*2900*/  BSSY.RECONVERGENT B1, `(.L_x_795) ;  /* 0x0000018000017945 */ /* 0x000fe20003800200 */
[----:B------:R-:W-:Y:S02]  /*2910*/  IMAD.MOV.U32 R11, RZ, RZ, R20 ;  /* 0x000000ffff0b7224 */ /* 0x000fe400078e0014 */
[----:B------:R-:W-:Y:S02]  /*2920*/  IMAD.MOV.U32 R8, RZ, RZ, R21 ;  /* 0x000000ffff087224 */ /* 0x000fe400078e0015 */
[----:B------:R-:W-:Y:S01]  /*2930*/  IMAD.MOV.U32 R4, RZ, RZ, R2 ;  /* 0x000000ffff047224 */ /* 0x000fe200078e0002 */
[----:B0-----:R-:W-:Y:S01]  /*2940*/  LEA R0, R5, R0, 0x18 ;  /* 0x0000000005007211 */ /* 0x001fe200078ec0ff */
[----:B------:R-:W-:-:S04]  /*2950*/  IMAD.MOV.U32 R5, RZ, RZ, R3 ;  /* 0x000000ffff057224 */ /* 0x000fc800078e0003 */
[----:B------:R-:W0:Y:S02]  /*2960*/  LDS.64 R6, [R0+0x18] ;  /* 0x0000180000067984 */ /* 0x000e240000000a00 */
[----:B0-----:R-:W-:-:S14]  /*2970*/  DSETP.GEU.AND P0, PT, R2, R6, PT ;  /* 0x000000060200722a */ /* 0x001fdc0003f0e000 */
[----:B------:R-:W-:Y:S05]  /*2980*/  @!P0 BRA `(.L_x_796) ;  /* 0x00000000003c8947 */ /* 0x000fea0003800000 */
[----:B------:R-:W0:Y:S01]  /*2990*/  LDS.64 R12, [R0+0x20] ;  /* 0x00002000000c7984 */ /* 0x000e220000000a00 */
[----:B------:R-:W-:Y:S01]  /*29a0*/  DSETP.GEU.AND P0, PT, R6, R2, PT ;  /* 0x000000020600722a */ /* 0x000fe20003f0e000 */
[----:B------:R-:W-:Y:S02]  /*29b0*/  IMAD.MOV.U32 R4, RZ, RZ, R6 ;  /* 0x000000ffff047224 */ /* 0x000fe400078e0006 */
[----:B------:R-:W-:Y:S02]  /*29c0*/  IMAD.MOV.U32 R5, RZ, RZ, R7 ;  /* 0x000000ffff057224 */ /* 0x000fe400078e0007 */
[----:B0-----:R-:W-:Y:S02]  /*29d0*/  IMAD.MOV.U32 R11, RZ, RZ, R12 ;  /* 0x000000ffff0b7224 */ /* 0x001fe400078e000c */
        /* <DEDUP_REMOVED lines=10> */
.L_x_796:
[----:B------:R-:W-:Y:S05]  /*2a80*/  BSYNC.RECONVERGENT B1 ;  /* 0x0000000000017941 */ /* 0x000fea0003800200 */
.L_x_795:
[----:B------:R-:W-:Y:S01]  /*2a90*/  UISETP.GE.AND UP0, UPT, UR4, 0x41, UPT ;  /* 0x000000410400788c */ /* 0x000fe2000bf06270 */
[----:B------:R-:W-:Y:S02]  /*2aa0*/  IMAD.MOV.U32 R9, RZ, RZ, R11 ;  /* 0x000000ffff097224 */ /* 0x000fe400078e000b */
[----:B------:R-:W-:Y:S02]  /*2ab0*/  IMAD.MOV.U32 R0, RZ, RZ, R8 ;  /* 0x000000ffff007224 */ /* 0x000fe400078e0008 */
[----:B------:R-:W-:Y:S02]  /*2ac0*/  IMAD.MOV.U32 R2, RZ, RZ, R4 ;  /* 0x000000ffff027224 */ /* 0x000fe400078e0004 */
[----:B------:R-:W-:Y:S02]  /*2ad0*/  IMAD.MOV.U32 R3, RZ, RZ, R5 ;  /* 0x000000ffff037224 */ /* 0x000fe400078e0005 */
[----:B------:R-:W-:Y:S05]  /*2ae0*/  BRA.U !UP0, `(.L_x_797) ;  /* 0x00000001086c7547 */ /* 0x000fea000b800000 */
[----:B------:R-:W0:Y:S01]  /*2af0*/  S2R R3, SR_CgaCtaId ;  /* 0x0000000000037919 */ /* 0x000e220000008800 */
[----:B------:R-:W-:Y:S01]  /*2b00*/  MOV R0, 0x400 ;  /* 0x0000040000007802 */ /* 0x000fe20000000f00 */
[----:B------:R-:W-:Y:S01]  /*2b10*/  BSSY.RECONVERGENT B1, `(.L_x_797) ;  /* 0x0000018000017945 */ /* 0x000fe20003800200 */
[----:B------:R-:W-:Y:S02]  /*2b20*/  IMAD.MOV.U32 R9, RZ, RZ, R11 ;  /* 0x000000ffff097224 */ /* 0x000fe400078e000b */
[----:B------:R-:W-:Y:S01]  /*2b30*/  IMAD.MOV.U32 R2, RZ, RZ, R4 ;  /* 0x000000ffff027224 */ /* 0x000fe200078e0004 */
[----:B0-----:R-:W-:Y:S01]  /*2b40*/  LEA R10, R3, R0, 0x18 ;  /* 0x00000000030a7211 */ /* 0x001fe200078ec0ff */
[----:B------:R-:W-:Y:S02]  /*2b50*/  IMAD.MOV.U32 R0, RZ, RZ, R8 ;  /* 0x000000ffff007224 */ /* 0x000fe400078e0008 */
[----:B------:R-:W-:Y:S02]  /*2b60*/  IMAD.MOV.U32 R3, RZ, RZ, R5 ;  /* 0x000000ffff037224 */ /* 0x000fe400078e0005 */
        /* <DEDUP_REMOVED lines=18> */
.L_x_798:
[----:B------:R-:W-:Y:S05]  /*2c90*/  BSYNC.RECONVERGENT B1 ;  /* 0x0000000000017941 */ /* 0x000fea0003800200 */
.L_x_797:
        /* <DEDUP_REMOVED lines=32> */
.L_x_800:
[----:B------:R-:W-:Y:S05]  /*2ea0*/  BSYNC.RECONVERGENT B1 ;  /* 0x0000000000017941 */ /* 0x000fea0003800200 */
.L_x_799:
        /* <DEDUP_REMOVED lines=32> */
.L_x_802:
[----:B------:R-:W-:Y:S05]  /*30b0*/  BSYNC.RECONVERGENT B1 ;  /* 0x0000000000017941 */ /* 0x000fea0003800200 */
.L_x_801:
        /* <DEDUP_REMOVED lines=32> */
.L_x_804:
[----:B------:R-:W-:Y:S05]  /*32c0*/  BSYNC.RECONVERGENT B1 ;  /* 0x0000000000017941 */ /* 0x000fea0003800200 */
.L_x_803:
        /* <DEDUP_REMOVED lines=32> */
.L_x_806:
[----:B------:R-:W-:Y:S05]  /*34d0*/  BSYNC.RECONVERGENT B1 ;  /* 0x0000000000017941 */ /* 0x000fea0003800200 */
.L_x_805:
        /* <DEDUP_REMOVED lines=16> */
[----:B------:R2:W4:Y:S01]  /*35e0*/  LDS.64 R20, [R8+0x80] ;  /* 0x0000800008147984 */ /* 0x0005220000000a00 */
[----:B------:R-:W-:Y:S01]  /*35f0*/  DSETP.GEU.AND P0, PT, R4, R6, PT ;  /* 0x000000060400722a */ /* 0x000fe20003f0e000 */
[----:B------:R-:W-:Y:S02]  /*3600*/  IMAD.MOV.U32 R2, RZ, RZ, R4 ;  /* 0x000000ffff027224 */ /* 0x000fe400078e0004 */
[----:B------:R-:W-:-:S11]  /*3610*/  IMAD.MOV.U32 R3, RZ, RZ, R5 ;  /* 0x000000ffff037224 */ /* 0x000fd600078e0005 */
[----:B--2---:R-:W-:Y:S05]  /*3620*/  @!P0 BRA `(.L_x_770) ;  /* 0x0000003c008c8947 */ /* 0x004fea0003800000 */
[CC--:B----4-:R-:W-:Y:S02]  /*3630*/  ISETP.GE.U32.AND P0, PT, R9.reuse, R20.reuse, PT ;  /* 0x000000140900720c */ /* 0x0d0fe40003f06070 */
        /* <DEDUP_REMOVED lines=8> */
.L_x_738:
[----:B------:R-:W1:Y:S01]  /*36c0*/  S2R R0, SR_TID.X ;  /* 0x0000000000007919 */ /* 0x000e620000002100 */
[----:B------:R-:W1:Y:S02]  /*36d0*/  LDC.64 R12, c[0x0][0x380] ;  /* 0x0000e000ff0c7b82 */ /* 0x000e640000000a00 */
[----:B-1----:R-:W-:-:S05]  /*36e0*/  IMAD.WIDE.U32 R12, R0, 0x10, R12 ;  /* 0x00000010000c7825 */ /* 0x002fca00078e000c */
[----:B0-----:R-:W2:Y:S04]  /*36f0*/  LDG.E.64.CONSTANT R20, desc[UR10][R12.64] ;  /* 0x0000000a0c147981 */ /* 0x001ea8000c1e9b00 */
[----:B------:R-:W3:Y:S04]  /*3700*/  LDG.E.64.CONSTANT R10, desc[UR10][R12.64+0x1000] ;  /* 0x0010000a0c0a7981 */ /* 0x000ee8000c1e9b00 */
[----:B------:R-:W4:Y:S04]  /*3710*/  LDG.E.64.CONSTANT R22, desc[UR10][R12.64+0x8] ;  /* 0x0000080a0c167981 */ /* 0x000f28000c1e9b00 */
[----:B------:R0:W5:Y:S04]  /*3720*/  LDG.E.64.CONSTANT R16, desc[UR10][R12.64+0x2000] ;  /* 0x0020000a0c107981 */ /* 0x000168000c1e9b00 */
[----:B------:R0:W5:Y:S04]  /*3730*/  LDG.E.64.CONSTANT R8, desc[UR10][R12.64+0x3000] ;  /* 0x0030000a0c087981 */ /* 0x000168000c1e9b00 */
[----:B------:R0:W5:Y:S04]  /*3740*/  LDG.E.64.CONSTANT R4, desc[UR10][R12.64+0x4000] ;  /* 0x0040000a0c047981 */ /* 0x000168000c1e9b00 */
[----:B------:R0:W5:Y:S04]  /*3750*/  LDG.E.64.CONSTANT R24, desc[UR10][R12.64+0x2008] ;  /* 0x0020080a0c187981 */ /* 0x000168000c1e9b00 */
[----:B------:R0:W5:Y:S04]  /*3760*/  LDG.E.64.CONSTANT R6, desc[UR10][R12.64+0x3008] ;  /* 0x0030080a0c067981 */ /* 0x000168000c1e9b00 */
[----:B------:R0:W5:Y:S01]  /*3770*/  LDG.E.64.CONSTANT R2, desc[UR10][R12.64+0x4008] ;  /* 0x0040080a0c027981 */ /* 0x000162000c1e9b00 */
[----:B------:R-:W-:Y:S01]  /*3780*/  BSSY.RECONVERGENT B1, `(.L_x_807) ;  /* 0x0000014000017945 */ /* 0x000fe20003800200 */
[----:B--2---:R-:W-:-:S02]  /*3790*/  IMAD.MOV.U32 R18, RZ, RZ, R20 ;  /* 0x000000ffff127224 */ /* 0x004fc400078e0014 */
[----:B------:R-:W-:Y:S01]  /*37a0*/  IMAD.MOV.U32 R19, RZ, RZ, R21 ;  /* 0x000000ffff137224 */ /* 0x000fe200078e0015 */
[----:B---3--:R-:W-:Y:S01]  /*37b0*/  DSETP.GEU.AND P0, PT, R20, R10, PT ;  /* 0x0000000a1400722a */ /* 0x008fe20003f0e000 */
[----:B----4-:R-:W-:Y:S02]  /*37c0*/  IMAD.MOV.U32 R14, RZ, RZ, R22 ;  /* 0x000000ffff0e7224 */ /* 0x010fe400078e0016 */
[----:B------:R-:W-:-:S11]  /*37d0*/  IMAD.MOV.U32 R15, RZ, RZ, R23 ;  /* 0x000000ffff0f7224 */ /* 0x000fd600078e0017 */
[----:B0-----:R-:W-:Y:S05]  /*37e0*/  @!P0 BRA `(.L_x_808) ;  /* 0x0000000000348947 */ /* 0x001fea0003800000 */
[----:B------:R0:W5:Y:S01]  /*37f0*/  LDG.E.64.CONSTANT R14, desc[UR10][R12.64+0x1008] ;  /* 0x0010080a0c0e7981 */ /* 0x000162000c1e9b00 */
[----:B------:R-:W-:Y:S01]  /*3800*/  DSETP.GEU.AND P0, PT, R10, R20, PT ;  /* 0x000000140a00722a */ /* 0x000fe20003f0e000 */
[----:B------:R-:W-:Y:S02]  /*3810*/  IMAD.MOV.U32 R18, RZ, RZ, R10 ;  /* 0x000000ffff127224 */ /* 0x000fe400078e000a */
[----:B------:R-:W-:-:S11]  /*3820*/  IMAD.MOV.U32 R19, RZ, RZ, R11 ;  /* 0x000000ffff137224 */ /* 0x000fd600078e000b */
[----:B0-----:R-:W-:Y:S05]  /*3830*/  @!P0 BRA `(.L_x_808) ;  /* 0x0000000000208947 */ /* 0x001fea0003800000 */
        /* <DEDUP_REMOVED lines=8> */
.L_x_808:
[----:B------:R-:W-:Y:S05]  /*38c0*/  BSYNC.RECONVERGENT B1 ;  /* 0x0000000000017941 */ /* 0x000fea0003800200 */
.L_x_807:
[----:B-----5:R-:W-:Y:S01]  /*38d0*/  DSETP.GEU.AND P0, PT, R18, R16, PT ;  /* 0x000000101200722a */ /* 0x020fe20003f0e000 */
[----:B------:R-:W-:Y:S01]  /*38e0*/  BSSY.RECONVERGENT B1, `(.L_x_809) ;  /* 0x0000014000017945 */ /* 0x000fe20003800200 */
[----:B------:R-:W-:Y:S02]  /*38f0*/  IMAD.MOV.U32 R21, RZ, RZ, R14 ;  /* 0x000000ffff157224 */ /* 0x000fe400078e000e */
[----:B------:R-:W-:Y:S02]  /*3900*/  IMAD.MOV.U32 R22, RZ, RZ, R15 ;  /* 0x000000ffff167224 */ /* 0x000fe400078e000f */
[----:B------:R-:W-:Y:S02]  /*3910*/  IMAD.MOV.U32 R10, RZ, RZ, R18 ;  /* 0x000000ffff0a7224 */ /* 0x000fe400078e0012 */
[----:B------:R-:W-:-:S06]  /*3920*/  IMAD.MOV.U32 R11, RZ, RZ, R19 ;  /* 0x000000ffff0b7224 */ /* 0x000fcc00078e0013 */
[----:B------:R-:W-:Y:S05]  /*3930*/  @!P0 BRA `(.L_x_810) ;  /* 0x0000000000388947 */ /* 0x000fea0003800000 */
        /* <DEDUP_REMOVED lines=14> */
.L_x_810:
[----:B------:R-:W-:Y:S05]  /*3a20*/  BSYNC.RECONVERGENT B1 ;  /* 0x0000000000017941 */ /* 0x000fea0003800200 */
.L_x_809:
[----:B------:R-:W-:Y:S01]  /*3a30*/  DSETP.GEU.AND P0, PT, R10, R8, PT ;  /* 0x000000080a00722a */ /* 0x000fe20003f0e000 */
        /* <DEDUP_REMOVED lines=20> */
.L_x_812:
[----:B------:R-:W-:Y:S05]  /*3b80*/  BSYNC.RECONVERGENT B1 ;  /* 0x0000000000017941 */ /* 0x000fea0003800200 */
.L_x_811:
        /* <DEDUP_REMOVED lines=21> */
.L_x_814:
[----:B------:R-:W-:Y:S05]  /*3ce0*/  BSYNC.RECONVERGENT B1 ;  /* 0x0000000000017941 */ /* 0x000fea0003800200 */
.L_x_813:
[----:B------:R-:W-:Y:S01]  /*3cf0*/  UISETP.GE.U32.AND UP0, UPT, UR8, 0xa00, UPT ;  /* 0x00000a000800788c */ /* 0x000fe2000bf06070 */
[----:B------:R-:W-:Y:S02]  /*3d00*/  IMAD.MOV.U32 R17, RZ, RZ, 0x500 ;  /* 0x00000500ff117424 */ /* 0x000fe400078e00ff */
[----:B------:R-:W-:-:S06]  /*3d10*/  IMAD.MOV.U32 R15, RZ, RZ, RZ ;  /* 0x000000ffff0f7224 */ /* 0x000fcc00078e00ff */
[----:B------:R-:W-:Y:S05]  /*3d20*/  BRA.U !UP0, `(.L_x_815) ;  /* 0x00000019084c7547 */ /* 0x000fea000b800000 */
[----:B------:R-:W-:Y:S01]  /*3d30*/  UIADD3 UR9, UP0, UPT, UR8, -0xa00, URZ ;  /* 0xfffff60008097890 */ /* 0x000fe2000ff1e0ff */
[----:B------:R-:W-:Y:S02]  /*3d40*/  IMAD.MOV.U32 R17, RZ, RZ, 0x500 ;  /* 0x00000500ff117424 */ /* 0x000fe400078e00ff */
[----:B------:R-:W-:Y:S01]  /*3d50*/  IMAD.MOV.U32 R15, RZ, RZ, RZ ;  /* 0x000000ffff0f7224 */ /* 0x000fe200078e00ff */
[----:B------:R-:W-:Y:S02]  /*3d60*/  ULEA.HI.X.SX32 UR8, UR8, 0xffffffff, 0x1, UP0 ;  /* 0xffffffff08087891 */ /* 0x000fe400080f0eff */
[----:B------:R-:W-:Y:S02]  /*3d70*/  UIMAD.WIDE.U32 UR12, UR9, -0x33333333, URZ ;  /* 0xcccccccd090c78a5 */ /* 0x000fe4000f8e00ff */
[----:B------:R-:W-:-:S04]  /*3d80*/  UIMAD.WIDE.U32 UR4, UR8, -0x33333333, URZ ;  /* 0xcccccccd080478a5 */ /* 0x000fc8000f8e00ff */
[----:B------:R-:W-:-:S04]  /*3d90*/  UIMAD.WIDE.U32 UR4, UP0, UR9, -0x33333334, UR4 ;  /* 0xcccccccc090478a5 */ /* 0x000fc8000f800004 */
[----:B------:R-:W-:Y:S02]  /*3da0*/  UIADD3.X UR7, UPT, UPT, URZ, URZ, URZ, UP0, !UPT ;  /* 0x000000ffff077290 */ /* 0x000fe400087fe4ff */
[----:B------:R-:W-:Y:S01]  /*3db0*/  UIADD3 URZ, UP0, UPT, UR13, UR4, URZ ;  /* 0x000000040dff7290 */ /* 0x000fe2000ff1e0ff */
[----:B------:R-:W-:-:S03]  /*3dc0*/  UMOV UR6, UR5 ;  /* 0x0000000500067c82 */ /* 0x000fc60008000000 */
[----:B------:R-:W-:Y:S02]  /*3dd0*/  UIMAD.WIDE.U32.X UR4, UR8, -0x33333334, UR6, UP0 ;  /* 0xcccccccc080478a5 */ /* 0x000fe400080e0406 */
[----:B------:R-:W-:Y:S02]  /*3de0*/  UISETP.GE.U32.AND UP0, UPT, UR9, 0x500, UPT ;  /* 0x000005000900788c */ /* 0x000fe4000bf06070 */
[----:B------:R-:W-:Y:S02]  /*3df0*/  USHF.R.U64 UR6, UR4, 0xa, UR5 ;  /* 0x0000000a04067899 */ /* 0x000fe40008001205 */
[----:B------:R-:W-:-:S09]  /*3e00*/  UISETP.GE.U32.AND.EX UP0, UPT, UR8, URZ, UPT, UP0 ;  /* 0x000000ff0800728c */ /* 0x000fd2000bf06100 */
[----:B------:R-:W-:Y:S05]  /*3e10*/  BRA.U !UP0, `(.L_x_816) ;  /* 0x0000001108107547 */ /* 0x000fea000b800000 */
[----:B------:R-:W0:Y:S01]  /*3e20*/  LDCU.64 UR8, c[0x0][0x380] ;  /* 0x00007000ff0877ac */ /* 0x000e220008000a00 */
[----:B------:R-:W-:Y:S02]  /*3e30*/  IMAD.MOV.U32 R17, RZ, RZ, 0x500 ;  /* 0x00000500ff117424 */ /* 0x000fe400078e00ff */
[----:B------:R-:W-:Y:S01]  /*3e40*/  IMAD.MOV.U32 R15, RZ, RZ, RZ ;  /* 0x000000ffff0f7224 */ /* 0x000fe200078e00ff */
[----:B------:R-:W-:-:S04]  /*3e50*/  UIADD3 UR4, UP0, UPT, UR6, 0x1, URZ ;  /* 0x0000000106047890 */ /* 0x000fc8000ff1e0ff */
[----:B------:R-:W-:Y:S02]  /*3e60*/  ULEA.HI.X UR5, UR5, URZ, URZ, 0x16, UP0 ;  /* 0x000000ff05057291 */ /* 0x000fe400080fb4ff */
[----:B------:R-:W-:Y:S02]  /*3e70*/  ULOP3.LUT UR4, UR4, 0xfffffffe, URZ, 0xc0, !UPT ;  /* 0xfffffffe04047892 */ /* 0x000fe4000f8ec0ff */
[----:B------:R-:W-:Y:S01]  /*3e80*/  ULOP3.LUT UR5, UR5, 0x7fffff, URZ, 0xc0, !UPT ;  /* 0x007fffff05057892 */ /* 0x000fe2000f8ec0ff */
[----:B0-----:R-:W-:-:S04]  /*3e90*/  LEA R10, P0, R0, UR8, 0x4 ;  /* 0x00000008000a7c11 */ /* 0x001fc8000f8020ff */
[----:B------:R-:W-:Y:S02]  /*3ea0*/  IADD3 R10, P1, PT, R10, 0xe008, RZ ;  /* 0x0000e0080a0a7810 */ /* 0x000fe40007f3e0ff */
[----:B------:R-:W-:-:S05]  /*3eb0*/  LEA.HI.X R11, R0, UR9, RZ, 0x4, P0 ;  /* 0x00000009000b7c11 */ /* 0x000fca00080f24ff */
[----:B------:R-:W-:-:S07]  /*3ec0*/  IMAD.X R11, RZ, RZ, R11, P1 ;  /* 0x000000ffff0b7224 */ /* 0x000fce00008e060b */
.L_x_837:
[----:B------:R-:W2:Y:S04]  /*3ed0*/  LDG.E.64.CONSTANT R28, desc[UR10][R10.64+-0x9008] ;  /* 0xff6ff80a0a1c7981 */ /* 0x000ea8000c1e9b00 */
[----:B------:R0:W5:Y:S04]  /*3ee0*/  LDG.E.64.CONSTANT R26, desc[UR10][R10.64+-0x8008] ;  /* 0xff7ff80a0a1a7981 */ /* 0x000168000c1e9b00 */
[----:B------:R0:W5:Y:S04]  /*3ef0*/  LDG.E.64.CONSTANT R22, desc[UR10][R10.64+-0x7008] ;  /* 0xff8ff80a0a167981 */ /* 0x000168000c1e9b00 */
[----:B------:R0:W5:Y:S04]  /*3f00*/  LDG.E.64.CONSTANT R4, desc[UR10][R10.64+-0x6008] ;  /* 0xff9ff80a0a047981 */ /* 0x000168000c1e9b00 */
[----:B------:R0:W5:Y:S04]  /*3f10*/  LDG.E.64.CONSTANT R2, desc[UR10][R10.64+-0x5008] ;  /* 0xffaff80a0a027981 */ /* 0x000168000c1e9b00 */
[----:B------:R0:W5:Y:S04]  /*3f20*/  LDG.E.64.CONSTANT R8, desc[UR10][R10.64+-0x4008] ;  /* 0xffbff80a0a087981 */ /* 0x000168000c1e9b00 */
[----:B------:R0:W5:Y:S01]  /*3f30*/  LDG.E.64.CONSTANT R6, desc[UR10][R10.64+-0x3008] ;  /* 0xffcff80a0a067981 */ /* 0x000162000c1e9b00 */
[----:B------:R-:W-:Y:S01]  /*3f40*/  UIADD3 UR4, UP0, UPT, UR4, -0x2, URZ ;  /* 0xfffffffe04047890 */ /* 0x000fe2000ff1e0ff */
[----:B------:R-:W-:Y:S01]  /*3f50*/  BSSY.RECONVERGENT B1, `(.L_x_817) ;  /* 0x0000019000017945 */ /* 0x000fe20003800200 */
[----:B------:R-:W-:-:S02]  /*3f60*/  IMAD.MOV.U32 R37, RZ, RZ, R14 ;  /* 0x000000ffff257224 */ /* 0x000fc400078e000e */
[----:B------:R-:W-:Y:S01]  /*3f70*/  UIADD3.X UR5, UPT, UPT, UR5, -0x1, URZ, UP0, !UPT ;  /* 0xffffffff05057890 */ /* 0x000fe200087fe4ff */
[----:B------:R-:W-:Y:S01]  /*3f80*/  IMAD.MOV.U32 R16, RZ, RZ, R21 ;  /* 0x000000ffff107224 */ /* 0x000fe200078e0015 */
[----:B------:R-:W-:Y:S01]  /*3f90*/  UISETP.NE.U32.AND UP0, UPT, UR4, URZ, UPT ;  /* 0x000000ff0400728c */ /* 0x000fe2000bf05070 */
[----:B------:R-:W-:Y:S02]  /*3fa0*/  IMAD.MOV.U32 R24, RZ, RZ, R18 ;  /* 0x000000ffff187224 */ /* 0x000fe400078e0012 */
[----:B------:R-:W-:Y:S01]  /*3fb0*/  IMAD.MOV.U32 R25, RZ, RZ, R19 ;  /* 0x000000ffff197224 */ /* 0x000fe200078e0013 */
[----:B------:R-:W-:Y:S01]  /*3fc0*/  UISETP.NE.AND.EX UP0, UPT, UR5, URZ, UPT, UP0 ;  /* 0x000000ff0500728c */ /* 0x000fe2000bf05300 */
        /* <DEDUP_REMOVED lines=17> */
.L_x_818:
[----:B------:R-:W-:Y:S05]  /*40e0*/  BSYNC.RECONVERGENT B1 ;  /* 0x0000000000017941 */ /* 0x000fea0003800200 */
.L_x_817:
[----:B------:R0:W5:Y:S02]  /*40f0*/  LDG.E.64.CONSTANT R18, desc[UR10][R10.64+-0x8000] ;  /* 0xff80000a0a127981 */ /* 0x000164000c1e9b00 */
[----:B-----5:R-:W-:Y:S01]  /*4100*/  DSETP.GEU.AND P0, PT, R24, R26, PT ;  /* 0x0000001a1800722a */ /* 0x020fe20003f0e000 */
[----:B------:R-:W-:Y:S01]  /*4110*/  BSSY.RECONVERGENT B1, `(.L_x_819) ;  /* 0x0000014000017945 */ /* 0x000fe20003800200 */
[----:B------:R-:W-:Y:S02]  /*4120*/  IMAD.MOV.U32 R33, RZ, RZ, R37 ;  /* 0x000000ffff217224 */ /* 0x000fe400078e0025 */
[----:B------:R-:W-:Y:S02]  /*4130*/  IMAD.MOV.U32 R35, RZ, RZ, R16 ;  /* 0x000000ffff237224 */ /* 0x000fe400078e0010 */
[----:B------:R-:W-:Y:S02]  /*4140*/  IMAD.MOV.U32 R20, RZ, RZ, R24 ;  /* 0x000000ffff147224 */ /* 0x000fe400078e0018 */
[----:B------:R-:W-:-:S06]  /*4150*/  IMAD.MOV.U32 R21, RZ, RZ, R25 ;  /* 0x000000ffff157224 */ /* 0x000fcc00078e0019 */
[----:B0-----:R-:W-:Y:S05]  /*4160*/  @!P0 BRA `(.L_x_820) ;  /* 0x0000000000388947 */ /* 0x001fea0003800000 */
        /* <DEDUP_REMOVED lines=14> */
.L_x_820:
[----:B------:R-:W-:Y:S05]  /*4250*/  BSYNC.RECONVERGENT B1 ;  /* 0x0000000000017941 */ /* 0x000fea0003800200 */
.L_x_819:
[----:B------:R0:W5:Y:S01]  /*4260*/  LDG.E.64.CONSTANT R24, desc[UR10][R10.64+-0x7000] ;  /* 0xff90000a0a187981 */ /* 0x000162000c1e9b00 */
[----:B------:R-:W-:Y:S01]  /*4270*/  DSETP.GEU.AND P0, PT, R20, R22, PT ;  /* 0x000000161400722a */ /* 0x000fe20003f0e000 */
[----:B------:R-:W-:Y:S01]  /*4280*/  BSSY.RECONVERGENT B1, `(.L_x_821) ;  /* 0x0000014000017945 */ /* 0x000fe20003800200 */
[----:B------:R-:W-:Y:S02]  /*4290*/  IMAD.MOV.U32 R29, RZ, RZ, R33 ;  /* 0x000000ffff1d7224 */ /* 0x000fe400078e0021 */
[----:B------:R-:W-:Y:S02]  /*42a0*/  IMAD.MOV.U32 R31, RZ, RZ, R35 ;  /* 0x000000ffff1f7224 */ /* 0x000fe400078e0023 */
[----:B------:R-:W-:Y:S02]  /*42b0*/  IMAD.MOV.U32 R18, RZ, RZ, R20 ;  /* 0x000000ffff127224 */ /* 0x000fe400078e0014 */
[----:B------:R-:W-:-:S06]  /*42c0*/  IMAD.MOV.U32 R19, RZ, RZ, R21 ;  /* 0x000000ffff137224 */ /* 0x000fcc00078e0015 */
[----:B0-----:R-:W-:Y:S05]  /*42d0*/  @!P0 BRA `(.L_x_822) ;  /* 0x0000000000388947 */ /* 0x001fea0003800000 */
[----:B------:R-:W-:Y:S01]  /*42e0*/  DSETP.GT.AND P0, PT, R20, R22, PT ;  /* 0x000000161400722a */ /* 0x000fe20003f04000 */
[----:B-----5:R-:W-:Y:S02]  /*42f0*/  IMAD.MOV.U32 R29, RZ, RZ, R24 ;  /* 0x000000ffff1d7224 */ /* 0x020fe400078e0018 */
        /* <DEDUP_REMOVED lines=12> */
.L_x_822:
[----:B------:R-:W-:Y:S05]  /*43c0*/  BSYNC.RECONVERGENT B1 ;  /* 0x0000000000017941 */ /* 0x000fea0003800200 */
.L_x_821:
[----:B------:R0:W5:Y:S01]  /*43d0*/  LDG.E.64.CONSTANT R22, desc[UR10][R10.64+-0x6000] ;  /* 0xffa0000a0a167981 */ /* 0x000162000c1e9b00 */
[----:B------:R-:W-:Y:S01]  /*43e0*/  DSETP.GEU.AND P0, PT, R18, R4, PT ;  /* 0x000000041200722a */ /* 0x000fe20003f0e000 */
[----:B------:R-:W-:Y:S01]  /*43f0*/  BSSY.RECONVERGENT B1, `(.L_x_823) ;  /* 0x0000014000017945 */ /* 0x000fe20003800200 */
[----:B-----5:R-:W-:Y:S02]  /*4400*/  IMAD.MOV.U32 R25, RZ, RZ, R29 ;  /* 0x000000ffff197224 */ /* 0x020fe400078e001d */
        /* <DEDUP_REMOVED lines=18> */
.L_x_824:
[----:B------:R-:W-:Y:S05]  /*4530*/  BSYNC.RECONVERGENT B1 ;  /* 0x0000000000017941 */ /* 0x000fea0003800200 */
.L_x_823:
        /* <DEDUP_REMOVED lines=22> */
.L_x_826:
[----:B------:R-:W-:Y:S05]  /*46a0*/  BSYNC.RECONVERGENT B1 ;  /* 0x0000000000017941 */ /* 0x000fea0003800200 */
.L_x_825:
[----:B------:R0:W5:Y:S04]  /*46b0*/  LDG.E.64.CONSTANT R20, desc[UR10][R10.64+-0x3000] ;  /* 0xffd0000a0a147981 */ /* 0x000168000c1e9b00 */
[----:B------:R0:W5:Y:S04]  /*46c0*/  LDG.E.64.CONSTANT R22, desc[UR10][R10.64+-0x2008] ;  /* 0xffdff80a0a167981 */ /* 0x000168000c1e9b00 */
[----:B------:R0:W5:Y:S04]  /*46d0*/  LDG.E.64.CONSTANT R24, desc[UR10][R10.64+-0x2000] ;  /* 0xffe0000a0a187981 */ /* 0x000168000c1e9b00 */
[----:B------:R0:W5:Y:S04]  /*46e0*/  LDG.E.64.CONSTANT R26, desc[UR10][R10.64+-0x1008] ;  /* 0xffeff80a0a1a7981 */ /* 0x000168000c1e9b00 */
[----:B------:R0:W5:Y:S04]  /*46f0*/  LDG.E.64.CONSTANT R28, desc[UR10][R10.64+-0x1000] ;  /* 0xfff0000a0a1c7981 */ /* 0x000168000c1e9b00 */
[----:B-----5:R0:W5:Y:S04]  /*4700*/  LDG.E.64.CONSTANT R4, desc[UR10][R10.64+-0x8] ;  /* 0xfffff80a0a047981 */ /* 0x020168000c1e9b00 */
[----:B------:R0:W5:Y:S01]  /*4710*/  LDG.E.64.CONSTANT R2, desc[UR10][R10.64] ;  /* 0x0000000a0a027981 */ /* 0x000162000c1e9b00 */
[----:B------:R-:W-:Y:S01]  /*4720*/  DSETP.GEU.AND P0, PT, R18, R8, PT ;  /* 0x000000081200722a */ /* 0x000fe20003f0e000 */
[----:B------:R-:W-:Y:S01]  /*4730*/  BSSY.RECONVERGENT B1, `(.L_x_827) ;  /* 0x0000015000017945 */ /* 0x000fe20003800200 */
[----:B------:R-:W-:-:S02]  /*4740*/  IMAD.MOV.U32 R16, RZ, RZ, R35 ;  /* 0x000000ffff107224 */ /* 0x000fc400078e0023 */
[----:B------:R-:W-:Y:S02]  /*4750*/  IMAD.MOV.U32 R14, RZ, RZ, R37 ;  /* 0x000000ffff0e7224 */ /* 0x000fe400078e0025 */
[----:B------:R-:W-:Y:S02]  /*4760*/  IMAD.MOV.U32 R30, RZ, RZ, R18 ;  /* 0x000000ffff1e7224 */ /* 0x000fe400078e0012 */
[----:B------:R-:W-:-:S06]  /*4770*/  IMAD.MOV.U32 R31, RZ, RZ, R19 ;  /* 0x000000ffff1f7224 */ /* 0x000fcc00078e0013 */
        /* <DEDUP_REMOVED lines=16> */
.L_x_828:
[----:B------:R-:W-:Y:S05]  /*4880*/  BSYNC.RECONVERGENT B1 ;  /* 0x0000000000017941 */ /* 0x000fea0003800200 */
.L_x_827:
        /* <DEDUP_REMOVED lines=21> */
.L_x_830:
[----:B------:R-:W-:Y:S05]  /*49e0*/  BSYNC.RECONVERGENT B1 ;  /* 0x0000000000017941 */ /* 0x000fea0003800200 */
.L_x_829:
        /* <DEDUP_REMOVED lines=21> */
.L_x_832:
[----:B------:R-:W-:Y:S05]  /*4b40*/  BSYNC.RECONVERGENT B1 ;  /* 0x0000000000017941 */ /* 0x000fea0003800200 */
.L_x_831:
        /* <DEDUP_REMOVED lines=21> */
.L_x_834:
[----:B------:R-:W-:Y:S05]  /*4ca0*/  BSYNC.RECONVERGENT B1 ;  /* 0x0000000000017941 */ /* 0x000fea0003800200 */
.L_x_833:
        /* <DEDUP_REMOVED lines=21> */
.L_x_836:
[----:B------:R-:W-:Y:S05]  /*4e00*/  BSYNC.RECONVERGENT B1 ;  /* 0x0000000000017941 */ /* 0x000fea0003800200 */
.L_x_835:
[----:B------:R-:W-:Y:S02]  /*4e10*/  IADD3 R17, P0, PT, R17, 0xa00, RZ ;  /* 0x00000a0011117810 */ /* 0x000fe40007f1e0ff */
[----:B------:R-:W-:-:S03]  /*4e20*/  IADD3 R10, P1, PT, R10, 0xa000, RZ ;  /* 0x0000a0000a0a7810 */ /* 0x000fc60007f3e0ff */
[----:B------:R-:W-:Y:S02]  /*4e30*/  IMAD.X R15, RZ, RZ, R15, P0 ;  /* 0x000000ffff0f7224 */ /* 0x000fe400000e060f */
[----:B------:R-:W-:Y:S01]  /*4e40*/  IMAD.X R11, RZ, RZ, R11, P1 ;  /* 0x000000ffff0b7224 */ /* 0x000fe200008e060b */
[----:B------:R-:W-:Y:S07]  /*4e50*/  BRA.U UP0, `(.L_x_837) ;  /* 0xfffffff1001c7547 */ /* 0x000fee000b83ffff */
.L_x_816:
[----:B------:R-:W-:-:S04]  /*4e60*/  ULOP3.LUT UR4, UR6, 0x1, URZ, 0xc0, !UPT ;  /* 0x0000000106047892 */ /* 0x000fc8000f8ec0ff */
[----:B------:R-:W-:-:S04]  /*4e70*/  UISETP.NE.U32.AND UP0, UPT, UR4, 0x1, UPT ;  /* 0x000000010400788c */ /* 0x000fc8000bf05070 */
[----:B------:R-:W-:-:S09]  /*4e80*/  UISETP.NE.U32.AND.EX UP0, UPT, URZ, URZ, UPT, UP0 ;  /* 0x000000ffff00728c */ /* 0x000fd2000bf05100 */
[----:B------:R-:W-:Y:S05]  /*4e90*/  BRA.U !UP0, `(.L_x_815) ;  /* 0x0000000508f07547 */ /* 0x000fea000b800000 */
[----:B------:R-:W-:-:S04]  /*4ea0*/  LEA R30, P0, R17, R12, 0x4 ;  /* 0x0000000c111e7211 */ /* 0x000fc800078020ff */
[----:B------:R-:W-:-:S05]  /*4eb0*/  LEA.HI.X R31, R17, R13, R15, 0x4, P0 ;  /* 0x0000000d111f7211 */ /* 0x000fca00000f240f */
[----:B------:R-:W2:Y:S04]  /*4ec0*/  LDG.E.64.CONSTANT R28, desc[UR10][R30.64] ;  /* 0x0000000a1e1c7981 */ /* 0x000ea8000c1e9b00 */
[----:B------:R0:W5:Y:S04]  /*4ed0*/  LDG.E.64.CONSTANT R26, desc[UR10][R30.64+0x1000] ;  /* 0x0010000a1e1a7981 */ /* 0x000168000c1e9b00 */
[----:B------:R0:W5:Y:S04]  /*4ee0*/  LDG.E.64.CONSTANT R24, desc[UR10][R30.64+0x1008] ;  /* 0x0010080a1e187981 */ /* 0x000168000c1e9b00 */
[----:B------:R0:W5:Y:S04]  /*4ef0*/  LDG.E.64.CONSTANT R22, desc[UR10][R30.64+0x2000] ;  /* 0x0020000a1e167981 */ /* 0x000168000c1e9b00 */
[----:B------:R0:W5:Y:S04]  /*4f00*/  LDG.E.64.CONSTANT R12, desc[UR10][R30.64+0x2008] ;  /* 0x0020080a1e0c7981 */ /* 0x000168000c1e9b00 */
[----:B------:R0:W5:Y:S04]  /*4f10*/  LDG.E.64.CONSTANT R10, desc[UR10][R30.64+0x3000] ;  /* 0x0030000a1e0a7981 */ /* 0x000168000c1e9b00 */
[----:B------:R0:W5:Y:S04]  /*4f20*/  LDG.E.64.CONSTANT R8, desc[UR10][R30.64+0x3008] ;  /* 0x0030080a1e087981 */ /* 0x000168000c1e9b00 */
        /* <DEDUP_REMOVED lines=24> */
.L_x_839:
[----:B------:R-:W-:Y:S05]  /*50b0*/  BSYNC.RECONVERGENT B1 ;  /* 0x0000000000017941 */ /* 0x000fea0003800200 */
.L_x_838:
        /* <DEDUP_REMOVED lines=21> */
.L_x_841:
[----:B------:R-:W-:Y:S05]  /*5210*/  BSYNC.RECONVERGENT B1 ;  /* 0x0000000000017941 */ /* 0x000fea0003800200 */
.L_x_840:
        /* <DEDUP_REMOVED lines=21> */
.L_x_843:
[----:B------:R-:W-:Y:S05]  /*5370*/  BSYNC.RECONVERGENT B1 ;  /* 0x0000000000017941 */ /* 0x000fea0003800200 */
.L_x_842:
        /* <DEDUP_REMOVED lines=21> */
.L_x_845:
[----:B------:R-:W-:Y:S05]  /*54d0*/  BSYNC.RECONVERGENT B1 ;  /* 0x0000000000017941 */ /* 0x000fea0003800200 */
.L_x_844:
[----:B------:R-:W-:Y:S01]  /*54e0*/  DSETP.GEU.AND P0, PT, R12, R6, PT ;  /* 0x000000060c00722a */ /* 0x000fe20003f0e000 */
[----:B------:R-:W-:Y:S01]  /*54f0*/  BSSY.RECONVERGENT B1, `(.L_x_846) ;  /* 0x0000015000017945 */ /* 0x000fe20003800200 */
[----:B------:R-:W-:Y:S01]  /*5500*/  IADD3 R17, P2, PT, R17, 0x500, RZ ;  /* 0x0000050011117810 */ /* 0x000fe20007f5e0ff */
[----:B------:R-:W-:Y:S02]  /*5510*/  IMAD.MOV.U32 R14, RZ, RZ, R23 ;  /* 0x000000ffff0e7224 */ /* 0x000fe400078e0017 */
[----:B------:R-:W-:Y:S02]  /*5520*/  IMAD.MOV.U32 R21, RZ, RZ, R25 ;  /* 0x000000ffff157224 */ /* 0x000fe400078e0019 */
[----:B------:R-:W-:Y:S02]  /*5530*/  IMAD.MOV.U32 R18, RZ, RZ, R12 ;  /* 0x000000ffff127224 */ /* 0x000fe400078e000c */
[----:B------:R-:W-:-:S05]  /*5540*/  IMAD.MOV.U32 R19, RZ, RZ, R13 ;  /* 0x000000ffff137224 */ /* 0x000fca00078e000d */
        /* <DEDUP_REMOVED lines=15> */
.L_x_847:
[----:B------:R-:W-:Y:S05]  /*5640*/  BSYNC.RECONVERGENT B1 ;  /* 0x0000000000017941 */ /* 0x000fea0003800200 */
.L_x_846:
[----:B------:R-:W-:-:S07]  /*5650*/  IMAD.X R15, RZ, RZ, R15, P2 ;  /* 0x000000ffff0f7224 */ /* 0x000fce00010e060f */
.L_x_815:
[----:B------:R-:W0:Y:S02]  /*5660*/  LDCU UR4, c[0x0][0x390] ;  /* 0x00007200ff0477ac */ /* 0x000e240008000800 */
[----:B0-----:R-:W-:Y:S02]  /*5670*/  USHF.R.S32.HI UR5, URZ, 0x1f, UR4 ;  /* 0x0000001fff057899 */ /* 0x001fe40008011404 */
[----:B------:R-:W-:-:S04]  /*5680*/  ISETP.GE.U32.AND P0, PT, R17, UR4, PT ;  /* 0x0000000411007c0c */ /* 0x000fc8000bf06070 */
[----:B------:R-:W-:-:S13]  /*5690*/  ISETP.GE.AND.EX P0, PT, R15, UR5, PT, P0 ;  /* 0x000000050f007c0c */ /* 0x000fda000bf06300 */
[----:B------:R-:W-:Y:S05]  /*56a0*/  @P0 BRA `(.L_x_848) ;  /* 0x00000008008c0947 */ /* 0x000fea0003800000 */
[----:B------:R-:W-:Y:S01]  /*56b0*/  IADD3 R3, PT, PT, -R17, UR4, RZ ;  /* 0x0000000411037c10 */ /* 0x000fe2000fffe1ff */
[----:B------:R-:W-:Y:S03]  /*56c0*/  BSSY.RECONVERGENT B1, `(.L_x_848) ;  /* 0x00000a1000017945 */ /* 0x000fe60003800200 */
[----:B------:R-:W-:-:S13]  /*56d0*/  ISETP.GE.AND P0, PT, R0, R3, PT ;  /* 0x000000030000720c */ /* 0x000fda0003f06270 */
[----:B------:R-:W-:Y:S05]  /*56e0*/  @P0 BRA `(.L_x_849) ;  /* 0x0000000800780947 */ /* 0x000fea0003800000 */
[----:B------:R-:W-:Y:S01]  /*56f0*/  LOP3.LUT R2, RZ, R0, RZ, 0x33, !PT ;  /* 0x00000000ff027212 */ /* 0x000fe200078e33ff */
[----:B------:R-:W-:Y:S03]  /*5700*/  BSSY.RECONVERGENT B2, `(.L_x_850) ;  /* 0x000002e000027945 */ /* 0x000fe60003800200 */
[----:B------:R-:W-:-:S04]  /*5710*/  IADD3 R16, PT, PT, -R17, UR4, R2 ;  /* 0x0000000411107c10 */ /* 0x000fc8000fffe102 */
[----:B------:R-:W-:-:S04]  /*5720*/  LOP3.LUT R2, R16, 0x300, RZ, 0xc0, !PT ;  /* 0x0000030010027812 */ /* 0x000fc800078ec0ff */
[----:B------:R-:W-:Y:S01]  /*5730*/  ISETP.NE.AND P0, PT, R2, 0x300, PT ;  /* 0x000003000200780c */ /* 0x000fe20003f05270 */
[----:B------:R-:W-:-:S12]  /*5740*/  IMAD.MOV.U32 R2, RZ, RZ, R0 ;  /* 0x000000ffff027224 */ /* 0x000fd800078e0000 */
[----:B------:R-:W-:Y:S05]  /*5750*/  @!P0 BRA `(.L_x_851) ;  /* 0x0000000000a08947 */ /* 0x000fea0003800000 */
[----:B------:R-:W0:Y:S01]  /*5760*/  LDCU.64 UR6, c[0x0][0x380] ;  /* 0x00007000ff0677ac */ /* 0x000e220008000a00 */
[----:B------:R-:W-:Y:S02]  /*5770*/  IADD3 R5, P0, PT, R0, R17, RZ ;  /* 0x0000001100057210 */ /* 0x000fe40007f1e0ff */
[----:B------:R-:W-:-:S03]  /*5780*/  LEA.HI R2, R16, 0x1, RZ, 0x18 ;  /* 0x0000000110027811 */ /* 0x000fc600078fc0ff */
[----:B------:R-:W-:Y:S01]  /*5790*/  IMAD.X R6, RZ, RZ, R15, P0 ;  /* 0x000000ffff067224 */ /* 0x000fe200000e060f */
[----:B------:R-:W-:Y:S01]  /*57a0*/  LOP3.LUT R4, R2, 0x3, RZ, 0xc0, !PT ;  /* 0x0000000302047812 */ /* 0x000fe200078ec0ff */
[----:B------:R-:W-:-:S04]  /*57b0*/  IMAD.MOV.U32 R2, RZ, RZ, R0 ;  /* 0x000000ffff027224 */ /* 0x000fc800078e0000 */
[----:B------:R-:W-:Y:S01]  /*57c0*/  IMAD.MOV R10, RZ, RZ, -R4 ;  /* 0x000000ffff0a7224 */ /* 0x000fe200078e0a04 */
[----:B0-----:R-:W-:-:S04]  /*57d0*/  LEA R12, P1, R5, UR6, 0x4 ;  /* 0x00000006050c7c11 */ /* 0x001fc8000f8220ff */
[----:B------:R-:W-:-:S09]  /*57e0*/  LEA.HI.X R5, R5, UR7, R6, 0x4, P1 ;  /* 0x0000000705057c11 */ /* 0x000fd200088f2406 */
.L_x_854:
[----:B------:R-:W-:-:S05]  /*57f0*/  IMAD.MOV.U32 R4, RZ, RZ, R12 ;  /* 0x000000ffff047224 */ /* 0x000fca00078e000c */
[----:B------:R-:W2:Y:S01]  /*5800*/  LDG.E.64.CONSTANT R8, desc[UR10][R4.64] ;  /* 0x0000000a04087981 */ /* 0x000ea2000c1e9b00 */
[----:B------:R-:W-:Y:S01]  /*5810*/  VIADD R10, R10, 0x1 ;  /* 0x000000010a0a7836 */ /* 0x000fe20000000000 */
[----:B------:R-:W-:Y:S01]  /*5820*/  BSSY.RECONVERGENT B3, `(.L_x_852) ;  /* 0x0000018000037945 */ /* 0x000fe20003800200 */
[----:B------:R-:W-:-:S03]  /*5830*/  IADD3 R12, P3, PT, R4, 0x1000, RZ ;  /* 0x00001000040c7810 */ /* 0x000fc60007f7e0ff */
[----:B------:R-:W-:Y:S01]  /*5840*/  ISETP.NE.AND P2, PT, R10, RZ, PT ;  /* 0x000000ff0a00720c */ /* 0x000fe20003f45270 */
[----:B--2---:R-:W-:-:S14]  /*5850*/  DSETP.GEU.AND P0, PT, R18, R8, PT ;  /* 0x000000081200722a */ /* 0x004fdc0003f0e000 */
        /* <DEDUP_REMOVED lines=20> */
.L_x_853:
[----:B------:R-:W-:Y:S05]  /*59a0*/  BSYNC.RECONVERGENT B3 ;  /* 0x0000000000037941 */ /* 0x000fea0003800200 */
.L_x_852:
[----:B------:R-:W-:Y:S02]  /*59b0*/  IMAD.X R5, RZ, RZ, R5, P3 ;  /* 0x000000ffff057224 */ /* 0x000fe400018e0605 */
[----:B------:R-:W-:Y:S01]  /*59c0*/  VIADD R2, R2, 0x100 ;  /* 0x0000010002027836 */ /* 0x000fe20000000000 */
[----:B------:R-:W-:Y:S06]  /*59d0*/  @P2 BRA `(.L_x_854) ;  /* 0xfffffffc00842947 */ /* 0x000fec000383ffff */
.L_x_851:
[----:B------:R-:W-:Y:S05]  /*59e0*/  BSYNC.RECONVERGENT B2 ;  /* 0x0000000000027941 */ /* 0x000fea0003800200 */
.L_x_850:
[----:B------:R-:W-:-:S13]  /*59f0*/  ISETP.GE.U32.AND P0, PT, R16, 0x300, PT ;  /* 0x000003001000780c */ /* 0x000fda0003f06070 */
[----:B------:R-:W-:Y:S05]  /*5a00*/  @!P0 BRA `(.L_x_849) ;  /* 0x0000000400b08947 */ /* 0x000fea0003800000 */
[----:B------:R-:W0:Y:S01]  /*5a10*/  LDCU.64 UR6, c[0x0][0x380] ;  /* 0x00007000ff0677ac */ /* 0x000e220008000a00 */
[----:B------:R-:W-:-:S05]  /*5a20*/  IADD3 R5, P0, PT, R2, R17, RZ ;  /* 0x0000001102057210 */ /* 0x000fca0007f1e0ff */
[----:B------:R-:W-:Y:S01]  /*5a30*/  IMAD.X R6, RZ, RZ, R15, P0 ;  /* 0x000000ffff067224 */ /* 0x000fe200000e060f */
[----:B0-----:R-:W-:-:S04]  /*5a40*/  LEA R4, P1, R5, UR6, 0x4 ;  /* 0x0000000605047c11 */ /* 0x001fc8000f8220ff */
[----:B------:R-:W-:Y:S02]  /*5a50*/  IADD3 R4, P0, PT, R4, 0x3008, RZ ;  /* 0x0000300804047810 */ /* 0x000fe40007f1e0ff */
[----:B------:R-:W-:-:S05]  /*5a60*/  LEA.HI.X R5, R5, UR7, R6, 0x4, P1 ;  /* 0x0000000705057c11 */ /* 0x000fca00088f2406 */
[----:B------:R-:W-:-:S07]  /*5a70*/  IMAD.X R5, RZ, RZ, R5, P0 ;  /* 0x000000ffff057224 */ /* 0x000fce00000e0605 */
.L_x_863:
[----:B------:R-:W2:Y:S04]  /*5a80*/  LDG.E.64.CONSTANT R16, desc[UR10][R4.64+-0x3008] ;  /* 0xffcff80a04107981 */ /* 0x000ea8000c1e9b00 */
        /* <DEDUP_REMOVED lines=25> */
.L_x_856:
[----:B------:R-:W-:Y:S05]  /*5c20*/  BSYNC.RECONVERGENT B2 ;  /* 0x0000000000027941 */ /* 0x000fea0003800200 */
.L_x_855:
        /* <DEDUP_REMOVED lines=22> */
.L_x_858:
[----:B------:R-:W-:Y:S05]  /*5d90*/  BSYNC.RECONVERGENT B2 ;  /* 0x0000000000027941 */ /* 0x000fea0003800200 */
.L_x_857:
        /* <DEDUP_REMOVED lines=22> */
.L_x_860:
[----:B------:R-:W-:Y:S05]  /*5f00*/  BSYNC.RECONVERGENT B2 ;  /* 0x0000000000027941 */ /* 0x000fea0003800200 */
.L_x_859:
        /* <DEDUP_REMOVED lines=22> */
.L_x_862:
[----:B------:R-:W-:Y:S05]  /*6070*/  BSYNC.RECONVERGENT B2 ;  /* 0x0000000000027941 */ /* 0x000fea0003800200 */
.L_x_861:
[----:B------:R-:W-:Y:S01]  /*6080*/  VIADD R2, R2, 0x400 ;  /* 0x0000040002027836 */ /* 0x000fe20000000000 */
[----:B------:R-:W-:-:S04]  /*6090*/  IADD3 R4, P1, PT, R4, 0x4000, RZ ;  /* 0x0000400004047810 */ /* 0x000fc80007f3e0ff */
[----:B------:R-:W-:Y:S01]  /*60a0*/  ISETP.GE.AND P0, PT, R2, R3, PT ;  /* 0x000000030200720c */ /* 0x000fe20003f06270 */
[----:B------:R-:W-:-:S12]  /*60b0*/  IMAD.X R5, RZ, RZ, R5, P1 ;  /* 0x000000ffff057224 */ /* 0x000fd800008e0605 */
[----:B------:R-:W-:Y:S05]  /*60c0*/  @!P0 BRA `(.L_x_863) ;  /* 0xfffffff8006c8947 */ /* 0x000fea000383ffff */
.L_x_849:
[----:B------:R-:W-:Y:S05]  /*60d0*/  BSYNC.RECONVERGENT B1 ;  /* 0x0000000000017941 */ /* 0x000fea0003800200 */
.L_x_848:
[----:B------:R-:W0:Y:S01]  /*60e0*/  S2R R2, SR_LANEID ;  /* 0x0000000000027919 */ /* 0x000e220000000000 */
[----:B------:R-:W-:Y:S01]  /*60f0*/  BSSY.RECONVERGENT B1, `(.L_x_864) ;  /* 0x000001a000017945 */ /* 0x000fe20003800200 */
[----:B------:R-:W-:Y:S01]  /*6100*/  IMAD.MOV.U32 R3, RZ, RZ, R14 ;  /* 0x000000ffff037224 */ /* 0x000fe200078e000e */
[----:B------:R-:W-:Y:S01]  /*6110*/  SHFL.DOWN PT, R6, R18, 0x1, 0x1f ;  /* 0x08201f0012067f89 */ /* 0x000fe200000e0000 */
[----:B------:R-:W-:Y:S02]  /*6120*/  IMAD.MOV.U32 R12, RZ, RZ, R21 ;  /* 0x000000ffff0c7224 */ /* 0x000fe400078e0015 */
[----:B------:R-:W-:Y:S01]  /*6130*/  IMAD.MOV.U32 R4, RZ, RZ, R18 ;  /* 0x000000ffff047224 */ /* 0x000fe200078e0012 */
[----:B------:R-:W1:Y:S01]  /*6140*/  SHFL.DOWN PT, R7, R19, 0x1, 0x1f ;  /* 0x08201f0013077f89 */ /* 0x000e6200000e0000 */
[----:B------:R-:W-:-:S03]  /*6150*/  IMAD.MOV.U32 R5, RZ, RZ, R19 ;  /* 0x000000ffff057224 */ /* 0x000fc600078e0013 */
[----:B------:R2:W3:Y:S04]  /*6160*/  SHFL.DOWN PT, R9, R14, 0x1, 0x1f ;  /* 0x08201f000e097f89 */ /* 0x0004e800000e0000 */
[----:B------:R2:W4:Y:S01]  /*6170*/  SHFL.DOWN PT, R8, R21, 0x1, 0x1f ;  /* 0x08201f0015087f89 */ /* 0x00052200000e0000 */
[----:B-1----:R-:W-:-:S06]  /*6180*/  DSETP.GEU.AND P0, PT, R18, R6, PT ;  /* 0x000000061200722a */ /* 0x002fcc0003f0e000 */
[----:B0-----:R-:W-:-:S13]  /*6190*/  ISETP.GT.OR P0, PT, R2, 0x1e, !P0 ;  /* 0x0000001e0200780c */ /* 0x001fda0004704670 */
[----:B--234-:R-:W-:Y:S05]  /*61a0*/  @P0 BRA `(.L_x_865) ;  /* 0x0000000000380947 */ /* 0x01cfea0003800000 */
        /* <DEDUP_REMOVED lines=14> */
.L_x_865:
[----:B------:R-:W-:Y:S05]  /*6290*/  BSYNC.RECONVERGENT B1 ;  /* 0x0000000000017941 */ /* 0x000fea0003800200 */
.L_x_864:
        /* <DEDUP_REMOVED lines=26> */
.L_x_867:
[----:B------:R-:W-:Y:S05]  /*6440*/  BSYNC.RECONVERGENT B1 ;  /* 0x0000000000017941 */ /* 0x000fea0003800200 */
.L_x_866:
        /* <DEDUP_REMOVED lines=26> */
.L_x_869:
[----:B------:R-:W-:Y:S05]  /*65f0*/  BSYNC.RECONVERGENT B1 ;  /* 0x0000000000017941 */ /* 0x000fea0003800200 */
.L_x_868:
        /* <DEDUP_REMOVED lines=26> */
.L_x_871:
[----:B------:R-:W-:Y:S05]  /*67a0*/  BSYNC.RECONVERGENT B1 ;  /* 0x0000000000017941 */ /* 0x000fea0003800200 */
.L_x_870:
[----:B------:R-:W-:Y:S01]  /*67b0*/  SHFL.DOWN PT, R4, R6, 0x10, 0x1f ;  /* 0x0a001f0006047f89 */ /* 0x000fe200000e0000 */
[----:B------:R-:W-:Y:S01]  /*67c0*/  BSSY.RECONVERGENT B1, `(.L_x_872) ;  /* 0x000001a000017945 */ /* 0x000fe20003800200 */
[----:B------:R-:W-:Y:S01]  /*67d0*/  ISETP.NE.AND P1, PT, R2, RZ, PT ;  /* 0x000000ff0200720c */ /* 0x000fe20003f25270 */
[----:B------:R-:W-:Y:S01]  /*67e0*/  IMAD.MOV.U32 R20, RZ, RZ, R10 ;  /* 0x000000ffff147224 */ /* 0x000fe200078e000a */
[----:B------:R-:W0:Y:S01]  /*67f0*/  SHFL.DOWN PT, R5, R7, 0x10, 0x1f ;  /* 0x0a001f0007057f89 */ /* 0x000e2200000e0000 */
[----:B------:R-:W-:Y:S02]  /*6800*/  IMAD.MOV.U32 R21, RZ, RZ, R11 ;  /* 0x000000ffff157224 */ /* 0x000fe400078e000b */
[----:B------:R-:W-:Y:S01]  /*6810*/  IMAD.MOV.U32 R3, RZ, RZ, R7 ;  /* 0x000000ffff037224 */ /* 0x000fe200078e0007 */
[----:B------:R1:W2:Y:S04]  /*6820*/  SHFL.DOWN PT, R9, R10, 0x10, 0x1f ;  /* 0x0a001f000a097f89 */ /* 0x0002a800000e0000 */
[----:B------:R1:W3:Y:S01]  /*6830*/  SHFL.DOWN PT, R8, R11, 0x10, 0x1f ;  /* 0x0a001f000b087f89 */ /* 0x0002e200000e0000 */
[----:B0-----:R-:W-:-:S06]  /*6840*/  DSETP.GEU.AND P0, PT, R6, R4, PT ;  /* 0x000000040600722a */ /* 0x001fcc0003f0e000 */
[----:B------:R-:W-:Y:S01]  /*6850*/  ISETP.GT.OR P0, PT, R2, 0xf, !P0 ;  /* 0x0000000f0200780c */ /* 0x000fe20004704670 */
        /* <DEDUP_REMOVED lines=16> */
.L_x_873:
[----:B------:R-:W-:Y:S05]  /*6960*/  BSYNC.RECONVERGENT B1 ;  /* 0x0000000000017941 */ /* 0x000fea0003800200 */
.L_x_872:
        /* <DEDUP_REMOVED lines=10> */
.L_x_875:
[----:B------:R-:W-:Y:S05]  /*6a10*/  BSYNC.RECONVERGENT B1 ;  /* 0x0000000000017941 */ /* 0x000fea0003800200 */
.L_x_874:
[----:B------:R-:W-:Y:S01]  /*6a20*/  BAR.SYNC.DEFER_BLOCKING 0x0 ;  /* 0x0000000000007b1d */ /* 0x000fe20000010000 */
[----:B------:R-:W-:-:S13]  /*6a30*/  ISETP.NE.AND P1, PT, R0, RZ, PT ;  /* 0x000000ff0000720c */ /* 0x000fda0003f25270 */
[----:B------:R-:W-:Y:S05]  /*6a40*/  @P1 BRA `(.L_x_770) ;  /* 0x0000000800841947 */ /* 0x000fea0003800000 */
[----:B0-----:R-:W0:Y:S01]  /*6a50*/  S2R R5, SR_CgaCtaId ;  /* 0x0000000000057919 */ /* 0x001e220000008800 */
[----:B------:R-:W-:Y:S01]  /*6a60*/  MOV R0, 0x400 ;  /* 0x0000040000007802 */ /* 0x000fe20000000f00 */
[----:B------:R-:W-:Y:S01]  /*6a70*/  BSSY.RECONVERGENT B1, `(.L_x_876) ;  /* 0x000001a000017945 */ /* 0x000fe20003800200 */
[----:B------:R-:W-:Y:S02]  /*6a80*/  IMAD.MOV.U32 R33, RZ, RZ, R20 ;  /* 0x000000ffff217224 */ /* 0x000fe400078e0014 */
[----:B------:R-:W-:Y:S02]  /*6a90*/  IMAD.MOV.U32 R31, RZ, RZ, R21 ;  /* 0x000000ffff1f7224 */ /* 0x000fe400078e0015 */
[----:B------:R-:W-:Y:S02]  /*6aa0*/  IMAD.MOV.U32 R28, RZ, RZ, R2 ;  /* 0x000000ffff1c7224 */ /* 0x000fe400078e0002 */
[----:B------:R-:W-:Y:S01]  /*6ab0*/  IMAD.MOV.U32 R29, RZ, RZ, R3 ;  /* 0x000000ffff1d7224 */ /* 0x000fe200078e0003 */
[----:B0-----:R-:W-:-:S05]  /*6ac0*/  LEA R0, R5, R0, 0x18 ;  /* 0x0000000005007211 */ /* 0x001fca00078ec0ff */
[----:B------:R-:W0:Y:S04]  /*6ad0*/  LDS.64 R16, [R0+0x18] ;  /* 0x0000180000107984 */ /* 0x000e280000000a00 */
[----:B------:R1:W2:Y:S04]  /*6ae0*/  LDS.128 R12, [R0+0x40] ;  /* 0x00004000000c7984 */ /* 0x0002a80000000c00 */
[----:B------:R1:W3:Y:S04]  /*6af0*/  LDS.128 R8, [R0+0x50] ;  /* 0x0000500000087984 */ /* 0x0002e80000000c00 */
[----:B------:R1:W4:Y:S01]  /*6b00*/  LDS.128 R4, [R0+0x20] ;  /* 0x0000200000047984 */ /* 0x0003220000000c00 */
[----:B0-----:R-:W-:-:S14]  /*6b10*/  DSETP.GEU.AND P0, PT, R2, R16, PT ;  /* 0x000000100200722a */ /* 0x001fdc0003f0e000 */
[----:B-1234-:R-:W-:Y:S05]  /*6b20*/  @!P0 BRA `(.L_x_877) ;  /* 0x0000000000388947 */ /* 0x01efea0003800000 */
        /* <DEDUP_REMOVED lines=14> */
.L_x_877:
[----:B------:R-:W-:Y:S05]  /*6c10*/  BSYNC.RECONVERGENT B1 ;  /* 0x0000000000017941 */ /* 0x000fea0003800200 */
.L_x_876:
        /* <DEDUP_REMOVED lines=24> */
.L_x_879:
[----:B------:R-:W-:Y:S05]  /*6da0*/  BSYNC.RECONVERGENT B1 ;  /* 0x0000000000017941 */ /* 0x000fea0003800200 */
.L_x_878:
        /* <DEDUP_REMOVED lines=21> */
.L_x_881:
[----:B------:R-:W-:Y:S05]  /*6f00*/  BSYNC.RECONVERGENT B1 ;  /* 0x0000000000017941 */ /* 0x000fea0003800200 */
.L_x_880:
        /* <DEDUP_REMOVED lines=21> */
.L_x_883:
[----:B------:R-:W-:Y:S05]  /*7060*/  BSYNC.RECONVERGENT B1 ;  /* 0x0000000000017941 */ /* 0x000fea0003800200 */
.L_x_882:
        /* <DEDUP_REMOVED lines=21> */
.L_x_885:
[----:B------:R-:W-:Y:S05]  /*71c0*/  BSYNC.RECONVERGENT B1 ;  /* 0x0000000000017941 */ /* 0x000fea0003800200 */
.L_x_884:
        /* <DEDUP_REMOVED lines=21> */
.L_x_887:
[----:B------:R-:W-:Y:S05]  /*7320*/  BSYNC.RECONVERGENT B1 ;  /* 0x0000000000017941 */ /* 0x000fea0003800200 */
.L_x_886:
[----:B--2---:R-:W-:Y:S01]  /*7330*/  DSETP.GEU.AND P0, PT, R6, R18, PT ;  /* 0x000000120600722a */ /* 0x004fe20003f0e000 */
[----:B------:R-:W-:Y:S02]  /*7340*/  IMAD.MOV.U32 R20, RZ, RZ, R9 ;  /* 0x000000ffff147224 */ /* 0x000fe400078e0009 */
[----:B------:R-:W-:Y:S02]  /*7350*/  IMAD.MOV.U32 R21, RZ, RZ, R8 ;  /* 0x000000ffff157224 */ /* 0x000fe400078e0008 */
[----:B------:R-:W-:Y:S02]  /*7360*/  IMAD.MOV.U32 R2, RZ, RZ, R6 ;  /* 0x000000ffff027224 */ /* 0x000fe400078e0006 */
[----:B------:R-:W-:-:S07]  /*7370*/  IMAD.MOV.U32 R3, RZ, RZ, R7 ;  /* 0x000000ffff037224 */ /* 0x000fce00078e0007 */
[----:B------:R-:W-:Y:S05]  /*7380*/  @!P0 BRA `(.L_x_770) ;  /* 0x0000000000348947 */ /* 0x000fea0003800000 */
[----:B------:R2:W1:Y:S01]  /*7390*/  LDS.64 R20, [R0+0x80] ;  /* 0x0000800000147984 */ /* 0x0004620000000a00 */
[----:B------:R-:W-:Y:S01]  /*73a0*/  DSETP.GEU.AND P0, PT, R18, R6, PT ;  /* 0x000000061200722a */ /* 0x000fe20003f0e000 */
[----:B------:R-:W-:Y:S02]  /*73b0*/  IMAD.MOV.U32 R2, RZ, RZ, R18 ;  /* 0x000000ffff027224 */ /* 0x000fe400078e0012 */
[----:B------:R-:W-:-:S11]  /*73c0*/  IMAD.MOV.U32 R3, RZ, RZ, R19 ;  /* 0x000000ffff037224 */ /* 0x000fd600078e0013 */
[----:B--2---:R-:W-:Y:S05]  /*73d0*/  @!P0 BRA `(.L_x_770) ;  /* 0x0000000000208947 */ /* 0x004fea0003800000 */
[CC--:B-1----:R-:W-:Y:S02]  /*73e0*/  ISETP.GE.U32.AND P0, PT, R9.reuse, R20.reuse, PT ;  /* 0x000000140900720c */ /* 0x0c2fe40003f06070 */
[----:B------:R-:W-:Y:S02]  /*73f0*/  ISETP.LT.U32.AND P2, PT, R9, R20, PT ;  /* 0x000000140900720c */ /* 0x000fe40003f41070 */
[CC--:B------:R-:W-:Y:S02]  /*7400*/  ISETP.GE.AND.EX P0, PT, R8.reuse, R21.reuse, PT, P0 ;  /* 0x000000150800720c */ /* 0x0c0fe40003f06300 */
[----:B------:R-:W-:Y:S02]  /*7410*/  ISETP.LT.AND.EX P2, PT, R8, R21, PT, P2 ;  /* 0x000000150800720c */ /* 0x000fe40003f41320 */
[----:B------:R-:W-:Y:S02]  /*7420*/  FSEL R2, R6, R18, !P0 ;  /* 0x0000001206027208 */ /* 0x000fe40004000000 */
[----:B------:R-:W-:-:S02]  /*7430*/  FSEL R3, R7, R19, !P0 ;  /* 0x0000001307037208 */ /* 0x000fc40004000000 */
[----:B------:R-:W-:Y:S02]  /*7440*/  SEL R20, R9, R20, P2 ;  /* 0x0000001409147207 */ /* 0x000fe40001000000 */
[----:B------:R-:W-:-:S07]  /*7450*/  SEL R21, R8, R21, P2 ;  /* 0x0000001508157207 */ /* 0x000fce0001000000 */
.L_x_770:
[----:B------:R-:W-:Y:S05]  /*7460*/  BSYNC.RECONVERGENT B0 ;  /* 0x0000000000007941 */ /* 0x000fea0003800200 */
.L_x_737:
[----:B------:R-:W-:Y:S05]  /*7470*/  @P1 EXIT ;  /* 0x000000000000194d */ /* 0x000fea0003800000 */
[----:B01----:R-:W0:Y:S02]  /*7480*/  LDC.64 R4, c[0x0][0x388] ;  /* 0x0000e200ff047b82 */ /* 0x003e240000000a00 */
[----:B0-----:R-:W-:Y:S04]  /*7490*/  STG.E.64 desc[UR10][R4.64], R2 ;  /* 0x0000000204007986 */ /* 0x001fe8000c101b0a */
[----:B---34-:R-:W-:Y:S01]  /*74a0*/  STG.E.64 desc[UR10][R4.64+0x8], R20 ;  /* 0x0000081404007986 */ /* 0x018fe2000c101b0a */
[----:B------:R-:W-:Y:S05]  /*74b0*/  EXIT ;  /* 0x000000000000794d */ /* 0x000fea0003800000 */
.L_x_888:
        /* <DEDUP_REMOVED lines=12> */
.L_x_1553:


//--------------------- .text._ZN6thrust24THRUST_300001_SM_1000_NS8cuda_cub4core6detail13_kernel_agentINS1_8__reduce10DrainAgentIlEEJN3cub18CUB_300001_SM_10009GridQueueIyEElEEEvDpT0_ --------------------------
	.section	.text._ZN6thrust24THRUST_300001_SM_1000_NS8cuda_cub4core6detail13_kernel_agentINS1_8__reduce10DrainAgentIlEEJN3cub18CUB_300001_SM_10009GridQueueIyEElEEEvDpT0_,"ax",@progbits
	.align	128
        .global         _ZN6thrust24THRUST_300001_SM_1000_NS8cuda_cub4core6detail13_kernel_agentINS1_8__reduce10DrainAgentIlEEJN3cub18CUB_300001_SM_10009GridQueueIyEElEEEvDpT0_
        .type           _ZN6thrust24THRUST_300001_SM_1000_NS8cuda_cub4core6detail13_kernel_agentINS1_8__reduce10DrainAgentIlEEJN3cub18CUB_300001_SM_10009GridQueueIyEElEEEvDpT0_,@function
        .size           _ZN6thrust24THRUST_300001_SM_1000_NS8cuda_cub4core6detail13_kernel_agentINS1_8__reduce10DrainAgentIlEEJN3cub18CUB_300001_SM_10009GridQueueIyEElEEEvDpT0_,(.L_x_1554 - _ZN6thrust24THRUST_300001_SM_1000_NS8cuda_cub4core6detail13_kernel_agentINS1_8__reduce10DrainAgentIlEEJN3cub18CUB_300001_SM_10009GridQueueIyEElEEEvDpT0_)
        .other          _ZN6thrust24THRUST_300001_SM_1000_NS8cuda_cub4core6detail13_kernel_agentINS1_8__reduce10DrainAgentIlEEJN3cub18CUB_300001_SM_10009GridQueueIyEElEEEvDpT0_,@"STO_CUDA_ENTRY STV_DEFAULT"
_ZN6thrust24THRUST_300001_SM_1000_NS8cuda_cub4core6detail13_kernel_agentINS1_8__reduce10DrainAgentIlEEJN3cub18CUB_300001_SM_10009GridQueueIyEElEEEvDpT0_:
.text._ZN6thrust24THRUST_300001_SM_1000_NS8cuda_cub4core6detail13_kernel_agentINS1_8__reduce10DrainAgentIlEEJN3cub18CUB_300001_SM_10009GridQueueIyEElEEEvDpT0_:
[----:B------:R-:W-:Y:S08]  /*0000*/  LDC R1, c[0x0][0x37c] ;  /* 0x0000df00ff017b82 */ /* 0x000ff00000000800 */
[----:B------:R-:W0:Y:S01]  /*0010*/  LDC.64 R2, c[0x0][0x380] ;  /* 0x0000e000ff027b82 */ /* 0x000e220000000a00 */
[----:B------:R-:W0:Y:S07]  /*0020*/  LDCU.64 UR4, c[0x0][0x358] ;  /* 0x00006b00ff0477ac */ /* 0x000e2e0008000a00 */
[----:B------:R-:W1:Y:S01]  /*0030*/  LDC.64 R4, c[0x0][0x388] ;  /* 0x0000e200ff047b82 */ /* 0x000e620000000a00 */
[----:B0-----:R-:W-:Y:S04]  /*0040*/  STG.E.64 desc[UR4][R2.64+0x8], RZ ;  /* 0x000008ff02007986 */ /* 0x001fe8000c101b04 */
[----:B-1----:R-:W-:Y:S01]  /*0050*/  STG.E.64 desc[UR4][R2.64], R4 ;  /* 0x0000000402007986 */ /* 0x002fe2000c101b04 */
[----:B------:R-:W-:Y:S05]  /*0060*/  EXIT ;  /* 0x000000000000794d */ /* 0x000fea0003800000 */
.L_x_889:
        /* <DEDUP_REMOVED lines=9> */
.L_x_1554:


//--------------------- .text._ZN6thrust24THRUST_300001_SM_1000_NS8cuda_cub4core6detail13_kernel_agentINS1_8__reduce11ReduceAgentINS0_12zip_iteratorIN4cuda3std3__45tupleIJNS0_10device_ptrIdEENS0_17counting_iteratorIlNS0_11use_defaultESF_SF_EEEEEEEPNSB_IJdlEEESJ_lNS1_9__extrema9arg_min_fIdlNSA_4lessIdEEEEEEJSI_SK_lN3cub18CUB_300001_SM_100013GridEvenShareIlEENSS_9GridQueueIyEESP_EEEvDpT0_ --------------------------
	.section	.text._ZN6thrust24THRUST_300001_SM_1000_NS8cuda_cub4core6detail13_kernel_agentINS1_8__reduce11ReduceAgentINS0_12zip_iteratorIN4cuda3std3__45tupleIJNS0_10device_ptrIdEENS0_17counting_iteratorIlNS0_11use_defaultESF_SF_EEEEEEEPNSB_IJdlEEESJ_lNS1_9__extrema9arg_min_fIdlNSA_4lessIdEEEEEEJSI_SK_lN3cub18CUB_300001_SM_100013GridEvenShareIlEENSS_9GridQueueIyEESP_EEEvDpT0_,"ax",@progbits
	.align	128
        .global         _ZN6thrust24THRUST_300001_SM_1000_NS8cuda_cub4core6detail13_kernel_agentINS1_8__reduce11ReduceAgentINS0_12zip_iteratorIN4cuda3std3__45tupleIJNS0_10device_ptrIdEENS0_17counting_iteratorIlNS0_11use_defaultESF_SF_EEEEEEEPNSB_IJdlEEESJ_lNS1_9__extrema9arg_min_fIdlNSA_4lessIdEEEEEEJSI_SK_lN3cub18CUB_300001_SM_100013GridEvenShareIlEENSS_9GridQueueIyEESP_EEEvDpT0_
        .type           _ZN6thrust24THRUST_300001_SM_1000_NS8cuda_cub4core6detail13_kernel_agentINS1_8__reduce11ReduceAgentINS0_12zip_iteratorIN4cuda3std3__45tupleIJNS0_10device_ptrIdEENS0_17counting_iteratorIlNS0_11use_defaultESF_SF_EEEEEEEPNSB_IJdlEEESJ_lNS1_9__extrema9arg_min_fIdlNSA_4lessIdEEEEEEJSI_SK_lN3cub18CUB_300001_SM_100013GridEvenShareIlEENSS_9GridQueueIyEESP_EEEvDpT0_,@function
        .size           _ZN6thrust24THRUST_300001_SM_1000_NS8cuda_cub4core6detail13_kernel_agentINS1_8__reduce11ReduceAgentINS0_12zip_iteratorIN4cuda3std3__45tupleIJNS0_10device_ptrIdEENS0_17counting_iteratorIlNS0_11use_defaultESF_SF_EEEEEEEPNSB_IJdlEEESJ_lNS1_9__extrema9arg_min_fIdlNSA_4lessIdEEEEEEJSI_SK_lN3cub18CUB_300001_SM_100013GridEvenShareIlEENSS_9GridQueueIyEESP_EEEvDpT0_,(.L_x_1555 - _ZN6thrust24THRUST_300001_SM_1000_NS8cuda_cub4core6detail13_kernel_agentINS1_8__reduce11ReduceAgentINS0_12zip_iteratorIN4cuda3std3__45tupleIJNS0_10device_ptrIdEENS0_17counting_iteratorIlNS0_11use_defaultESF_SF_EEEEEEEPNSB_IJdlEEESJ_lNS1_9__extrema9arg_min_fIdlNSA_4lessIdEEEEEEJSI_SK_lN3cub18CUB_300001_SM_100013GridEvenShareIlEENSS_9GridQueueIyEESP_EEEvDpT0_)
        .other          _ZN6thrust24THRUST_300001_SM_1000_NS8cuda_cub4core6detail13_kernel_agentINS1_8__reduce11ReduceAgentINS0_12zip_iteratorIN4cuda3std3__45tupleIJNS0_10device_ptrIdEENS0_17counting_iteratorIlNS0_11use_defaultESF_SF_EEEEEEEPNSB_IJdlEEESJ_lNS1_9__extrema9arg_min_fIdlNSA_4lessIdEEEEEEJSI_SK_lN3cub18CUB_300001_SM_100013GridEvenShareIlEENSS_9GridQueueIyEESP_EEEvDpT0_,@"STO_CUDA_ENTRY STV_DEFAULT"
_ZN6thrust24THRUST_300001_SM_1000_NS8cuda_cub4core6detail13_kernel_agentINS1_8__reduce11ReduceAgentINS0_12zip_iteratorIN4cuda3std3__45tupleIJNS0_10device_ptrIdEENS0_17counting_iteratorIlNS0_11use_defaultESF_SF_EEEEEEEPNSB_IJdlEEESJ_lNS1_9__extrema9arg_min_fIdlNSA_4lessIdEEEEEEJSI_SK_lN3cub18CUB_300001_SM_100013GridEvenShareIlEENSS_9GridQueueIyEESP_EEEvDpT0_:
.text._ZN6thrust24THRUST_300001_SM_1000_NS8cuda_cub4core6detail13_kernel_agentINS1_8__reduce11ReduceAgentINS0_12zip_iteratorIN4cuda3std3__45tupleIJNS0_10device_ptrIdEENS0_17counting_iteratorIlNS0_11use_defaultESF_SF_EEEEEEEPNSB_IJdlEEESJ_lNS1_9__extrema9arg_min_fIdlNSA_4lessIdEEEEEEJSI_SK_lN3cub18CUB_300001_SM_100013GridEvenShareIlEENSS_9GridQueueIyEESP_EEEvDpT0_:
[----:B------:R-:W-:Y:S01]  /*0000*/  LDC R1, c[0x0][0x37c] ;  /* 0x0000df00ff017b82 */ /* 0x000fe20000000800 */
[----:B------:R-:W0:Y:S01]  /*0010*/  S2R R0, SR_CTAID.X ;  /* 0x0000000000007919 */ /* 0x000e220000002500 */
[----:B------:R-:W1:Y:S01]  /*0020*/  LDCU.64 UR4, c[0x0][0x398] ;  /* 0x00007300ff0477ac */ /* 0x000e620008000a00 */
[----:B------:R-:W-:Y:S01]  /*0030*/  BSSY.RECONVERGENT B0, `(.L_x_890) ;  /* 0x000067b000007945 */ /* 0x000fe20003800200 */
[----:B------:R-:W2:Y:S01]  /*0040*/  LDCU UR6, c[0x0][0x370] ;  /* 0x00006e00ff0677ac */ /* 0x000ea20008000800 */
[----:B------:R-:W3:Y:S01]  /*0050*/  LDCU.64 UR10, c[0x0][0x358] ;  /* 0x00006b00ff0a77ac */ /* 0x000ee20008000a00 */
[----:B-1----:R-:W-:Y:S02]  /*0060*/  IMAD.U32 R13, RZ, RZ, UR4 ;  /* 0x00000004ff0d7e24 */ /* 0x002fe4000f8e00ff */
[----:B------:R-:W-:Y:S01]  /*0070*/  IMAD.U32 R12, RZ, RZ, UR5 ;  /* 0x00000005ff0c7e24 */ /* 0x000fe2000f8e00ff */
[----:B--2---:R-:W-:Y:S01]  /*0080*/  UIMAD UR6, UR6, 0x500, URZ ;  /* 0x00000500060678a4 */ /* 0x004fe2000f8e02ff */
[----:B0-----:R-:W-:-:S05]  /*0090*/  IMAD R5, R0, 0x500, RZ ;  /* 0x0000050000057824 */ /* 0x001fca00078e02ff */
[----:B------:R-:W-:-:S04]  /*00a0*/  IADD3 R2, P1, PT, R5, 0x500, RZ ;  /* 0x0000050005027810 */ /* 0x000fc80007f3e0ff */
[----:B------:R-:W-:Y:S01]  /*00b0*/  ISETP.GT.U32.AND P0, PT, R2, R13, PT ;  /* 0x0000000d0200720c */ /* 0x000fe20003f04070 */
[----:B------:R-:W-:-:S05]  /*00c0*/  IMAD.X R3, RZ, RZ, RZ, P1 ;  /* 0x000000ffff037224 */ /* 0x000fca00008e06ff */
[----:B------:R-:W-:-:S13]  /*00d0*/  ISETP.GT.AND.EX P0, PT, R3, R12, PT, P0 ;  /* 0x0000000c0300720c */ /* 0x000fda0003f04300 */
[----:B---3--:R-:W-:Y:S05]  /*00e0*/  @!P0 BRA `(.L_x_891) ;  /* 0x0000003800008947 */ /* 0x008fea0003800000 */
[----:B------:R-:W0:Y:S01]  /*00f0*/  S2R R6, SR_TID.X ;  /* 0x0000000000067919 */ /* 0x000e220000002100 */
[----:B------:R-:W-:Y:S01]  /*0100*/  IMAD.IADD R4, R13, 0x1, -R5 ;  /* 0x000000010d047824 */ /* 0x000fe200078e0a05 */
[----:B------:R-:W-:Y:S01]  /*0110*/  BSSY.RECONVERGENT B1, `(.L_x_892) ;  /* 0x0000010000017945 */ /* 0x000fe20003800200 */
[----:B------:R-:W-:Y:S01]  /*0120*/  IMAD.MOV.U32 R7, RZ, RZ, RZ ;  /* 0x000000ffff077224 */ /* 0x000fe200078e00ff */
[----:B------:R-:W-:Y:S01]  /*0130*/  CS2R R2, SRZ ;  /* 0x0000000000027805 */ /* 0x000fe2000001ff00 */
[----:B------:R-:W-:Y:S01]  /*0140*/  IMAD.MOV.U32 R8, RZ, RZ, RZ ;  /* 0x000000ffff087224 */ /* 0x000fe200078e00ff */
[----:B0-----:R-:W-:Y:S01]  /*0150*/  ISETP.GE.AND P0, PT, R6, R4, PT ;  /* 0x000000040600720c */ /* 0x001fe20003f06270 */
[----:B------:R-:W-:-:S12]  /*0160*/  IMAD.MOV.U32 R9, RZ, RZ, R6 ;  /* 0x000000ffff097224 */ /* 0x000fd800078e0006 */
[----:B------:R-:W-:Y:S05]  /*0170*/  @P0 BRA `(.L_x_893) ;  /* 0x0000000000240947 */ /* 0x000fea0003800000 */
[----:B------:R-:W0:Y:S01]  /*0180*/  LDCU.128 UR4, c[0x0][0x380] ;  /* 0x00007000ff0477ac */ /* 0x000e220008000c00 */
[----:B------:R-:W-:-:S05]  /*0190*/  IADD3 R7, P0, PT, R5, R6, RZ ;  /* 0x0000000605077210 */ /* 0x000fca0007f1e0ff */
[----:B------:R-:W-:Y:S01]  /*01a0*/  IMAD.X R8, RZ, RZ, RZ, P0 ;  /* 0x000000ffff087224 */ /* 0x000fe200000e06ff */
[----:B0-----:R-:W-:-:S04]  /*01b0*/  LEA R2, P1, R7, UR4, 0x3 ;  /* 0x0000000407027c11 */ /* 0x001fc8000f8218ff */
[----:B------:R-:W-:-:S06]  /*01c0*/  LEA.HI.X R3, R7, UR5, R8, 0x3, P1 ;  /* 0x0000000507037c11 */ /* 0x000fcc00088f1c08 */
[----:B------:R-:W5:Y:S01]  /*01d0*/  LDG.E.64 R2, desc[UR10][R2.64] ;  /* 0x0000000a02027981 */ /* 0x000f62000c1e1b00 */
[----:B------:R-:W-:Y:S01]  /*01e0*/  IADD3 R7, P0, PT, R7, UR6, RZ ;  /* 0x0000000607077c10 */ /* 0x000fe2000ff1e0ff */
[----:B------:R-:W-:-:S03]  /*01f0*/  VIADD R9, R6, 0x100 ;  /* 0x0000010006097836 */ /* 0x000fc60000000000 */
[----:B------:R-:W-:-:S09]  /*0200*/  IADD3.X R8, PT, PT, R8, UR7, RZ, P0, !PT ;  /* 0x0000000708087c10 */ /* 0x000fd200087fe4ff */
.L_x_893:
[----:B------:R-:W-:Y:S05]  /*0210*/  BSYNC.RECONVERGENT B1 ;  /* 0x0000000000017941 */ /* 0x000fea0003800200 */
.L_x_892:
[----:B------:R-:W-:Y:S01]  /*0220*/  ISETP.GE.AND P0, PT, R9, R4, PT ;  /* 0x000000040900720c */ /* 0x000fe20003f06270 */
[----:B------:R-:W-:-:S12]  /*0230*/  BSSY.RECONVERGENT B1, `(.L_x_894) ;  /* 0x00000ab000017945 */ /* 0x000fd80003800200 */
[----:B------:R-:W-:Y:S05]  /*0240*/  @P0 BRA `(.L_x_895) ;  /* 0x0000000800a40947 */ /* 0x000fea0003800000 */
[----:B------:R-:W-:Y:S01]  /*0250*/  LOP3.LUT R10, RZ, R9, RZ, 0x33, !PT ;  /* 0x00000009ff0a7212 */ /* 0x000fe200078e33ff */
[----:B------:R-:W-:Y:S03]  /*0260*/  BSSY.RECONVERGENT B2, `(.L_x_896) ;  /* 0x0000030000027945 */ /* 0x000fe60003800200 */
[----:B------:R-:W-:-:S04]  /*0270*/  IADD3 R20, PT, PT, -R5, R13, R10 ;  /* 0x0000000d05147210 */ /* 0x000fc80007ffe10a */
[----:B------:R-:W-:-:S04]  /*0280*/  LOP3.LUT R10, R20, 0x300, RZ, 0xc0, !PT ;  /* 0x00000300140a7812 */ /* 0x000fc800078ec0ff */
[----:B------:R-:W-:-:S13]  /*0290*/  ISETP.NE.AND P0, PT, R10, 0x300, PT ;  /* 0x000003000a00780c */ /* 0x000fda0003f05270 */
[----:B------:R-:W-:Y:S05]  /*02a0*/  @!P0 BRA `(.L_x_897) ;  /* 0x0000000000ac8947 */ /* 0x000fea0003800000 */
[----:B------:R-:W0:Y:S01]  /*02b0*/  LDCU.128 UR4, c[0x0][0x380] ;  /* 0x00007000ff0477ac */ /* 0x000e220008000c00 */
[----:B------:R-:W-:Y:S02]  /*02c0*/  IADD3 R18, P0, PT, R5, R9, RZ ;  /* 0x0000000905127210 */ /* 0x000fe40007f1e0ff */
[----:B------:R-:W-:-:S03]  /*02d0*/  LEA.HI R10, R20, 0x1, RZ, 0x18 ;  /* 0x00000001140a7811 */ /* 0x000fc600078fc0ff */
[----:B------:R-:W-:Y:S01]  /*02e0*/  IMAD.X R21, RZ, RZ, RZ, P0 ;  /* 0x000000ffff157224 */ /* 0x000fe200000e06ff */
[----:B------:R-:W-:-:S05]  /*02f0*/  LOP3.LUT R10, R10, 0x3, RZ, 0xc0, !PT ;  /* 0x000000030a0a7812 */ /* 0x000fca00078ec0ff */
[----:B------:R-:W-:Y:S01]  /*0300*/  IMAD.MOV R12, RZ, RZ, -R10 ;  /* 0x000000ffff0c7224 */ /* 0x000fe200078e0a0a */
[C---:B0-----:R-:W-:Y:S02]  /*0310*/  LEA R17, P2, R18.reuse, UR4, 0x3 ;  /* 0x0000000412117c11 */ /* 0x041fe4000f8418ff */
[C---:B------:R-:W-:Y:S02]  /*0320*/  IADD3 R19, P1, PT, R18.reuse, UR6, RZ ;  /* 0x0000000612137c10 */ /* 0x040fe4000ff3e0ff */
[----:B------:R-:W-:Y:S02]  /*0330*/  LEA.HI.X R18, R18, UR5, R21, 0x3, P2 ;  /* 0x0000000512127c11 */ /* 0x000fe400090f1c15 */
[----:B------:R-:W-:-:S09]  /*0340*/  IADD3.X R21, PT, PT, R21, UR7, RZ, P1, !PT ;  /* 0x0000000715157c10 */ /* 0x000fd20008ffe4ff */
.L_x_900:
[----:B------:R-:W-:Y:S02]  /*0350*/  IMAD.MOV.U32 R10, RZ, RZ, R17 ;  /* 0x000000ffff0a7224 */ /* 0x000fe400078e0011 */
[----:B------:R-:W-:-:S06]  /*0360*/  IMAD.MOV.U32 R11, RZ, RZ, R18 ;  /* 0x000000ffff0b7224 */ /* 0x000fcc00078e0012 */
[----:B------:R-:W2:Y:S01]  /*0370*/  LDG.E.64 R10, desc[UR10][R10.64] ;  /* 0x0000000a0a0a7981 */ /* 0x000ea2000c1e1b00 */
[----:B------:R-:W-:Y:S01]  /*0380*/  VIADD R12, R12, 0x1 ;  /* 0x000000010c0c7836 */ /* 0x000fe20000000000 */
[----:B------:R-:W-:Y:S01]  /*0390*/  BSSY.RECONVERGENT B3, `(.L_x_898) ;  /* 0x0000017000037945 */ /* 0x000fe20003800200 */
[----:B------:R-:W-:-:S03]  /*03a0*/  IADD3 R17, P3, PT, R17, 0x800, RZ ;  /* 0x0000080011117810 */ /* 0x000fc60007f7e0ff */
[----:B------:R-:W-:Y:S01]  /*03b0*/  ISETP.NE.AND P2, PT, R12, RZ, PT ;  /* 0x000000ff0c00720c */ /* 0x000fe20003f45270 */
[----:B--2--5:R-:W-:-:S14]  /*03c0*/  DSETP.GEU.AND P0, PT, R2, R10, PT ;  /* 0x0000000a0200722a */ /* 0x024fdc0003f0e000 */
[----:B------:R-:W-:Y:S05]  /*03d0*/  @!P0 BRA `(.L_x_899) ;  /* 0x0000000000488947 */ /* 0x000fea0003800000 */
[----:B------:R-:W-:Y:S01]  /*03e0*/  DSETP.GEU.AND P0, PT, R10, R2, PT ;  /* 0x000000020a00722a */ /* 0x000fe20003f0e000 */
[----:B------:R-:W-:Y:S02]  /*03f0*/  IMAD.MOV.U32 R13, RZ, RZ, R2 ;  /* 0x000000ffff0d7224 */ /* 0x000fe400078e0002 */
[----:B------:R-:W-:Y:S02]  /*0400*/  IMAD.MOV.U32 R15, RZ, RZ, R3 ;  /* 0x000000ffff0f7224 */ /* 0x000fe400078e0003 */
[----:B------:R-:W-:Y:S02]  /*0410*/  IMAD.MOV.U32 R14, RZ, RZ, R7 ;  /* 0x000000ffff0e7224 */ /* 0x000fe400078e0007 */
[----:B------:R-:W-:Y:S02]  /*0420*/  IMAD.MOV.U32 R16, RZ, RZ, R8 ;  /* 0x000000ffff107224 */ /* 0x000fe400078e0008 */
[----:B------:R-:W-:Y:S02]  /*0430*/  IMAD.MOV.U32 R7, RZ, RZ, R19 ;  /* 0x000000ffff077224 */ /* 0x000fe400078e0013 */
[----:B------:R-:W-:-:S02]  /*0440*/  IMAD.MOV.U32 R8, RZ, RZ, R21 ;  /* 0x000000ffff087224 */ /* 0x000fc400078e0015 */
[----:B------:R-:W-:Y:S02]  /*0450*/  IMAD.MOV.U32 R2, RZ, RZ, R10 ;  /* 0x000000ffff027224 */ /* 0x000fe400078e000a */
[----:B------:R-:W-:Y:S01]  /*0460*/  IMAD.MOV.U32 R3, RZ, RZ, R11 ;  /* 0x000000ffff037224 */ /* 0x000fe200078e000b */
[----:B------:R-:W-:Y:S06]  /*0470*/  @!P0 BRA `(.L_x_899) ;  /* 0x0000000000208947 */ /* 0x000fec0003800000 */
        /* <DEDUP_REMOVED lines=8> */
.L_x_899:
[----:B------:R-:W-:Y:S05]  /*0500*/  BSYNC.RECONVERGENT B3 ;  /* 0x0000000000037941 */ /* 0x000fea0003800200 */
.L_x_898:
[----:B------:R-:W-:Y:S01]  /*0510*/  IADD3 R19, P0, PT, R19, 0x100, RZ ;  /* 0x0000010013137810 */ /* 0x000fe20007f1e0ff */
[----:B------:R-:W-:Y:S02]  /*0520*/  VIADD R9, R9, 0x100 ;  /* 0x0000010009097836 */ /* 0x000fe40000000000 */
[----:B------:R-:W-:Y:S02]  /*0530*/  IMAD.X R18, RZ, RZ, R18, P3 ;  /* 0x000000ffff127224 */ /* 0x000fe400018e0612 */
[----:B------:R-:W-:Y:S01]  /*0540*/  IMAD.X R21, RZ, RZ, R21, P0 ;  /* 0x000000ffff157224 */ /* 0x000fe200000e0615 */
[----:B------:R-:W-:Y:S07]  /*0550*/  @P2 BRA `(.L_x_900) ;  /* 0xfffffffc007c2947 */ /* 0x000fee000383ffff */
.L_x_897:
[----:B------:R-:W-:Y:S05]  /*0560*/  BSYNC.RECONVERGENT B2 ;  /* 0x0000000000027941 */ /* 0x000fea0003800200 */
.L_x_896:
[----:B------:R-:W-:-:S13]  /*0570*/  ISETP.GE.U32.AND P0, PT, R20, 0x300, PT ;  /* 0x000003001400780c */ /* 0x000fda0003f06070 */
[----:B------:R-:W-:Y:S05]  /*0580*/  @!P0 BRA `(.L_x_895) ;  /* 0x0000000400d48947 */ /* 0x000fea0003800000 */
[----:B------:R-:W0:Y:S01]  /*0590*/  LDC.64 R10, c[0x0][0x380] ;  /* 0x0000e000ff0a7b82 */ /* 0x000e220000000a00 */
[----:B------:R-:W-:-:S07]  /*05a0*/  VIADD R9, R9, 0x200 ;  /* 0x0000020009097836 */ /* 0x000fce0000000000 */
[----:B------:R-:W1:Y:S02]  /*05b0*/  LDC.64 R12, c[0x0][0x388] ;  /* 0x0000e200ff0c7b82 */ /* 0x000e640000000a00 */
.L_x_909:
[----:B------:R-:W-:-:S05]  /*05c0*/  VIADD R14, R9, 0xfffffe00 ;  /* 0xfffffe00090e7836 */ /* 0x000fca0000000000 */
[----:B------:R-:W-:-:S04]  /*05d0*/  IADD3 R21, P0, PT, R5, R14, RZ ;  /* 0x0000000e05157210 */ /* 0x000fc80007f1e0ff */
[----:B------:R-:W-:Y:S02]  /*05e0*/  LEA.HI.X.SX32 R30, R14, RZ, 0x1, P0 ;  /* 0x000000ff0e1e7211 */ /* 0x000fe400000f0eff */
[----:B0-----:R-:W-:-:S04]  /*05f0*/  LEA R24, P0, R21, R10, 0x3 ;  /* 0x0000000a15187211 */ /* 0x001fc800078018ff */
[----:B------:R-:W-:-:S05]  /*0600*/  LEA.HI.X R25, R21, R11, R30, 0x3, P0 ;  /* 0x0000000b15197211 */ /* 0x000fca00000f1c1e */
[----:B------:R-:W2:Y:S04]  /*0610*/  LDG.E.64 R22, desc[UR10][R24.64] ;  /* 0x0000000a18167981 */ /* 0x000ea8000c1e1b00 */
[----:B-----5:R0:W5:Y:S04]  /*0620*/  LDG.E.64 R18, desc[UR10][R24.64+0x800] ;  /* 0x0008000a18127981 */ /* 0x020168000c1e1b00 */
[----:B------:R0:W5:Y:S04]  /*0630*/  LDG.E.64 R14, desc[UR10][R24.64+0x1000] ;  /* 0x0010000a180e7981 */ /* 0x000168000c1e1b00 */
[----:B------:R0:W5:Y:S01]  /*0640*/  LDG.E.64 R16, desc[UR10][R24.64+0x1800] ;  /* 0x0018000a18107981 */ /* 0x000162000c1e1b00 */
[----:B-1----:R-:W-:Y:S01]  /*0650*/  IADD3 R32, P1, PT, R21, R12, RZ ;  /* 0x0000000c15207210 */ /* 0x002fe20007f3e0ff */
[----:B------:R-:W-:Y:S01]  /*0660*/  BSSY.RECONVERGENT B2, `(.L_x_901) ;  /* 0x0000017000027945 */ /* 0x000fe20003800200 */
[----:B------:R-:W-:-:S02]  /*0670*/  IMAD.MOV.U32 R27, RZ, RZ, R7 ;  /* 0x000000ffff1b7224 */ /* 0x000fc400078e0007 */
[----:B------:R-:W-:Y:S02]  /*0680*/  IMAD.MOV.U32 R28, RZ, RZ, R8 ;  /* 0x000000ffff1c7224 */ /* 0x000fe400078e0008 */
[----:B------:R-:W-:Y:S02]  /*0690*/  VIADD R26, R9, 0xffffff00 ;  /* 0xffffff00091a7836 */ /* 0x000fe40000000000 */
[----:B------:R-:W-:Y:S02]  /*06a0*/  IMAD.MOV.U32 R20, RZ, RZ, R2 ;  /* 0x000000ffff147224 */ /* 0x000fe400078e0002 */
[----:B------:R-:W-:Y:S02]  /*06b0*/  IMAD.MOV.U32 R21, RZ, RZ, R3 ;  /* 0x000000ffff157224 */ /* 0x000fe400078e0003 */
[----:B------:R-:W-:Y:S01]  /*06c0*/  IMAD.X R29, R30, 0x1, R13, P1 ;  /* 0x000000011e1d7824 */ /* 0x000fe200008e060d */
[----:B--2---:R-:W-:-:S14]  /*06d0*/  DSETP.GEU.AND P0, PT, R2, R22, PT ;  /* 0x000000160200722a */ /* 0x004fdc0003f0e000 */
[----:B0-----:R-:W-:Y:S05]  /*06e0*/  @!P0 BRA `(.L_x_902) ;  /* 0x0000000000388947 */ /* 0x001fea0003800000 */
        /* <DEDUP_REMOVED lines=14> */
.L_x_902:
[----:B------:R-:W-:Y:S05]  /*07d0*/  BSYNC.RECONVERGENT B2 ;  /* 0x0000000000027941 */ /* 0x000fea0003800200 */
.L_x_901:
[----:B-----5:R-:W-:Y:S01]  /*07e0*/  DSETP.GEU.AND P0, PT, R20, R18, PT ;  /* 0x000000121400722a */ /* 0x020fe20003f0e000 */
[----:B------:R-:W-:Y:S01]  /*07f0*/  SHF.R.S32.HI R2, RZ, 0x1f, R26 ;  /* 0x0000001fff027819 */ /* 0x000fe2000001141a */
[----:B------:R-:W-:Y:S01]  /*0800*/  BSSY.RECONVERGENT B2, `(.L_x_903) ;  /* 0x0000016000027945 */ /* 0x000fe20003800200 */
[----:B------:R-:W-:Y:S01]  /*0810*/  IADD3 R26, P1, P2, R26, R12, R5 ;  /* 0x0000000c1a1a7210 */ /* 0x000fe20007a3e005 */
[----:B------:R-:W-:Y:S02]  /*0820*/  IMAD.MOV.U32 R22, RZ, RZ, R27 ;  /* 0x000000ffff167224 */ /* 0x000fe400078e001b */
[----:B------:R-:W-:Y:S01]  /*0830*/  IMAD.MOV.U32 R23, RZ, RZ, R28 ;  /* 0x000000ffff177224 */ /* 0x000fe200078e001c */
[----:B------:R-:W-:Y:S01]  /*0840*/  IADD3.X R7, PT, PT, R2, R13, RZ, P1, P2 ;  /* 0x0000000d02077210 */ /* 0x000fe20000fe44ff */
[----:B------:R-:W-:Y:S02]  /*0850*/  IMAD.MOV.U32 R2, RZ, RZ, R20 ;  /* 0x000000ffff027224 */ /* 0x000fe400078e0014 */
[----:B------:R-:W-:-:S04]  /*0860*/  IMAD.MOV.U32 R3, RZ, RZ, R21 ;  /* 0x000000ffff037224 */ /* 0x000fc800078e0015 */
        /* <DEDUP_REMOVED lines=15> */
.L_x_904:
[----:B------:R-:W-:Y:S05]  /*0960*/  BSYNC.RECONVERGENT B2 ;  /* 0x0000000000027941 */ /* 0x000fea0003800200 */
.L_x_903:
[----:B------:R-:W-:Y:S01]  /*0970*/  DSETP.GEU.AND P0, PT, R2, R14, PT ;  /* 0x0000000e0200722a */ /* 0x000fe20003f0e000 */
[----:B------:R-:W-:Y:S01]  /*0980*/  SHF.R.S32.HI R8, RZ, 0x1f, R9 ;  /* 0x0000001fff087819 */ /* 0x000fe20000011409 */
[C---:B------:R-:W-:Y:S01]  /*0990*/  VIADD R7, R9.reuse, 0x100 ;  /* 0x0000010009077836 */ /* 0x040fe20000000000 */
[----:B------:R-:W-:Y:S01]  /*09a0*/  IADD3 R25, P1, P2, R9, R12, R5 ;  /* 0x0000000c09197210 */ /* 0x000fe20007a3e005 */
[----:B------:R-:W-:Y:S01]  /*09b0*/  BSSY.RECONVERGENT B2, `(.L_x_905) ;  /* 0x0000016000027945 */ /* 0x000fe20003800200 */
[----:B------:R-:W-:Y:S02]  /*09c0*/  IMAD.MOV.U32 R20, RZ, RZ, R22 ;  /* 0x000000ffff147224 */ /* 0x000fe400078e0016 */
[----:B------:R-:W-:Y:S01]  /*09d0*/  IADD3.X R24, PT, PT, R8, R13, RZ, P1, P2 ;  /* 0x0000000d08187210 */ /* 0x000fe20000fe44ff */
[----:B------:R-:W-:Y:S01]  /*09e0*/  IMAD.MOV.U32 R21, RZ, RZ, R23 ;  /* 0x000000ffff157224 */ /* 0x000fe200078e0017 */
[----:B------:R-:W-:Y:S01]  /*09f0*/  SHF.R.S32.HI R8, RZ, 0x1f, R7 ;  /* 0x0000001fff087819 */ /* 0x000fe20000011407 */
[----:B------:R-:W-:-:S02]  /*0a00*/  IMAD.MOV.U32 R18, RZ, RZ, R2 ;  /* 0x000000ffff127224 */ /* 0x000fc400078e0002 */
[----:B------:R-:W-:Y:S02]  /*0a10*/  IMAD.MOV.U32 R19, RZ, RZ, R3 ;  /* 0x000000ffff137224 */ /* 0x000fe400078e0003 */
        /* <DEDUP_REMOVED lines=15> */
.L_x_906:
[----:B------:R-:W-:Y:S05]  /*0b10*/  BSYNC.RECONVERGENT B2 ;  /* 0x0000000000027941 */ /* 0x000fea0003800200 */
.L_x_905:
[----:B------:R-:W-:Y:S01]  /*0b20*/  DSETP.GEU.AND P0, PT, R18, R16, PT ;  /* 0x000000101200722a */ /* 0x000fe20003f0e000 */
[----:B------:R-:W-:Y:S01]  /*0b30*/  IADD3 R15, P1, P2, R7, R12, R5 ;  /* 0x0000000c070f7210 */ /* 0x000fe20007a3e005 */
[----:B------:R-:W-:Y:S01]  /*0b40*/  BSSY.RECONVERGENT B2, `(.L_x_907) ;  /* 0x0000015000027945 */ /* 0x000fe20003800200 */
[----:B------:R-:W-:Y:S02]  /*0b50*/  IMAD.MOV.U32 R7, RZ, RZ, R20 ;  /* 0x000000ffff077224 */ /* 0x000fe400078e0014 */
[----:B------:R-:W-:Y:S01]  /*0b60*/  IADD3.X R14, PT, PT, R8, R13, RZ, P1, P2 ;  /* 0x0000000d080e7210 */ /* 0x000fe20000fe44ff */
[----:B------:R-:W-:Y:S02]  /*0b70*/  IMAD.MOV.U32 R8, RZ, RZ, R21 ;  /* 0x000000ffff087224 */ /* 0x000fe400078e0015 */
        /* <DEDUP_REMOVED lines=17> */
.L_x_908:
[----:B------:R-:W-:Y:S05]  /*0c90*/  BSYNC.RECONVERGENT B2 ;  /* 0x0000000000027941 */ /* 0x000fea0003800200 */
.L_x_907:
[C---:B------:R-:W-:Y:S02]  /*0ca0*/  VIADD R15, R9.reuse, 0x200 ;  /* 0x00000200090f7836 */ /* 0x040fe40000000000 */
[----:B------:R-:W-:-:S03]  /*0cb0*/  VIADD R9, R9, 0x400 ;  /* 0x0000040009097836 */ /* 0x000fc60000000000 */
[----:B------:R-:W-:-:S13]  /*0cc0*/  ISETP.GE.AND P0, PT, R15, R4, PT ;  /* 0x000000040f00720c */ /* 0x000fda0003f06270 */
[----:B------:R-:W-:Y:S05]  /*0cd0*/  @!P0 BRA `(.L_x_909) ;  /* 0xfffffff800388947 */ /* 0x000fea000383ffff */
.L_x_895:
[----:B------:R-:W-:Y:S05]  /*0ce0*/  BSYNC.RECONVERGENT B1 ;  /* 0x0000000000017941 */ /* 0x000fea0003800200 */
.L_x_894:
[----:B------:R-:W-:-:S13]  /*0cf0*/  ISETP.GE.AND P0, PT, R4, 0x100, PT ;  /* 0x000001000400780c */ /* 0x000fda0003f06270 */
[----:B------:R-:W-:Y:S05]  /*0d00*/  @!P0 BRA `(.L_x_910) ;  /* 0x0000001000e48947 */ /* 0x000fea0003800000 */
[----:B------:R-:W0:Y:S01]  /*0d10*/  S2R R4, SR_LANEID ;  /* 0x0000000000047919 */ /* 0x000e220000000000 */
[----:B------:R-:W-:Y:S01]  /*0d20*/  BSSY.RECONVERGENT B1, `(.L_x_911) ;  /* 0x000001a000017945 */ /* 0x000fe20003800200 */
[----:B------:R-:W-:Y:S01]  /*0d30*/  IMAD.MOV.U32 R14, RZ, RZ, R7 ;  /* 0x000000ffff0e7224 */ /* 0x000fe200078e0007 */
[----:B-----5:R-:W-:Y:S01]  /*0d40*/  SHFL.DOWN PT, R12, R2, 0x1, 0x1f ;  /* 0x08201f00020c7f89 */ /* 0x020fe200000e0000 */
        /* <DEDUP_REMOVED lines=23> */
.L_x_912:
[----:B------:R-:W-:Y:S05]  /*0ec0*/  BSYNC.RECONVERGENT B1 ;  /* 0x0000000000017941 */ /* 0x000fea0003800200 */
.L_x_911:
        /* <DEDUP_REMOVED lines=26> */
.L_x_914:
[----:B------:R-:W-:Y:S05]  /*1070*/  BSYNC.RECONVERGENT B1 ;  /* 0x0000000000017941 */ /* 0x000fea0003800200 */
.L_x_913:
        /* <DEDUP_REMOVED lines=26> */
.L_x_916:
[----:B------:R-:W-:Y:S05]  /*1220*/  BSYNC.RECONVERGENT B1 ;  /* 0x0000000000017941 */ /* 0x000fea0003800200 */
.L_x_915:
        /* <DEDUP_REMOVED lines=26> */
.L_x_918:
[----:B------:R-:W-:Y:S05]  /*13d0*/  BSYNC.RECONVERGENT B1 ;  /* 0x0000000000017941 */ /* 0x000fea0003800200 */
.L_x_917:
        /* <DEDUP_REMOVED lines=27> */
.L_x_920:
[----:B------:R-:W-:Y:S05]  /*1590*/  BSYNC.RECONVERGENT B1 ;  /* 0x0000000000017941 */ /* 0x000fea0003800200 */
.L_x_919:
[----:B------:R-:W-:Y:S04]  /*15a0*/  BSSY.RECONVERGENT B1, `(.L_x_921) ;  /* 0x000000a000017945 */ /* 0x000fe80003800200 */
[----:B------:R-:W-:Y:S05]  /*15b0*/  @P2 BRA `(.L_x_922) ;  /* 0x0000000000202947 */ /* 0x000fea0003800000 */
[----:B------:R-:W1:Y:S01]  /*15c0*/  S2R R8, SR_CgaCtaId ;  /* 0x0000000000087919 */ /* 0x000e620000008800 */
[----:B------:R-:W-:Y:S02]  /*15d0*/  MOV R5, 0x400 ;  /* 0x0000040000057802 */ /* 0x000fe40000000f00 */
[----:B0-----:R-:W-:-:S04]  /*15e0*/  SHF.R.U32.HI R4, RZ, 0x1, R6 ;  /* 0x00000001ff047819 */ /* 0x001fc80000011606 */
[----:B------:R-:W-:Y:S02]  /*15f0*/  LOP3.LUT R4, R4, 0x1f0, RZ, 0xc0, !PT ;  /* 0x000001f004047812 */ /* 0x000fe400078ec0ff */
[----:B-1----:R-:W-:-:S05]  /*1600*/  LEA R5, R8, R5, 0x18 ;  /* 0x0000000508057211 */ /* 0x002fca00078ec0ff */
[----:B------:R-:W-:-:S05]  /*1610*/  IMAD.IADD R5, R4, 0x1, R5 ;  /* 0x0000000104057824 */ /* 0x000fca00078e0205 */
[----:B------:R1:W-:Y:S04]  /*1620*/  STS.64 [R5+0x10], R16 ;  /* 0x0000101005007388 */ /* 0x0003e80000000a00 */
[----:B------:R1:W-:Y:S02]  /*1630*/  STS.64 [R5+0x8], R2 ;  /* 0x0000080205007388 */ /* 0x0003e40000000a00 */
.L_x_922:
[----:B------:R-:W-:Y:S05]  /*1640*/  BSYNC.RECONVERGENT B1 ;  /* 0x0000000000017941 */ /* 0x000fea0003800200 */
.L_x_921:
        /* <DEDUP_REMOVED lines=12> */
[----:B0-----:R0:W2:Y:S04]  /*1710*/  LDS.128 R4, [R32+0x40] ;  /* 0x0000400020047984 */ /* 0x0010a80000000c00 */
[----:B------:R0:W3:Y:S04]  /*1720*/  LDS.128 R8, [R32+0x50] ;  /* 0x0000500020087984 */ /* 0x0000e80000000c00 */
[----:B------:R0:W4:Y:S01]  /*1730*/  LDS.128 R12, [R32+0x20] ;  /* 0x00002000200c7984 */ /* 0x0001220000000c00 */
        /* <DEDUP_REMOVED lines=16> */
.L_x_925:
[----:B------:R-:W-:Y:S05]  /*1840*/  BSYNC.RECONVERGENT B1 ;  /* 0x0000000000017941 */ /* 0x000fea0003800200 */
.L_x_924:
        /* <DEDUP_REMOVED lines=24> */
.L_x_927:
[----:B------:R-:W-:Y:S05]  /*19d0*/  BSYNC.RECONVERGENT B1 ;  /* 0x0000000000017941 */ /* 0x000fea0003800200 */
.L_x_926:
        /* <DEDUP_REMOVED lines=21> */
.L_x_929:
[----:B------:R-:W-:Y:S05]  /*1b30*/  BSYNC.RECONVERGENT B1 ;  /* 0x0000000000017941 */ /* 0x000fea0003800200 */
.L_x_928:
        /* <DEDUP_REMOVED lines=21> */
.L_x_931:
[----:B------:R-:W-:Y:S05]  /*1c90*/  BSYNC.RECONVERGENT B1 ;  /* 0x0000000000017941 */ /* 0x000fea0003800200 */
.L_x_930:
        /* <DEDUP_REMOVED lines=21> */
.L_x_933:
[----:B------:R-:W-:Y:S05]  /*1df0*/  BSYNC.RECONVERGENT B1 ;  /* 0x0000000000017941 */ /* 0x000fea0003800200 */
.L_x_932:
        /* <DEDUP_REMOVED lines=21> */
.L_x_935:
[----:B------:R-:W-:Y:S05]  /*1f50*/  BSYNC.RECONVERGENT B1 ;  /* 0x0000000000017941 */ /* 0x000fea0003800200 */
.L_x_934:
        /* <DEDUP_REMOVED lines=20> */
.L_x_910:
[----:B------:R-:W-:Y:S01]  /*20a0*/  LOP3.LUT R5, R6, 0x3e0, RZ, 0xc0, !PT ;  /* 0x000003e006057812 */ /* 0x000fe200078ec0ff */
[----:B------:R-:W-:Y:S01]  /*20b0*/  BSSY.RECONVERGENT B1, `(.L_x_936) ;  /* 0x0000020000017945 */ /* 0x000fe20003800200 */
[----:B------:R-:W-:Y:S02]  /*20c0*/  IMAD.MOV.U32 R16, RZ, RZ, R7 ;  /* 0x000000ffff107224 */ /* 0x000fe400078e0007 */
[----:B------:R-:W-:Y:S02]  /*20d0*/  IMAD.MOV.U32 R18, RZ, RZ, R8 ;  /* 0x000000ffff127224 */ /* 0x000fe400078e0008 */
[----:B------:R-:W-:Y:S01]  /*20e0*/  VIADD R9, R5, 0x20 ;  /* 0x0000002005097836 */ /* 0x000fe20000000000 */
[----:B------:R-:W-:Y:S01]  /*20f0*/  LOP3.LUT R5, RZ, R5, RZ, 0x33, !PT ;  /* 0x00000005ff057212 */ /* 0x000fe200078e33ff */
[----:B-----5:R-:W-:Y:S02]  /*2100*/  IMAD.MOV.U32 R10, RZ, RZ, R2 ;  /* 0x000000ffff0a7224 */ /* 0x020fe400078e0002 */
[----:B------:R-:W-:Y:S01]  /*2110*/  IMAD.MOV.U32 R11, RZ, RZ, R3 ;  /* 0x000000ffff0b7224 */ /* 0x000fe200078e0003 */
[----:B------:R-:W-:Y:S01]  /*2120*/  ISETP.GT.AND P0, PT, R9, R4, PT ;  /* 0x000000040900720c */ /* 0x000fe20003f04270 */
[----:B------:R-:W-:-:S05]  /*2130*/  IMAD.IADD R5, R4, 0x1, R5 ;  /* 0x0000000104057824 */ /* 0x000fca00078e0205 */
        /* <DEDUP_REMOVED lines=23> */
.L_x_937:
[----:B------:R-:W-:Y:S05]  /*22b0*/  BSYNC.RECONVERGENT B1 ;  /* 0x0000000000017941 */ /* 0x000fea0003800200 */
.L_x_936:
        /* <DEDUP_REMOVED lines=27> */
.L_x_939:
[----:B------:R-:W-:Y:S05]  /*2470*/  BSYNC.RECONVERGENT B1 ;  /* 0x0000000000017941 */ /* 0x000fea0003800200 */
.L_x_938:
[----:B------:R-:W-:Y:S01]  /*2480*/  SHFL.DOWN PT, R12, R2, 0x4, R9 ;  /* 0x08800000020c7989 */ /* 0x000fe200000e0009 */
[----:B------:R-:W-:Y:S01]  /*2490*/  VIADD R8, R5, 0x4 ;  /* 0x0000000405087836 */ /* 0x000fe20000000000 */
[----:B------:R-:W-:Y:S01]  /*24a0*/  BSSY.RECONVERGENT B1, `(.L_x_940) ;  /* 0x0000019000017945 */ /* 0x000fe20003800200 */
[----:B------:R-:W-:Y:S01]  /*24b0*/  IMAD.MOV.U32 R16, RZ, RZ, R14 ;  /* 0x000000ffff107224 */ /* 0x000fe200078e000e */
[----:B------:R-:W0:Y:S01]  /*24c0*/  SHFL.DOWN PT, R13, R3, 0x4, R9 ;  /* 0x08800000030d7989 */ /* 0x000e2200000e0009 */
[----:B------:R-:W-:Y:S02]  /*24d0*/  IMAD.MOV.U32 R18, RZ, RZ, R20 ;  /* 0x000000ffff127224 */ /* 0x000fe400078e0014 */
[----:B------:R-:W-:Y:S01]  /*24e0*/  IMAD.MOV.U32 R10, RZ, RZ, R2 ;  /* 0x000000ffff0a7224 */ /* 0x000fe200078e0002 */
[----:B------:R1:W2:Y:S01]  /*24f0*/  SHFL.DOWN PT, R7, R14, 0x4, R9 ;  /* 0x088000000e077989 */ /* 0x0002a200000e0009 */
[----:B------:R-:W-:-:S03]  /*2500*/  IMAD.MOV.U32 R11, RZ, RZ, R3 ;  /* 0x000000ffff0b7224 */ /* 0x000fc600078e0003 */
[----:B------:R1:W3:Y:S01]  /*2510*/  SHFL.DOWN PT, R15, R20, 0x4, R9 ;  /* 0x08800000140f7989 */ /* 0x0002e200000e0009 */
[----:B0-----:R-:W-:-:S06]  /*2520*/  DSETP.GEU.AND P0, PT, R2, R12, PT ;  /* 0x0000000c0200722a */ /* 0x001fcc0003f0e000 */
[----:B------:R-:W-:-:S13]  /*2530*/  ISETP.GT.OR P0, PT, R8, R9, !P0 ;  /* 0x000000090800720c */ /* 0x000fda0004704670 */
        /* <DEDUP_REMOVED lines=15> */
.L_x_941:
[----:B------:R-:W-:Y:S05]  /*2630*/  BSYNC.RECONVERGENT B1 ;  /* 0x0000000000017941 */ /* 0x000fea0003800200 */
.L_x_940:
        /* <DEDUP_REMOVED lines=27> */
.L_x_943:
[----:B------:R-:W-:Y:S05]  /*27f0*/  BSYNC.RECONVERGENT B1 ;  /* 0x0000000000017941 */ /* 0x000fea0003800200 */
.L_x_942:
[----:B------:R-:W-:Y:S01]  /*2800*/  SHFL.DOWN PT, R10, R12, 0x10, R9 ;  /* 0x0a0000000c0a7989 */ /* 0x000fe200000e0009 */
[C---:B------:R-:W-:Y:S01]  /*2810*/  VIADD R2, R5.reuse, 0x10 ;  /* 0x0000001005027836 */ /* 0x040fe20000000000 */
[----:B------:R-:W-:Y:S01]  /*2820*/  ISETP.NE.AND P2, PT, R5, RZ, PT ;  /* 0x000000ff0500720c */ /* 0x000fe20003f45270 */
[----:B------:R-:W-:Y:S01]  /*2830*/  BSSY.RECONVERGENT B1, `(.L_x_944) ;  /* 0x0000019000017945 */ /* 0x000fe20003800200 */
        /* <DEDUP_REMOVED lines=24> */
.L_x_945:
[----:B------:R-:W-:Y:S05]  /*29c0*/  BSYNC.RECONVERGENT B1 ;  /* 0x0000000000017941 */ /* 0x000fea0003800200 */
.L_x_944:
        /* <DEDUP_REMOVED lines=10> */
.L_x_947:
[----:B------:R-:W-:Y:S05]  /*2a70*/  BSYNC.RECONVERGENT B1 ;  /* 0x0000000000017941 */ /* 0x000fea0003800200 */
.L_x_946:
[----:B------:R-:W-:Y:S01]  /*2a80*/  BAR.SYNC.DEFER_BLOCKING 0x0 ;  /* 0x0000000000007b1d */ /* 0x000fe20000010000 */
[----:B------:R-:W-:-:S13]  /*2a90*/  ISETP.NE.AND P1, PT, R6, RZ, PT ;  /* 0x000000ff0600720c */ /* 0x000fda0003f25270 */
[----:B------:R-:W-:Y:S05]  /*2aa0*/  @P1 BRA `(.L_x_923) ;  /* 0x0000003c004c1947 */ /* 0x000fea0003800000 */
[----:B------:R-:W-:Y:S01]  /*2ab0*/  ISETP.GE.AND P0, PT, R4, 0x21, PT ;  /* 0x000000210400780c */ /* 0x000fe20003f06270 */
[----:B0-----:R-:W-:Y:S02]  /*2ac0*/  IMAD.MOV.U32 R5, RZ, RZ, R16 ;  /* 0x000000ffff057224 */ /* 0x001fe400078e0010 */
[----:B------:R-:W-:Y:S02]  /*2ad0*/  IMAD.MOV.U32 R12, RZ, RZ, R17 ;  /* 0x000000ffff0c7224 */ /* 0x000fe400078e0011 */
[----:B------:R-:W-:Y:S02]  /*2ae0*/  IMAD.MOV.U32 R6, RZ, RZ, R2 ;  /* 0x000000ffff067224 */ /* 0x000fe400078e0002 */
[----:B------:R-:W-:-:S06]  /*2af0*/  IMAD.MOV.U32 R7, RZ, RZ, R3 ;  /* 0x000000ffff077224 */ /* 0x000fcc00078e0003 */
[----:B------:R-:W-:Y:S05]  /*2b00*/  @!P0 BRA `(.L_x_948) ;  /* 0x00000000006c8947 */ /* 0x000fea0003800000 */
        /* <DEDUP_REMOVED lines=26> */
.L_x_949:
[----:B------:R-:W-:Y:S05]  /*2cb0*/  BSYNC.RECONVERGENT B1 ;  /* 0x0000000000017941 */ /* 0x000fea0003800200 */
.L_x_948:
[----:B------:R-:W-:Y:S01]  /*2cc0*/  ISETP.GE.AND P0, PT, R4, 0x41, PT ;  /* 0x000000410400780c */ /* 0x000fe20003f06270 */
[----:B------:R-:W-:Y:S02]  /*2cd0*/  IMAD.MOV.U32 R11, RZ, RZ, R5 ;  /* 0x000000ffff0b7224 */ /* 0x000fe400078e0005 */
        /* <DEDUP_REMOVED lines=30> */
.L_x_951:
[----:B------:R-:W-:Y:S05]  /*2ec0*/  BSYNC.RECONVERGENT B1 ;  /* 0x0000000000017941 */ /* 0x000fea0003800200 */
.L_x_950:
        /* <DEDUP_REMOVED lines=32> */
.L_x_953:
[----:B------:R-:W-:Y:S05]  /*30d0*/  BSYNC.RECONVERGENT B1 ;  /* 0x0000000000017941 */ /* 0x000fea0003800200 */
.L_x_952:
        /* <DEDUP_REMOVED lines=32> */
.L_x_955:
[----:B------:R-:W-:Y:S05]  /*32e0*/  BSYNC.RECONVERGENT B1 ;  /* 0x0000000000017941 */ /* 0x000fea0003800200 */
.L_x_954:
        /* <DEDUP_REMOVED lines=32> */
.L_x_957:
[----:B------:R-:W-:Y:S05]  /*34f0*/  BSYNC.RECONVERGENT B1 ;  /* 0x0000000000017941 */ /* 0x000fea0003800200 */
.L_x_956:
        /* <DEDUP_REMOVED lines=11> */
[----:B------:R-:W-:Y:S02]  /*35b0*/  IMAD.MOV.U32 R6, RZ, RZ, R8 ;  /* 0x000000ffff067224 */ /* 0x000fe400078e0008 */
[----:B------:R-:W-:Y:S01]  /*35c0*/  IMAD.MOV.U32 R7, RZ, RZ, R9 ;  /* 0x000000ffff077224 */ /* 0x000fe200078e0009 */
[----:B0-----:R-:W-:-:S05]  /*35d0*/  LEA R13, R3, R2, 0x18 ;  /* 0x00000002030d7211 */ /* 0x001fca00078ec0ff */
        /* <DEDUP_REMOVED lines=18> */
.L_x_959:
[----:B------:R-:W-:Y:S05]  /*3700*/  BSYNC.RECONVERGENT B1 ;  /* 0x0000000000017941 */ /* 0x000fea0003800200 */
.L_x_958:
        /* <DEDUP_REMOVED lines=30> */
.L_x_891:
[----:B------:R-:W0:Y:S01]  /*38f0*/  S2R R7, SR_TID.X ;  /* 0x0000000000077919 */ /* 0x000e220000002100 */
[----:B------:R-:W1:Y:S02]  /*3900*/  LDCU.128 UR12, c[0x0][0x380] ;  /* 0x00007000ff0c77ac */ /* 0x000e640008000c00 */
[----:B-1----:R-:W-:Y:S02]  /*3910*/  IMAD.U32 R18, RZ, RZ, UR12 ;  /* 0x0000000cff127e24 */ /* 0x002fe4000f8e00ff */
[----:B------:R-:W-:Y:S01]  /*3920*/  IMAD.U32 R17, RZ, RZ, UR13 ;  /* 0x0000000dff117e24 */ /* 0x000fe2000f8e00ff */
[----:B0-----:R-:W-:-:S05]  /*3930*/  IADD3 R2, P0, PT, R5, R7, RZ ;  /* 0x0000000705027210 */ /* 0x001fca0007f1e0ff */
[----:B------:R-:W-:Y:S01]  /*3940*/  IMAD.X R3, RZ, RZ, RZ, P0 ;  /* 0x000000ffff037224 */ /* 0x000fe200000e06ff */
[----:B------:R-:W-:-:S04]  /*3950*/  LEA R22, P0, R2, R18, 0x3 ;  /* 0x0000001202167211 */ /* 0x000fc800078018ff */
[----:B------:R-:W-:-:S05]  /*3960*/  LEA.HI.X R23, R2, R17, R3, 0x3, P0 ;  /* 0x0000001102177211 */ /* 0x000fca00000f1c03 */
[----:B------:R-:W2:Y:S04]  /*3970*/  LDG.E.64 R8, desc[UR10][R22.64] ;  /* 0x0000000a16087981 */ /* 0x000ea8000c1e1b00 */
[----:B------:R-:W2:Y:S04]  /*3980*/  LDG.E.64 R14, desc[UR10][R22.64+0x800] ;  /* 0x0008000a160e7981 */ /* 0x000ea8000c1e1b00 */
[----:B------:R-:W3:Y:S04]  /*3990*/  LDG.E.64 R20, desc[UR10][R22.64+0x1000] ;  /* 0x0010000a16147981 */ /* 0x000ee8000c1e1b00 */
[----:B------:R-:W4:Y:S04]  /*39a0*/  LDG.E.64 R2, desc[UR10][R22.64+0x1800] ;  /* 0x0018000a16027981 */ /* 0x000f28000c1e1b00 */
[----:B------:R0:W5:Y:S01]  /*39b0*/  LDG.E.64 R10, desc[UR10][R22.64+0x2000] ;  /* 0x0020000a160a7981 */ /* 0x000162000c1e1b00 */
[C---:B------:R-:W-:Y:S01]  /*39c0*/  VIADD R4, R7.reuse, 0x100 ;  /* 0x0000010007047836 */ /* 0x040fe20000000000 */
[----:B------:R-:W-:Y:S01]  /*39d0*/  UMOV UR4, URZ ;  /* 0x000000ff00047c82 */ /* 0x000fe20008000000 */
[----:B------:R-:W-:Y:S01]  /*39e0*/  IMAD.U32 R16, RZ, RZ, UR14 ;  /* 0x0000000eff107e24 */ /* 0x000fe2000f8e00ff */
[----:B------:R-:W-:Y:S01]  /*39f0*/  BSSY.RECONVERGENT B1, `(.L_x_960) ;  /* 0x0000018000017945 */ /* 0x000fe20003800200 */
[----:B------:R-:W-:Y:S01]  /*3a00*/  VIADD R6, R7, 0x200 ;  /* 0x0000020007067836 */ /* 0x000fe20000000000 */
[----:B------:R-:W-:Y:S01]  /*3a10*/  ISETP.LE.U32.AND P0, PT, R13, UR6, PT ;  /* 0x000000060d007c0c */ /* 0x000fe2000bf03070 */
[----:B--2---:R-:W-:-:S06]  /*3a20*/  DSETP.GEU.AND P2, PT, R14, R8, PT ;  /* 0x000000080e00722a */ /* 0x004fcc0003f4e000 */
[----:B------:R-:W-:Y:S02]  /*3a30*/  FSEL R8, R14, R8, !P2 ;  /* 0x000000080e087208 */ /* 0x000fe40005000000 */
[----:B------:R-:W-:-:S06]  /*3a40*/  FSEL R9, R15, R9, !P2 ;  /* 0x000000090f097208 */ /* 0x000fcc0005000000 */
[----:B---3--:R-:W-:-:S06]  /*3a50*/  DSETP.GEU.AND P3, PT, R20, R8, PT ;  /* 0x000000081400722a */ /* 0x008fcc0003f6e000 */
[----:B------:R-:W-:Y:S02]  /*3a60*/  FSEL R14, R20, R8, !P3 ;  /* 0x00000008140e7208 */ /* 0x000fe40005800000 */
[----:B------:R-:W-:Y:S01]  /*3a70*/  FSEL R15, R21, R9, !P3 ;  /* 0x00000009150f7208 */ /* 0x000fe20005800000 */
[----:B------:R-:W-:Y:S01]  /*3a80*/  IMAD.U32 R9, RZ, RZ, UR15 ;  /* 0x0000000fff097e24 */ /* 0x000fe2000f8e00ff */
[----:B------:R-:W-:-:S03]  /*3a90*/  IADD3 R8, P1, PT, R5, R16, RZ ;  /* 0x0000001005087210 */ /* 0x000fc60007f3e0ff */
[----:B------:R-:W-:Y:S01]  /*3aa0*/  IMAD.MOV.U32 R5, RZ, RZ, R15 ;  /* 0x000000ffff057224 */ /* 0x000fe200078e000f */
[----:B----4-:R-:W-:Y:S01]  /*3ab0*/  DSETP.GEU.AND P4, PT, R14, R2, PT ;  /* 0x000000020e00722a */ /* 0x010fe20003f8e000 */
[----:B------:R-:W-:Y:S01]  /*3ac0*/  @P3 SEL R6, R4, R7, !P2 ;  /* 0x0000000704063207 */ /* 0x000fe20005000000 */
[----:B------:R-:W-:-:S04]  /*3ad0*/  IMAD.MOV.U32 R4, RZ, RZ, R14 ;  /* 0x000000ffff047224 */ /* 0x000fc800078e000e */
[----:B------:R-:W-:-:S08]  /*3ae0*/  IMAD.MOV.U32 R19, RZ, RZ, R6 ;  /* 0x000000ffff137224 */ /* 0x000fd000078e0006 */
[----:B0-----:R-:W-:Y:S05]  /*3af0*/  @!P4 BRA `(.L_x_961) ;  /* 0x00000000001cc947 */ /* 0x001fea0003800000 */
[----:B------:R-:W-:Y:S01]  /*3b00*/  DSETP.GEU.AND P2, PT, R2, R14, PT ;  /* 0x0000000e0200722a */ /* 0x000fe20003f4e000 */
[----:B------:R-:W-:Y:S02]  /*3b10*/  IMAD.MOV.U32 R4, RZ, RZ, R2 ;  /* 0x000000ffff047224 */ /* 0x000fe400078e0002 */
[----:B------:R-:W-:Y:S02]  /*3b20*/  IMAD.MOV.U32 R5, RZ, RZ, R3 ;  /* 0x000000ffff057224 */ /* 0x000fe400078e0003 */
[----:B------:R-:W-:-:S09]  /*3b30*/  VIADD R19, R7, 0x300 ;  /* 0x0000030007137836 */ /* 0x000fd20000000000 */
[----:B------:R-:W-:Y:S02]  /*3b40*/  @P2 IMAD.MOV.U32 R4, RZ, RZ, R14 ;  /* 0x000000ffff042224 */ /* 0x000fe400078e000e */
[----:B------:R-:W-:Y:S02]  /*3b50*/  @P2 IMAD.MOV.U32 R5, RZ, RZ, R15 ;  /* 0x000000ffff052224 */ /* 0x000fe400078e000f */
[----:B------:R-:W-:-:S07]  /*3b60*/  @P2 IMAD.MOV.U32 R19, RZ, RZ, R6 ;  /* 0x000000ffff132224 */ /* 0x000fce00078e0006 */
.L_x_961:
[----:B------:R-:W-:Y:S05]  /*3b70*/  BSYNC.RECONVERGENT B1 ;  /* 0x0000000000017941 */ /* 0x000fea0003800200 */
.L_x_960:
[----:B------:R-:W-:Y:S01]  /*3b80*/  IMAD.X R20, RZ, RZ, R9, P1 ;  /* 0x000000ffff147224 */ /* 0x000fe200008e0609 */
[----:B-----5:R-:W-:Y:S01]  /*3b90*/  DSETP.GEU.AND P1, PT, R4, R10, PT ;  /* 0x0000000a0400722a */ /* 0x020fe20003f2e000 */
[----:B------:R-:W-:Y:S01]  /*3ba0*/  LOP3.LUT R14, R7, 0x400, RZ, 0xfc, !PT ;  /* 0x00000400070e7812 */ /* 0x000fe200078efcff */
[----:B------:R-:W-:Y:S01]  /*3bb0*/  BSSY.RECONVERGENT B1, `(.L_x_962) ;  /* 0x0000019000017945 */ /* 0x000fe20003800200 */
[-C--:B------:R-:W-:Y:S01]  /*3bc0*/  IADD3 R22, P3, PT, R19, R8.reuse, RZ ;  /* 0x0000000813167210 */ /* 0x080fe20007f7e0ff */
[----:B------:R-:W-:Y:S01]  /*3bd0*/  IMAD.MOV.U32 R2, RZ, RZ, R4 ;  /* 0x000000ffff027224 */ /* 0x000fe200078e0004 */
[----:B------:R-:W-:Y:S01]  /*3be0*/  IADD3 R15, P2, PT, R14, R8, RZ ;  /* 0x000000080e0f7210 */ /* 0x000fe20007f5e0ff */
[----:B------:R-:W-:Y:S01]  /*3bf0*/  IMAD.MOV.U32 R3, RZ, RZ, R5 ;  /* 0x000000ffff037224 */ /* 0x000fe200078e0005 */
[----:B------:R-:W-:Y:S01]  /*3c00*/  IADD3.X R21, PT, PT, R20, UR4, RZ, P3, !PT ;  /* 0x0000000414157c10 */ /* 0x000fe20009ffe4ff */
[----:B------:R-:W-:Y:S01]  /*3c10*/  IMAD.MOV.U32 R8, RZ, RZ, R22 ;  /* 0x000000ffff087224 */ /* 0x000fe200078e0016 */
[----:B------:R-:W-:Y:S01]  /*3c20*/  ISETP.GE.U32.AND.EX P0, PT, RZ, R12, PT, P0 ;  /* 0x0000000cff00720c */ /* 0x000fe20003f06100 */
[----:B------:R-:W-:-:S02]  /*3c30*/  IMAD.X R20, RZ, RZ, R20, P2 ;  /* 0x000000ffff147224 */ /* 0x000fc400010e0614 */
[----:B------:R-:W-:Y:S02]  /*3c40*/  IMAD.MOV.U32 R6, RZ, RZ, R21 ;  /* 0x000000ffff067224 */ /* 0x000fe400078e0015 */
[----:B------:R-:W-:Y:S08]  /*3c50*/  @!P1 BRA `(.L_x_963) ;  /* 0x0000000000389947 */ /* 0x000ff00003800000 */
[----:B------:R-:W-:Y:S01]  /*3c60*/  DSETP.GEU.AND P2, PT, R10, R4, PT ;  /* 0x000000040a00722a */ /* 0x000fe20003f4e000 */
[----:B------:R-:W-:Y:S02]  /*3c70*/  IMAD.U32 R2, RZ, RZ, UR4 ;  /* 0x00000004ff027e24 */ /* 0x000fe4000f8e00ff */
[----:B------:R-:W-:Y:S02]  /*3c80*/  IMAD.MOV.U32 R8, RZ, RZ, R15 ;  /* 0x000000ffff087224 */ /* 0x000fe400078e000f */
[----:B------:R-:W-:Y:S02]  /*3c90*/  IMAD.MOV.U32 R6, RZ, RZ, R20 ;  /* 0x000000ffff067224 */ /* 0x000fe400078e0014 */
[----:B------:R-:W-:-:S07]  /*3ca0*/  IMAD.MOV.U32 R3, RZ, RZ, R11 ;  /* 0x000000ffff037224 */ /* 0x000fce00078e000b */
[----:B------:R-:W-:-:S04]  /*3cb0*/  @P2 ISETP.GE.U32.AND P1, PT, R19, R14, PT ;  /* 0x0000000e1300220c */ /* 0x000fc80003f26070 */
[----:B------:R-:W-:Y:S01]  /*3cc0*/  @P2 ISETP.GE.AND.EX P1, PT, R2, RZ, PT, P1 ;  /* 0x000000ff0200220c */ /* 0x000fe20003f26310 */
[----:B------:R-:W-:-:S03]  /*3cd0*/  IMAD.MOV.U32 R2, RZ, RZ, R10 ;  /* 0x000000ffff027224 */ /* 0x000fc600078e000a */
[----:B------:R-:W-:Y:S02]  /*3ce0*/  @P2 FSEL R4, R4, R10, !P1 ;  /* 0x0000000a04042208 */ /* 0x000fe40004800000 */
[----:B------:R-:W-:Y:S02]  /*3cf0*/  @P2 FSEL R5, R5, R11, !P1 ;  /* 0x0000000b05052208 */ /* 0x000fe40004800000 */
[----:B------:R-:W-:Y:S01]  /*3d00*/  @P2 SEL R8, R22, R15, !P1 ;  /* 0x0000000f16082207 */ /* 0x000fe20004800000 */
[----:B------:R-:W-:Y:S01]  /*3d10*/  @P2 IMAD.MOV.U32 R2, RZ, RZ, R4 ;  /* 0x000000ffff022224 */ /* 0x000fe200078e0004 */
[----:B------:R-:W-:Y:S01]  /*3d20*/  @P2 SEL R6, R21, R20, !P1 ;  /* 0x0000001415062207 */ /* 0x000fe20004800000 */
[----:B------:R-:W-:-:S07]  /*3d30*/  @P2 IMAD.MOV.U32 R3, RZ, RZ, R5 ;  /* 0x000000ffff032224 */ /* 0x000fce00078e0005 */
.L_x_963:
[----:B------:R-:W-:Y:S05]  /*3d40*/  BSYNC.RECONVERGENT B1 ;  /* 0x0000000000017941 */ /* 0x000fea0003800200 */
.L_x_962:
[----:B------:R-:W-:Y:S05]  /*3d50*/  @P0 BRA `(.L_x_964) ;  /* 0x0000001400c00947 */ /* 0x000fea0003800000 */
[----:B------:R-:W0:Y:S01]  /*3d60*/  LDCU.64 UR8, c[0x0][0x3e8] ;  /* 0x00007d00ff0877ac */ /* 0x000e220008000a00 */
[----:B------:R-:W-:Y:S01]  /*3d70*/  ISETP.NE.AND P0, PT, R7, RZ, PT ;  /* 0x000000ff0700720c */ /* 0x000fe20003f05270 */
[----:B------:R-:W-:Y:S01]  /*3d80*/  BSSY.RECONVERGENT B1, `(.L_x_965) ;  /* 0x0000012000017945 */ /* 0x000fe20003800200 */
[----:B------:R-:W-:Y:S01]  /*3d90*/  UMOV UR4, 0x8 ;  /* 0x0000000800047882 */ /* 0x000fe20000000000 */
[----:B------:R-:W-:Y:S02]  /*3da0*/  UMOV UR5, 0x0 ;  /* 0x0000000000057882 */ /* 0x000fe40000000000 */
[----:B0-----:R-:W-:-:S04]  /*3db0*/  UIMAD.WIDE.U32 UR4, UR8, 0x1, UR4 ;  /* 0x00000001080478a5 */ /* 0x001fc8000f8e0004 */
[----:B------:R-:W-:Y:S02]  /*3dc0*/  UIADD3 UR7, UPT, UPT, UR5, UR9, URZ ;  /* 0x0000000905077290 */ /* 0x000fe4000fffe0ff */
[----:B------:R-:W-:Y:S02]  /*3dd0*/  IMAD.U32 R5, RZ, RZ, UR5 ;  /* 0x00000005ff057e24 */ /* 0x000fe4000f8e00ff */
[----:B------:R-:W-:Y:S02]  /*3de0*/  IMAD.U32 R4, RZ, RZ, UR4 ;  /* 0x00000004ff047e24 */ /* 0x000fe4000f8e00ff */
[----:B------:R-:W-:Y:S01]  /*3df0*/  IMAD.U32 R5, RZ, RZ, UR7 ;  /* 0x00000007ff057e24 */ /* 0x000fe2000f8e00ff */
[----:B------:R-:W-:Y:S06]  /*3e00*/  @P0 BRA `(.L_x_966) ;  /* 0x0000000000240947 */ /* 0x000fec0003800000 */
[----:B------:R-:W-:Y:S02]  /*3e10*/  IMAD.MOV.U32 R14, RZ, RZ, 0x500 ;  /* 0x00000500ff0e7424 */ /* 0x000fe400078e00ff */
[----:B------:R-:W-:-:S05]  /*3e20*/  IMAD.MOV.U32 R15, RZ, RZ, 0x0 ;  /* 0x00000000ff0f7424 */ /* 0x000fca00078e00ff */
[----:B------:R-:W2:Y:S01]  /*3e30*/  ATOMG.E.ADD.64.STRONG.GPU PT, R10, desc[UR10][R4.64], R14 ;  /* 0x8000000e040a79a8 */ /* 0x000ea200081ef50a */
[----:B------:R-:W0:Y:S01]  /*3e40*/  S2UR UR5, SR_CgaCtaId ;  /* 0x00000000000579c3 */ /* 0x000e220000008800 */
[----:B------:R-:W-:Y:S02]  /*3e50*/  UMOV UR4, 0x400 ;  /* 0x0000040000047882 */ /* 0x000fe40000000000 */
[----:B0-----:R-:W-:Y:S01]  /*3e60*/  ULEA UR4, UR5, UR4, 0x18 ;  /* 0x0000000405047291 */ /* 0x001fe2000f8ec0ff */
[----:B--2---:R-:W-:-:S05]  /*3e70*/  IADD3 R10, P0, PT, R10, UR6, RZ ;  /* 0x000000060a0a7c10 */ /* 0x004fca000ff1e0ff */
[----:B------:R-:W-:-:S05]  /*3e80*/  IMAD.X R11, RZ, RZ, R11, P0 ;  /* 0x000000ffff0b7224 */ /* 0x000fca00000e060b */
[----:B------:R0:W-:Y:S03]  /*3e90*/  STS.64 [UR4+0x98], R10 ;  /* 0x0000980aff007988 */ /* 0x0001e60008000a04 */
.L_x_966:
[----:B------:R-:W-:Y:S05]  /*3ea0*/  BSYNC.RECONVERGENT B1 ;  /* 0x0000000000017941 */ /* 0x000fea0003800200 */
.L_x_965:
[----:B------:R-:W1:Y:S08]  /*3eb0*/  S2UR UR5, SR_CgaCtaId ;  /* 0x00000000000579c3 */ /* 0x000e700000008800 */
[----:B------:R-:W-:Y:S06]  /*3ec0*/  BAR.SYNC.DEFER_BLOCKING 0x0 ;  /* 0x0000000000007b1d */ /* 0x000fec0000010000 */
[----:B------:R-:W-:-:S02]  /*3ed0*/  UMOV UR4, 0x400 ;  /* 0x0000040000047882 */ /* 0x000fc40000000000 */
[----:B-1----:R-:W-:-:S06]  /*3ee0*/  ULEA UR4, UR5, UR4, 0x18 ;  /* 0x0000000405047291 */ /* 0x002fcc000f8ec0ff */
[----:B------:R-:W-:-:S05]  /*3ef0*/  IMAD.U32 R19, RZ, RZ, UR4 ;  /* 0x00000004ff137e24 */ /* 0x000fca000f8e00ff */
[----:B0-----:R-:W0:Y:S02]  /*3f00*/  LDS.64 R10, [R19+0x98] ;  /* 0x00009800130a7984 */ /* 0x001e240000000a00 */
[----:B0-----:R-:W-:-:S04]  /*3f10*/  IADD3 R14, P1, PT, R10, 0x500, RZ ;  /* 0x000005000a0e7810 */ /* 0x001fc80007f3e0ff */
[----:B------:R-:W-:Y:S01]  /*3f20*/  ISETP.GT.U32.AND P0, PT, R14, R13, PT ;  /* 0x0000000d0e00720c */ /* 0x000fe20003f04070 */
[----:B------:R-:W-:-:S05]  /*3f30*/  IMAD.X R15, RZ, RZ, R11, P1 ;  /* 0x000000ffff0f7224 */ /* 0x000fca00008e060b */
[----:B------:R-:W-:-:S13]  /*3f40*/  ISETP.GT.AND.EX P0, PT, R15, R12, PT, P0 ;  /* 0x0000000c0f00720c */ /* 0x000fda0003f04300 */
[----:B------:R-:W-:Y:S05]  /*3f50*/  @P0 BRA `(.L_x_967) ;  /* 0x0000000800840947 */ /* 0x000fea0003800000 */
[----:B------:R-:W-:Y:S01]  /*3f60*/  BSSY.RECONVERGENT B1, `(.L_x_967) ;  /* 0x00000a0000017945 */ /* 0x000fe20003800200 */
[----:B------:R-:W0:Y:S01]  /*3f70*/  LDCU.64 UR8, c[0x0][0x398] ;  /* 0x00007300ff0877ac */ /* 0x000e220008000a00 */
[----:B------:R-:W1:Y:S02]  /*3f80*/  LDCU.128 UR12, c[0x0][0x380] ;  /* 0x00007000ff0c77ac */ /* 0x000e640008000c00 */
.L_x_980:
[----:B------:R-:W-:Y:S01]  /*3f90*/  IADD3 R29, P0, PT, R7, R10, RZ ;  /* 0x0000000a071d7210 */ /* 0x000fe20007f1e0ff */
[----:B-1----:R-:W-:Y:S02]  /*3fa0*/  IMAD.U32 R18, RZ, RZ, UR12 ;  /* 0x0000000cff127e24 */ /* 0x002fe4000f8e00ff */
[----:B------:R-:W-:Y:S02]  /*3fb0*/  IMAD.U32 R17, RZ, RZ, UR13 ;  /* 0x0000000dff117e24 */ /* 0x000fe4000f8e00ff */
[----:B------:R-:W-:Y:S01]  /*3fc0*/  IMAD.X R26, RZ, RZ, R11, P0 ;  /* 0x000000ffff1a7224 */ /* 0x000fe200000e060b */
[----:B------:R-:W-:-:S04]  /*3fd0*/  LEA R30, P0, R29, R18, 0x3 ;  /* 0x000000121d1e7211 */ /* 0x000fc800078018ff */
[----:B------:R-:W-:-:S05]  /*3fe0*/  LEA.HI.X R31, R29, R17, R26, 0x3, P0 ;  /* 0x000000111d1f7211 */ /* 0x000fca00000f1c1a */
[----:B------:R-:W2:Y:S04]  /*3ff0*/  LDG.E.64 R24, desc[UR10][R30.64] ;  /* 0x0000000a1e187981 */ /* 0x000ea8000c1e1b00 */
[----:B------:R1:W5:Y:S04]  /*4000*/  LDG.E.64 R22, desc[UR10][R30.64+0x800] ;  /* 0x0008000a1e167981 */ /* 0x000368000c1e1b00 */
[----:B------:R1:W5:Y:S04]  /*4010*/  LDG.E.64 R14, desc[UR10][R30.64+0x1000] ;  /* 0x0010000a1e0e7981 */ /* 0x000368000c1e1b00 */
[----:B------:R1:W5:Y:S04]  /*4020*/  LDG.E.64 R12, desc[UR10][R30.64+0x1800] ;  /* 0x0018000a1e0c7981 */ /* 0x000368000c1e1b00 */
[----:B------:R1:W5:Y:S01]  /*4030*/  LDG.E.64 R10, desc[UR10][R30.64+0x2000] ;  /* 0x0020000a1e0a7981 */ /* 0x000362000c1e1b00 */
[----:B------:R-:W-:Y:S01]  /*4040*/  IMAD.U32 R16, RZ, RZ, UR14 ;  /* 0x0000000eff107e24 */ /* 0x000fe2000f8e00ff */
[----:B------:R-:W-:Y:S01]  /*4050*/  BSSY.RECONVERGENT B2, `(.L_x_968) ;  /* 0x0000018000027945 */ /* 0x000fe20003800200 */
[----:B------:R-:W-:-:S02]  /*4060*/  IMAD.U32 R9, RZ, RZ, UR15 ;  /* 0x0000000fff097e24 */ /* 0x000fc4000f8e00ff */
[----:B------:R-:W-:Y:S01]  /*4070*/  IMAD.MOV.U32 R32, RZ, RZ, R8 ;  /* 0x000000ffff207224 */ /* 0x000fe200078e0008 */
[----:B------:R-:W-:Y:S01]  /*4080*/  IADD3 R29, P1, PT, R29, R16, RZ ;  /* 0x000000101d1d7210 */ /* 0x000fe20007f3e0ff */
[----:B------:R-:W-:Y:S02]  /*4090*/  IMAD.MOV.U32 R33, RZ, RZ, R6 ;  /* 0x000000ffff217224 */ /* 0x000fe400078e0006 */
[----:B------:R-:W-:Y:S02]  /*40a0*/  IMAD.MOV.U32 R20, RZ, RZ, R2 ;  /* 0x000000ffff147224 */ /* 0x000fe400078e0002 */
[----:B------:R-:W-:Y:S02]  /*40b0*/  IMAD.MOV.U32 R21, RZ, RZ, R3 ;  /* 0x000000ffff157224 */ /* 0x000fe400078e0003 */
[----:B------:R-:W-:Y:S01]  /*40c0*/  IMAD.X R27, R26, 0x1, R9, P1 ;  /* 0x000000011a1b7824 */ /* 0x000fe200008e0609 */
[----:B--2---:R-:W-:-:S14]  /*40d0*/  DSETP.GEU.AND P0, PT, R2, R24, PT ;  /* 0x000000180200722a */ /* 0x004fdc0003f0e000 */
[----:B-1----:R-:W-:Y:S05]  /*40e0*/  @!P0 BRA `(.L_x_969) ;  /* 0x0000000000388947 */ /* 0x002fea0003800000 */
        /* <DEDUP_REMOVED lines=14> */
.L_x_969:
[----:B0-----:R-:W-:Y:S05]  /*41d0*/  BSYNC.RECONVERGENT B2 ;  /* 0x0000000000027941 */ /* 0x001fea0003800200 */
.L_x_968:
[----:B-----5:R-:W-:Y:S01]  /*41e0*/  DSETP.GEU.AND P0, PT, R20, R22, PT ;  /* 0x000000161400722a */ /* 0x020fe20003f0e000 */
[----:B------:R-:W-:Y:S01]  /*41f0*/  IADD3 R3, P1, PT, R29, 0x100, RZ ;  /* 0x000001001d037810 */ /* 0x000fe20007f3e0ff */
[----:B------:R-:W-:Y:S01]  /*4200*/  BSSY.RECONVERGENT B2, `(.L_x_970) ;  /* 0x0000015000027945 */ /* 0x000fe20003800200 */
[----:B------:R-:W-:Y:S02]  /*4210*/  IMAD.MOV.U32 R26, RZ, RZ, R32 ;  /* 0x000000ffff1a7224 */ /* 0x000fe400078e0020 */
[----:B------:R-:W-:Y:S02]  /*4220*/  IMAD.MOV.U32 R28, RZ, RZ, R33 ;  /* 0x000000ffff1c7224 */ /* 0x000fe400078e0021 */
[----:B------:R-:W-:Y:S02]  /*4230*/  IMAD.X R2, RZ, RZ, R27, P1 ;  /* 0x000000ffff027224 */ /* 0x000fe400008e061b */
[----:B------:R-:W-:Y:S02]  /*4240*/  IMAD.MOV.U32 R24, RZ, RZ, R20 ;  /* 0x000000ffff187224 */ /* 0x000fe400078e0014 */
[----:B------:R-:W-:-:S03]  /*4250*/  IMAD.MOV.U32 R25, RZ, RZ, R21 ;  /* 0x000000ffff197224 */ /* 0x000fc600078e0015 */
        /* <DEDUP_REMOVED lines=15> */
.L_x_971:
[----:B------:R-:W-:Y:S05]  /*4350*/  BSYNC.RECONVERGENT B2 ;  /* 0x0000000000027941 */ /* 0x000fea0003800200 */
.L_x_970:
[----:B------:R-:W-:Y:S01]  /*4360*/  DSETP.GEU.AND P0, PT, R24, R14, PT ;  /* 0x0000000e1800722a */ /* 0x000fe20003f0e000 */
        /* <DEDUP_REMOVED lines=22> */
.L_x_973:
[----:B------:R-:W-:Y:S05]  /*44d0*/  BSYNC.RECONVERGENT B2 ;  /* 0x0000000000027941 */ /* 0x000fea0003800200 */
.L_x_972:
        /* <DEDUP_REMOVED lines=23> */
.L_x_975:
[----:B------:R-:W-:Y:S05]  /*4650*/  BSYNC.RECONVERGENT B2 ;  /* 0x0000000000027941 */ /* 0x000fea0003800200 */
.L_x_974:
        /* <DEDUP_REMOVED lines=23> */
.L_x_977:
[----:B------:R-:W-:Y:S05]  /*47d0*/  BSYNC.RECONVERGENT B2 ;  /* 0x0000000000027941 */ /* 0x000fea0003800200 */
.L_x_976:
[----:B------:R-:W-:Y:S01]  /*47e0*/  BAR.SYNC.DEFER_BLOCKING 0x0 ;  /* 0x0000000000007b1d */ /* 0x000fe20000010000 */
[----:B------:R-:W-:-:S05]  /*47f0*/  ISETP.NE.AND P0, PT, R7, RZ, PT ;  /* 0x000000ff0700720c */ /* 0x000fca0003f05270 */
[----:B------:R-:W-:Y:S08]  /*4800*/  BSSY.RECONVERGENT B2, `(.L_x_978) ;  /* 0x000000c000027945 */ /* 0x000ff00003800200 */
[----:B------:R-:W-:Y:S05]  /*4810*/  @P0 BRA `(.L_x_979) ;  /* 0x0000000000280947 */ /* 0x000fea0003800000 */
[----:B------:R-:W-:Y:S02]  /*4820*/  IMAD.MOV.U32 R12, RZ, RZ, 0x500 ;  /* 0x00000500ff0c7424 */ /* 0x000fe400078e00ff */
[----:B------:R-:W-:-:S05]  /*4830*/  IMAD.MOV.U32 R13, RZ, RZ, 0x0 ;  /* 0x00000000ff0d7424 */ /* 0x000fca00078e00ff */
[----:B------:R-:W2:Y:S01]  /*4840*/  ATOMG.E.ADD.64.STRONG.GPU PT, R10, desc[UR10][R4.64], R12 ;  /* 0x8000000c040a79a8 */ /* 0x000ea200081ef50a */
[----:B------:R-:W0:Y:S01]  /*4850*/  S2UR UR5, SR_CgaCtaId ;  /* 0x00000000000579c3 */ /* 0x000e220000008800 */
[----:B------:R-:W-:Y:S02]  /*4860*/  UMOV UR4, 0x400 ;  /* 0x0000040000047882 */ /* 0x000fe40000000000 */
[----:B0-----:R-:W-:-:S06]  /*4870*/  ULEA UR4, UR5, UR4, 0x18 ;  /* 0x0000000405047291 */ /* 0x001fcc000f8ec0ff */
[----:B------:R-:W-:Y:S01]  /*4880*/  IMAD.U32 R19, RZ, RZ, UR4 ;  /* 0x00000004ff137e24 */ /* 0x000fe2000f8e00ff */
[----:B--2---:R-:W-:-:S05]  /*4890*/  IADD3 R10, P0, PT, R10, UR6, RZ ;  /* 0x000000060a0a7c10 */ /* 0x004fca000ff1e0ff */
[----:B------:R-:W-:-:S05]  /*48a0*/  IMAD.X R11, RZ, RZ, R11, P0 ;  /* 0x000000ffff0b7224 */ /* 0x000fca00000e060b */
[----:B------:R0:W-:Y:S03]  /*48b0*/  STS.64 [R19+0x98], R10 ;  /* 0x0000980a13007388 */ /* 0x0001e60000000a00 */
.L_x_979:
[----:B------:R-:W-:Y:S05]  /*48c0*/  BSYNC.RECONVERGENT B2 ;  /* 0x0000000000027941 */ /* 0x000fea0003800200 */
.L_x_978:
[----:B------:R-:W-:Y:S01]  /*48d0*/  BAR.SYNC.DEFER_BLOCKING 0x0 ;  /* 0x0000000000007b1d */ /* 0x000fe20000010000 */
[----:B------:R-:W-:Y:S02]  /*48e0*/  IMAD.U32 R13, RZ, RZ, UR8 ;  /* 0x00000008ff0d7e24 */ /* 0x000fe4000f8e00ff */
[----:B------:R-:W-:-:S03]  /*48f0*/  IMAD.U32 R12, RZ, RZ, UR9 ;  /* 0x00000009ff0c7e24 */ /* 0x000fc6000f8e00ff */
[----:B0-----:R-:W0:Y:S02]  /*4900*/  LDS.64 R10, [R19+0x98] ;  /* 0x00009800130a7984 */ /* 0x001e240000000a00 */
[----:B0-----:R-:W-:-:S04]  /*4910*/  IADD3 R14, P1, PT, R10, 0x500, RZ ;  /* 0x000005000a0e7810 */ /* 0x001fc80007f3e0ff */
[----:B------:R-:W-:Y:S01]  /*4920*/  ISETP.GT.U32.AND P0, PT, R14, R13, PT ;  /* 0x0000000d0e00720c */ /* 0x000fe20003f04070 */
[----:B------:R-:W-:-:S05]  /*4930*/  IMAD.X R15, RZ, RZ, R11, P1 ;  /* 0x000000ffff0f7224 */ /* 0x000fca00008e060b */
[----:B------:R-:W-:-:S13]  /*4940*/  ISETP.GT.AND.EX P0, PT, R15, R12, PT, P0 ;  /* 0x0000000c0f00720c */ /* 0x000fda0003f04300 */
[----:B------:R-:W-:Y:S05]  /*4950*/  @!P0 BRA `(.L_x_980) ;  /* 0xfffffff4008c8947 */ /* 0x000fea000383ffff */
[----:B------:R-:W-:Y:S05]  /*4960*/  BSYNC.RECONVERGENT B1 ;  /* 0x0000000000017941 */ /* 0x000fea0003800200 */
.L_x_967:
[----:B------:R-:W-:Y:S01]  /*4970*/  ISETP.GE.U32.AND P0, PT, R10, R13, PT ;  /* 0x0000000d0a00720c */ /* 0x000fe20003f06070 */
[----:B------:R-:W-:Y:S03]  /*4980*/  BSSY.RECONVERGENT B1, `(.L_x_964) ;  /* 0x00000ad000017945 */ /* 0x000fe60003800200 */
[----:B------:R-:W-:-:S13]  /*4990*/  ISETP.GE.AND.EX P0, PT, R11, R12, PT, P0 ;  /* 0x0000000c0b00720c */ /* 0x000fda0003f06300 */
[----:B------:R-:W-:Y:S05]  /*49a0*/  @P0 BRA `(.L_x_981) ;  /* 0x0000000800a80947 */ /* 0x000fea0003800000 */
[----:B------:R-:W-:-:S05]  /*49b0*/  IMAD.IADD R4, R13, 0x1, -R10 ;  /* 0x000000010d047824 */ /* 0x000fca00078e0a0a */
[----:B------:R-:W-:-:S13]  /*49c0*/  ISETP.GE.AND P0, PT, R7, R4, PT ;  /* 0x000000040700720c */ /* 0x000fda0003f06270 */
[----:B------:R-:W-:Y:S05]  /*49d0*/  @P0 BRA `(.L_x_981) ;  /* 0x00000008009c0947 */ /* 0x000fea0003800000 */
[----:B------:R-:W-:Y:S01]  /*49e0*/  LOP3.LUT R5, RZ, R7, RZ, 0x33, !PT ;  /* 0x00000007ff057212 */ /* 0x000fe200078e33ff */
[----:B------:R-:W-:Y:S03]  /*49f0*/  BSSY.RECONVERGENT B2, `(.L_x_982) ;  /* 0x0000031000027945 */ /* 0x000fe60003800200 */
[----:B------:R-:W-:-:S04]  /*4a00*/  IADD3 R20, PT, PT, -R10, R13, R5 ;  /* 0x0000000d0a147210 */ /* 0x000fc80007ffe105 */
[----:B------:R-:W-:-:S04]  /*4a10*/  LOP3.LUT R5, R20, 0x300, RZ, 0xc0, !PT ;  /* 0x0000030014057812 */ /* 0x000fc800078ec0ff */
[----:B------:R-:W-:Y:S01]  /*4a20*/  ISETP.NE.AND P0, PT, R5, 0x300, PT ;  /* 0x000003000500780c */ /* 0x000fe20003f05270 */
[----:B------:R-:W-:-:S12]  /*4a30*/  IMAD.MOV.U32 R5, RZ, RZ, R7 ;  /* 0x000000ffff057224 */ /* 0x000fd800078e0007 */
[----:B------:R-:W-:Y:S05]  /*4a40*/  @!P0 BRA `(.L_x_983) ;  /* 0x0000000000ac8947 */ /* 0x000fea0003800000 */
[----:B------:R-:W-:Y:S02]  /*4a50*/  IADD3 R19, P0, PT, R7, R10, RZ ;  /* 0x0000000a07137210 */ /* 0x000fe40007f1e0ff */
[----:B------:R-:W-:Y:S02]  /*4a60*/  LEA.HI R5, R20, 0x1, RZ, 0x18 ;  /* 0x0000000114057811 */ /* 0x000fe400078fc0ff */
[C---:B------:R-:W-:Y:S01]  /*4a70*/  LEA R18, P1, R19.reuse, R18, 0x3 ;  /* 0x0000001213127211 */ /* 0x040fe200078218ff */
[----:B------:R-:W-:Y:S01]  /*4a80*/  IMAD.X R14, RZ, RZ, R11, P0 ;  /* 0x000000ffff0e7224 */ /* 0x000fe200000e060b */
[----:B------:R-:W-:Y:S02]  /*4a90*/  IADD3 R21, P0, PT, R19, R16, RZ ;  /* 0x0000001013157210 */ /* 0x000fe40007f1e0ff */
[----:B------:R-:W-:Y:S01]  /*4aa0*/  LOP3.LUT R12, R5, 0x3, RZ, 0xc0, !PT ;  /* 0x00000003050c7812 */ /* 0x000fe200078ec0ff */
[----:B------:R-:W-:Y:S01]  /*4ab0*/  IMAD.MOV.U32 R5, RZ, RZ, R7 ;  /* 0x000000ffff057224 */ /* 0x000fe200078e0007 */
[----:B------:R-:W-:Y:S01]  /*4ac0*/  LEA.HI.X R19, R19, R17, R14, 0x3, P1 ;  /* 0x0000001113137211 */ /* 0x000fe200008f1c0e */
[----:B------:R-:W-:-:S02]  /*4ad0*/  IMAD.X R23, R14, 0x1, R9, P0 ;  /* 0x000000010e177824 */ /* 0x000fc400000e0609 */
[----:B------:R-:W-:-:S07]  /*4ae0*/  IMAD.MOV R9, RZ, RZ, -R12 ;  /* 0x000000ffff097224 */ /* 0x000fce00078e0a0c */
.L_x_986:
[----:B------:R-:W-:Y:S02]  /*4af0*/  IMAD.MOV.U32 R12, RZ, RZ, R18 ;  /* 0x000000ffff0c7224 */ /* 0x000fe400078e0012 */
[----:B------:R-:W-:-:S06]  /*4b00*/  IMAD.MOV.U32 R13, RZ, RZ, R19 ;  /* 0x000000ffff0d7224 */ /* 0x000fcc00078e0013 */
[----:B------:R-:W2:Y:S01]  /*4b10*/  LDG.E.64 R12, desc[UR10][R12.64] ;  /* 0x0000000a0c0c7981 */ /* 0x000ea2000c1e1b00 */
[----:B------:R-:W-:Y:S01]  /*4b20*/  VIADD R9, R9, 0x1 ;  /* 0x0000000109097836 */ /* 0x000fe20000000000 */
[----:B------:R-:W-:Y:S01]  /*4b30*/  BSSY.RECONVERGENT B3, `(.L_x_984) ;  /* 0x0000017000037945 */ /* 0x000fe20003800200 */
[----:B------:R-:W-:-:S03]  /*4b40*/  IADD3 R18, P3, PT, R18, 0x800, RZ ;  /* 0x0000080012127810 */ /* 0x000fc60007f7e0ff */
[----:B------:R-:W-:Y:S01]  /*4b50*/  ISETP.NE.AND P2, PT, R9, RZ, PT ;  /* 0x000000ff0900720c */ /* 0x000fe20003f45270 */
[----:B--2---:R-:W-:-:S14]  /*4b60*/  DSETP.GEU.AND P0, PT, R2, R12, PT ;  /* 0x0000000c0200722a */ /* 0x004fdc0003f0e000 */
        /* <DEDUP_REMOVED lines=19> */
.L_x_985:
[----:B------:R-:W-:Y:S05]  /*4ca0*/  BSYNC.RECONVERGENT B3 ;  /* 0x0000000000037941 */ /* 0x000fea0003800200 */
.L_x_984:
[----:B------:R-:W-:Y:S01]  /*4cb0*/  IADD3 R21, P0, PT, R21, 0x100, RZ ;  /* 0x0000010015157810 */ /* 0x000fe20007f1e0ff */
[----:B------:R-:W-:Y:S02]  /*4cc0*/  VIADD R5, R5, 0x100 ;  /* 0x0000010005057836 */ /* 0x000fe40000000000 */
[----:B------:R-:W-:Y:S02]  /*4cd0*/  IMAD.X R19, RZ, RZ, R19, P3 ;  /* 0x000000ffff137224 */ /* 0x000fe400018e0613 */
[----:B------:R-:W-:Y:S01]  /*4ce0*/  IMAD.X R23, RZ, RZ, R23, P0 ;  /* 0x000000ffff177224 */ /* 0x000fe200000e0617 */
[----:B------:R-:W-:Y:S07]  /*4cf0*/  @P2 BRA `(.L_x_986) ;  /* 0xfffffffc007c2947 */ /* 0x000fee000383ffff */
.L_x_983:
[----:B------:R-:W-:Y:S05]  /*4d00*/  BSYNC.RECONVERGENT B2 ;  /* 0x0000000000027941 */ /* 0x000fea0003800200 */
.L_x_982:
[----:B------:R-:W-:-:S13]  /*4d10*/  ISETP.GE.U32.AND P0, PT, R20, 0x300, PT ;  /* 0x000003001400780c */ /* 0x000fda0003f06070 */
[----:B------:R-:W-:Y:S05]  /*4d20*/  @!P0 BRA `(.L_x_981) ;  /* 0x0000000400c88947 */ /* 0x000fea0003800000 */
[----:B------:R-:W0:Y:S01]  /*4d30*/  LDC.64 R14, c[0x0][0x380] ;  /* 0x0000e000ff0e7b82 */ /* 0x000e220000000a00 */
[----:B------:R-:W-:-:S07]  /*4d40*/  VIADD R5, R5, 0x200 ;  /* 0x0000020005057836 */ /* 0x000fce0000000000 */
[----:B------:R-:W1:Y:S02]  /*4d50*/  LDC.64 R16, c[0x0][0x388] ;  /* 0x0000e200ff107b82 */ /* 0x000e640000000a00 */
.L_x_995:
[----:B------:R-:W-:-:S05]  /*4d60*/  VIADD R9, R5, 0xfffffe00 ;  /* 0xfffffe0005097836 */ /* 0x000fca0000000000 */
[----:B------:R-:W-:-:S05]  /*4d70*/  IADD3 R23, P0, PT, R9, R10, RZ ;  /* 0x0000000a09177210 */ /* 0x000fca0007f1e0ff */
[----:B------:R-:W-:Y:S01]  /*4d80*/  IMAD.X R30, RZ, RZ, R11, P0 ;  /* 0x000000ffff1e7224 */ /* 0x000fe200000e060b */
[----:B0-----:R-:W-:-:S04]  /*4d90*/  LEA R26, P0, R23, R14, 0x3 ;  /* 0x0000000e171a7211 */ /* 0x001fc800078018ff */
[----:B------:R-:W-:-:S05]  /*4da0*/  LEA.HI.X R27, R23, R15, R30, 0x3, P0 ;  /* 0x0000000f171b7211 */ /* 0x000fca00000f1c1e */
[----:B------:R-:W2:Y:S04]  /*4db0*/  LDG.E.64 R24, desc[UR10][R26.64] ;  /* 0x0000000a1a187981 */ /* 0x000ea8000c1e1b00 */
[----:B------:R0:W5:Y:S04]  /*4dc0*/  LDG.E.64 R20, desc[UR10][R26.64+0x800] ;  /* 0x0008000a1a147981 */ /* 0x000168000c1e1b00 */
        /* <DEDUP_REMOVED lines=26> */
.L_x_988:
[----:B------:R-:W-:Y:S05]  /*4f70*/  BSYNC.RECONVERGENT B2 ;  /* 0x0000000000027941 */ /* 0x000fea0003800200 */
.L_x_987:
[----:B-----5:R-:W-:Y:S01]  /*4f80*/  DSETP.GEU.AND P0, PT, R22, R20, PT ;  /* 0x000000141600722a */ /* 0x020fe20003f0e000 */
[----:B------:R-:W-:Y:S01]  /*4f90*/  IADD3 R24, P1, P2, R10, R16, R29 ;  /* 0x000000100a187210 */ /* 0x000fe20007a3e01d */
[----:B------:R-:W-:Y:S01]  /*4fa0*/  BSSY.RECONVERGENT B2, `(.L_x_989) ;  /* 0x0000016000027945 */ /* 0x000fe20003800200 */
[----:B------:R-:W-:Y:S02]  /*4fb0*/  VIADD R25, R5, 0x100 ;  /* 0x0000010005197836 */ /* 0x000fe40000000000 */
[----:B------:R-:W-:Y:S01]  /*4fc0*/  IADD3.X R27, PT, PT, R11, R17, RZ, P1, P2 ;  /* 0x000000110b1b7210 */ /* 0x000fe20000fe44ff */
[----:B------:R-:W-:Y:S02]  /*4fd0*/  IMAD.MOV.U32 R6, RZ, RZ, R9 ;  /* 0x000000ffff067224 */ /* 0x000fe400078e0009 */
[----:B------:R-:W-:Y:S02]  /*4fe0*/  IMAD.MOV.U32 R8, RZ, RZ, R28 ;  /* 0x000000ffff087224 */ /* 0x000fe400078e001c */
        /* <DEDUP_REMOVED lines=17> */
.L_x_990:
[----:B------:R-:W-:Y:S05]  /*5100*/  BSYNC.RECONVERGENT B2 ;  /* 0x0000000000027941 */ /* 0x000fea0003800200 */
.L_x_989:
[----:B------:R-:W-:Y:S01]  /*5110*/  DSETP.GEU.AND P0, PT, R2, R12, PT ;  /* 0x0000000c0200722a */ /* 0x000fe20003f0e000 */
[CC--:B------:R-:W-:Y:S01]  /*5120*/  IADD3 R23, P1, P4, R10.reuse, R16.reuse, R5 ;  /* 0x000000100a177210 */ /* 0x0c0fe20007c3e005 */
[----:B------:R-:W-:Y:S01]  /*5130*/  BSSY.RECONVERGENT B2, `(.L_x_991) ;  /* 0x0000016000027945 */ /* 0x000fe20003800200 */
[----:B------:R-:W-:Y:S01]  /*5140*/  IADD3 R24, P2, P3, R10, R16, R25 ;  /* 0x000000100a187210 */ /* 0x000fe20007b5e019 */
[----:B------:R-:W-:Y:S01]  /*5150*/  IMAD.MOV.U32 R9, RZ, RZ, R6 ;  /* 0x000000ffff097224 */ /* 0x000fe200078e0006 */
        /* <DEDUP_REMOVED lines=19> */
.L_x_992:
[----:B------:R-:W-:Y:S05]  /*5290*/  BSYNC.RECONVERGENT B2 ;  /* 0x0000000000027941 */ /* 0x000fea0003800200 */
.L_x_991:
[----:B------:R-:W-:Y:S01]  /*52a0*/  DSETP.GEU.AND P0, PT, R20, R18, PT ;  /* 0x000000121400722a */ /* 0x000fe20003f0e000 */
[----:B------:R-:W-:Y:S01]  /*52b0*/  BSSY.RECONVERGENT B2, `(.L_x_993) ;  /* 0x0000015000027945 */ /* 0x000fe20003800200 */
[----:B------:R-:W-:Y:S01]  /*52c0*/  IADD3.X R13, PT, PT, R11, R17, RZ, P2, P3 ;  /* 0x000000110b0d7210 */ /* 0x000fe200017e64ff */
[----:B------:R-:W-:Y:S02]  /*52d0*/  IMAD.MOV.U32 R8, RZ, RZ, R9 ;  /* 0x000000ffff087224 */ /* 0x000fe400078e0009 */
[----:B------:R-:W-:Y:S02]  /*52e0*/  IMAD.MOV.U32 R6, RZ, RZ, R22 ;  /* 0x000000ffff067224 */ /* 0x000fe400078e0016 */
[----:B------:R-:W-:Y:S02]  /*52f0*/  IMAD.MOV.U32 R2, RZ, RZ, R20 ;  /* 0x000000ffff027224 */ /* 0x000fe400078e0014 */
[----:B------:R-:W-:-:S05]  /*5300*/  IMAD.MOV.U32 R3, RZ, RZ, R21 ;  /* 0x000000ffff037224 */ /* 0x000fca00078e0015 */
        /* <DEDUP_REMOVED lines=15> */
.L_x_994:
[----:B------:R-:W-:Y:S05]  /*5400*/  BSYNC.RECONVERGENT B2 ;  /* 0x0000000000027941 */ /* 0x000fea0003800200 */
.L_x_993:
[C---:B------:R-:W-:Y:S02]  /*5410*/  VIADD R9, R5.reuse, 0x200 ;  /* 0x0000020005097836 */ /* 0x040fe40000000000 */
[----:B------:R-:W-:-:S03]  /*5420*/  VIADD R5, R5, 0x400 ;  /* 0x0000040005057836 */ /* 0x000fc60000000000 */
[----:B------:R-:W-:-:S13]  /*5430*/  ISETP.GE.AND P0, PT, R9, R4, PT ;  /* 0x000000040900720c */ /* 0x000fda0003f06270 */
[----:B------:R-:W-:Y:S05]  /*5440*/  @!P0 BRA `(.L_x_995) ;  /* 0xfffffff800448947 */ /* 0x000fea000383ffff */
.L_x_981:
[----:B------:R-:W-:Y:S05]  /*5450*/  BSYNC.RECONVERGENT B1 ;  /* 0x0000000000017941 */ /* 0x000fea0003800200 */
.L_x_964:
        /* <DEDUP_REMOVED lines=27> */
.L_x_997:
[----:B------:R-:W-:Y:S05]  /*5610*/  BSYNC.RECONVERGENT B1 ;  /* 0x0000000000017941 */ /* 0x000fea0003800200 */
.L_x_996:
        /* <DEDUP_REMOVED lines=26> */
.L_x_999:
[----:B------:R-:W-:Y:S05]  /*57c0*/  BSYNC.RECONVERGENT B1 ;  /* 0x0000000000017941 */ /* 0x000fea0003800200 */
.L_x_998:
        /* <DEDUP_REMOVED lines=26> */
.L_x_1001:
[----:B------:R-:W-:Y:S05]  /*5970*/  BSYNC.RECONVERGENT B1 ;  /* 0x0000000000017941 */ /* 0x000fea0003800200 */
.L_x_1000:
        /* <DEDUP_REMOVED lines=26> */
.L_x_1003:
[----:B------:R-:W-:Y:S05]  /*5b20*/  BSYNC.RECONVERGENT B1 ;  /* 0x0000000000017941 */ /* 0x000fea0003800200 */
.L_x_1002:
        /* <DEDUP_REMOVED lines=27> */
.L_x_1005:
[----:B------:R-:W-:Y:S05]  /*5ce0*/  BSYNC.RECONVERGENT B1 ;  /* 0x0000000000017941 */ /* 0x000fea0003800200 */
.L_x_1004:
        /* <DEDUP_REMOVED lines=10> */
.L_x_1007:
[----:B------:R-:W-:Y:S05]  /*5d90*/  BSYNC.RECONVERGENT B1 ;  /* 0x0000000000017941 */ /* 0x000fea0003800200 */
.L_x_1006:
        /* <DEDUP_REMOVED lines=31> */
.L_x_1009:
[----:B------:R-:W-:Y:S05]  /*5f90*/  BSYNC.RECONVERGENT B1 ;  /* 0x0000000000017941 */ /* 0x000fea0003800200 */
.L_x_1008:
        /* <DEDUP_REMOVED lines=24> */
.L_x_1011:
[----:B------:R-:W-:Y:S05]  /*6120*/  BSYNC.RECONVERGENT B1 ;  /* 0x0000000000017941 */ /* 0x000fea0003800200 */
.L_x_1010:
        /* <DEDUP_REMOVED lines=21> */
.L_x_1013:
[----:B------:R-:W-:Y:S05]  /*6280*/  BSYNC.RECONVERGENT B1 ;  /* 0x0000000000017941 */ /* 0x000fea0003800200 */
.L_x_1012:
        /* <DEDUP_REMOVED lines=21> */
.L_x_1015:
[----:B------:R-:W-:Y:S05]  /*63e0*/  BSYNC.RECONVERGENT B1 ;  /* 0x0000000000017941 */ /* 0x000fea0003800200 */
.L_x_1014:
        /* <DEDUP_REMOVED lines=21> */
.L_x_1017:
[----:B------:R-:W-:Y:S05]  /*6540*/  BSYNC.RECONVERGENT B1 ;  /* 0x0000000000017941 */ /* 0x000fea0003800200 */
.L_x_1016:
        /* <DEDUP_REMOVED lines=21> */
.L_x_1019:
[----:B------:R-:W-:Y:S05]  /*66a0*/  BSYNC.RECONVERGENT B1 ;  /* 0x0000000000017941 */ /* 0x000fea0003800200 */
.L_x_1018:
        /* <DEDUP_REMOVED lines=19> */
.L_x_923:
[----:B------:R-:W-:Y:S05]  /*67e0*/  BSYNC.RECONVERGENT B0 ;  /* 0x0000000000007941 */ /* 0x000fea0003800200 */
.L_x_890:
[----:B------:R-:W-:Y:S05]  /*67f0*/  @P1 EXIT ;  /* 0x000000000000194d */ /* 0x000fea0003800000 */
[----:B01----:R-:W0:Y:S02]  /*6800*/  LDC.64 R4, c[0x0][0x390] ;  /* 0x0000e400ff047b82 */ /* 0x003e240000000a00 */
[----:B0-----:R-:W-:-:S05]  /*6810*/  IMAD.WIDE.U32 R4, R0, 0x10, R4 ;  /* 0x0000001000047825 */ /* 0x001fca00078e0004 */
[----:B------:R-:W-:Y:S04]  /*6820*/  STG.E.64 desc[UR10][R4.64], R2 ;  /* 0x0000000204007986 */ /* 0x000fe8000c101b0a */
[----:B---34-:R-:W-:Y:S01]  /*6830*/  STG.E.64 desc[UR10][R4.64+0x8], R16 ;  /* 0x0000081004007986 */ /* 0x018fe2000c101b0a */
[----:B------:R-:W-:Y:S05]  /*6840*/  EXIT ;  /* 0x000000000000794d */ /* 0x000fea0003800000 */
.L_x_1020:
        /* <DEDUP_REMOVED lines=11> */
.L_x_1555:


//--------------------- .text._ZN6thrust24THRUST_300001_SM_1000_NS8cuda_cub4core6detail13_kernel_agentINS1_8__reduce11ReduceAgentINS0_12zip_iteratorIN4cuda3std3__45tupleIJNS0_10device_ptrIdEENS0_17counting_iteratorIlNS0_11use_defaultESF_SF_EEEEEEEPNSB_IJdlEEESJ_lNS1_9__extrema9arg_min_fIdlNSA_4lessIdEEEEEEJSI_SK_lSP_EEEvDpT0_ --------------------------
	.section	.text._ZN6thrust24THRUST_300001_SM_1000_NS8cuda_cub4core6detail13_kernel_agentINS1_8__reduce11ReduceAgentINS0_12zip_iteratorIN4cuda3std3__45tupleIJNS0_10device_ptrIdEENS0_17counting_iteratorIlNS0_11use_defaultESF_SF_EEEEEEEPNSB_IJdlEEESJ_lNS1_9__extrema9arg_min_fIdlNSA_4lessIdEEEEEEJSI_SK_lSP_EEEvDpT0_,"ax",@progbits
	.align	128
        .global         _ZN6thrust24THRUST_300001_SM_1000_NS8cuda_cub4core6detail13_kernel_agentINS1_8__reduce11ReduceAgentINS0_12zip_iteratorIN4cuda3std3__45tupleIJNS0_10device_ptrIdEENS0_17counting_iteratorIlNS0_11use_defaultESF_SF_EEEEEEEPNSB_IJdlEEESJ_lNS1_9__extrema9arg_min_fIdlNSA_4lessIdEEEEEEJSI_SK_lSP_EEEvDpT0_
        .type           _ZN6thrust24THRUST_300001_SM_1000_NS8cuda_cub4core6detail13_kernel_agentINS1_8__reduce11ReduceAgentINS0_12zip_iteratorIN4cuda3std3__45tupleIJNS0_10device_ptrIdEENS0_17counting_iteratorIlNS0_11use_defaultESF_SF_EEEEEEEPNSB_IJdlEEESJ_lNS1_9__extrema9arg_min_fIdlNSA_4lessIdEEEEEEJSI_SK_lSP_EEEvDpT0_,@function
        .size           _ZN6thrust24THRUST_300001_SM_1000_NS8cuda_cub4core6detail13_kernel_agentINS1_8__reduce11ReduceAgentINS0_12zip_iteratorIN4cuda3std3__45tupleIJNS0_10device_ptrIdEENS0_17counting_iteratorIlNS0_11use_defaultESF_SF_EEEEEEEPNSB_IJdlEEESJ_lNS1_9__extrema9arg_min_fIdlNSA_4lessIdEEEEEEJSI_SK_lSP_EEEvDpT0_,(.L_x_1556 - _ZN6thrust24THRUST_300001_SM_1000_NS8cuda_cub4core6detail13_kernel_agentINS1_8__reduce11ReduceAgentINS0_12zip_iteratorIN4cuda3std3__45tupleIJNS0_10device_ptrIdEENS0_17counting_iteratorIlNS0_11use_defaultESF_SF_EEEEEEEPNSB_IJdlEEESJ_lNS1_9__extrema9arg_min_fIdlNSA_4lessIdEEEEEEJSI_SK_lSP_EEEvDpT0_)
        .other          _ZN6thrust24THRUST_300001_SM_1000_NS8cuda_cub4core6detail13_kernel_agentINS1_8__reduce11ReduceAgentINS0_12zip_iteratorIN4cuda3std3__45tupleIJNS0_10device_ptrIdEENS0_17counting_iteratorIlNS0_11use_defaultESF_SF_EEEEEEEPNSB_IJdlEEESJ_lNS1_9__extrema9arg_min_fIdlNSA_4lessIdEEEEEEJSI_SK_lSP_EEEvDpT0_,@"STO_CUDA_ENTRY STV_DEFAULT"
_ZN6thrust24THRUST_300001_SM_1000_NS8cuda_cub4core6detail13_kernel_agentINS1_8__reduce11ReduceAgentINS0_12zip_iteratorIN4cuda3std3__45tupleIJNS0_10device_ptrIdEENS0_17counting_iteratorIlNS0_11use_defaultESF_SF_EEEEEEEPNSB_IJdlEEESJ_lNS1_9__extrema9arg_min_fIdlNSA_4lessIdEEEEEEJSI_SK_lSP_EEEvDpT0_:
.text._ZN6thrust24THRUST_300001_SM_1000_NS8cuda_cub4core6detail13_kernel_agentINS1_8__reduce11ReduceAgentINS0_12zip_iteratorIN4cuda3std3__45tupleIJNS0_10device_ptrIdEENS0_17counting_iteratorIlNS0_11use_defaultESF_SF_EEEEEEEPNSB_IJdlEEESJ_lNS1_9__extrema9arg_min_fIdlNSA_4lessIdEEEEEEJSI_SK_lSP_EEEvDpT0_:
[----:B------:R-:W-:Y:S01]  /*0000*/  LDC R1, c[0x0][0x37c] ;  /* 0x0000df00ff017b82 */ /* 0x000fe20000000800 */
[----:B------:R-:W0:Y:S02]  /*0010*/  LDCU.64 UR4, c[0x0][0x398] ;  /* 0x00007300ff0477ac */ /* 0x000e240008000a00 */
[----:B0-----:R-:W-:-:S04]  /*0020*/  ISETP.NE.U32.AND P0, PT, RZ, UR4, PT ;  /* 0x00000004ff007c0c */ /* 0x001fc8000bf05070 */
[----:B------:R-:W-:-:S13]  /*0030*/  ISETP.NE.AND.EX P0, PT, RZ, UR5, PT, P0 ;  /* 0x00000005ff007c0c */ /* 0x000fda000bf05300 */
[----:B------:R-:W-:Y:S05]  /*0040*/  @!P0 EXIT ;  /* 0x000000000000894d */ /* 0x000fea0003800000 */
[----:B------:R-:W-:Y:S01]  /*0050*/  UISETP.GT.U32.AND UP0, UPT, UR4, 0x4ff, UPT ;  /* 0x000004ff0400788c */ /* 0x000fe2000bf04070 */
[----:B------:R-:W-:Y:S01]  /*0060*/  BSSY.RECONVERGENT B0, `(.L_x_1021) ;  /* 0x0000626000007945 */ /* 0x000fe20003800200 */
[----:B------:R-:W0:Y:S02]  /*0070*/  LDCU.64 UR8, c[0x0][0x358] ;  /* 0x00006b00ff0877ac */ /* 0x000e240008000a00 */
[----:B------:R-:W-:-:S09]  /*0080*/  UISETP.GT.AND.EX UP0, UPT, UR5, URZ, UPT, UP0 ;  /* 0x000000ff0500728c */ /* 0x000fd2000bf04300 */
        /* <DEDUP_REMOVED lines=9> */
[----:B------:R-:W1:Y:S01]  /*0120*/  LDC.64 R2, c[0x0][0x380] ;  /* 0x0000e000ff027b82 */ /* 0x000e620000000a00 */
[----:B------:R-:W2:Y:S01]  /*0130*/  LDCU.64 UR6, c[0x0][0x388] ;  /* 0x00007100ff0677ac */ /* 0x000ea20008000a00 */
[----:B-1----:R-:W-:-:S06]  /*0140*/  IMAD.WIDE.U32 R2, R0, 0x8, R2 ;  /* 0x0000000800027825 */ /* 0x002fcc00078e0002 */
[----:B0-----:R-:W5:Y:S01]  /*0150*/  LDG.E.64 R2, desc[UR8][R2.64] ;  /* 0x0000000802027981 */ /* 0x001f62000c1e1b00 */
[C---:B--2---:R-:W-:Y:S01]  /*0160*/  IADD3 R9, P0, PT, R0.reuse, UR6, RZ ;  /* 0x0000000600097c10 */ /* 0x044fe2000ff1e0ff */
[----:B------:R-:W-:-:S04]  /*0170*/  VIADD R10, R0, 0x100 ;  /* 0x00000100000a7836 */ /* 0x000fc80000000000 */
[----:B------:R-:W-:-:S08]  /*0180*/  IMAD.X R8, RZ, RZ, UR7, P0 ;  /* 0x00000007ff087e24 */ /* 0x000fd000080e06ff */
.L_x_1024:
[----:B0-----:R-:W-:Y:S05]  /*0190*/  BSYNC.RECONVERGENT B1 ;  /* 0x0000000000017941 */ /* 0x001fea0003800200 */
.L_x_1023:
        /* <DEDUP_REMOVED lines=9> */
[----:B------:R-:W0:Y:S01]  /*0230*/  LDC.64 R4, c[0x0][0x380] ;  /* 0x0000e000ff047b82 */ /* 0x000e220000000a00 */
[----:B------:R-:W1:Y:S01]  /*0240*/  LDCU.64 UR6, c[0x0][0x388] ;  /* 0x00007100ff0677ac */ /* 0x000e620008000a00 */
[----:B------:R-:W-:-:S04]  /*0250*/  LEA.HI R6, R18, 0x1, RZ, 0x18 ;  /* 0x0000000112067811 */ /* 0x000fc800078fc0ff */
[----:B------:R-:W-:-:S05]  /*0260*/  LOP3.LUT R6, R6, 0x3, RZ, 0xc0, !PT ;  /* 0x0000000306067812 */ /* 0x000fca00078ec0ff */
[----:B------:R-:W-:Y:S01]  /*0270*/  IMAD.MOV R6, RZ, RZ, -R6 ;  /* 0x000000ffff067224 */ /* 0x000fe200078e0a06 */
[C---:B-1----:R-:W-:Y:S01]  /*0280*/  IADD3 R17, P0, PT, R10.reuse, UR6, RZ ;  /* 0x000000060a117c10 */ /* 0x042fe2000ff1e0ff */
[----:B0-----:R-:W-:-:S04]  /*0290*/  IMAD.WIDE.U32 R4, R10, 0x8, R4 ;  /* 0x000000080a047825 */ /* 0x001fc800078e0004 */
[----:B------:R-:W-:Y:S02]  /*02a0*/  IMAD.MOV.U32 R14, RZ, RZ, R4 ;  /* 0x000000ffff0e7224 */ /* 0x000fe400078e0004 */
[----:B------:R-:W-:Y:S02]  /*02b0*/  IMAD.MOV.U32 R15, RZ, RZ, R5 ;  /* 0x000000ffff0f7224 */ /* 0x000fe400078e0005 */
[----:B------:R-:W-:-:S07]  /*02c0*/  IMAD.X R16, RZ, RZ, UR7, P0 ;  /* 0x00000007ff107e24 */ /* 0x000fce00080e06ff */
.L_x_1031:
        /* <DEDUP_REMOVED lines=27> */
.L_x_1030:
[----:B------:R-:W-:Y:S05]  /*0480*/  BSYNC.RECONVERGENT B3 ;  /* 0x0000000000037941 */ /* 0x000fea0003800200 */
.L_x_1029:
[----:B------:R-:W-:Y:S01]  /*0490*/  IADD3 R17, P0, PT, R17, 0x100, RZ ;  /* 0x0000010011117810 */ /* 0x000fe20007f1e0ff */
[----:B------:R-:W-:Y:S02]  /*04a0*/  VIADD R10, R10, 0x100 ;  /* 0x000001000a0a7836 */ /* 0x000fe40000000000 */
[----:B------:R-:W-:Y:S02]  /*04b0*/  IMAD.X R15, RZ, RZ, R15, P3 ;  /* 0x000000ffff0f7224 */ /* 0x000fe400018e060f */
[----:B------:R-:W-:Y:S01]  /*04c0*/  IMAD.X R16, RZ, RZ, R16, P0 ;  /* 0x000000ffff107224 */ /* 0x000fe200000e0610 */
[----:B------:R-:W-:Y:S07]  /*04d0*/  @P2 BRA `(.L_x_1031) ;  /* 0xfffffffc007c2947 */ /* 0x000fee000383ffff */
.L_x_1028:
[----:B------:R-:W-:Y:S05]  /*04e0*/  BSYNC.RECONVERGENT B2 ;  /* 0x0000000000027941 */ /* 0x000fea0003800200 */
.L_x_1027:
[----:B------:R-:W-:-:S13]  /*04f0*/  ISETP.GE.U32.AND P0, PT, R18, 0x300, PT ;  /* 0x000003001200780c */ /* 0x000fda0003f06070 */
[----:B------:R-:W-:Y:S05]  /*0500*/  @!P0 BRA `(.L_x_1026) ;  /* 0x0000000400bc8947 */ /* 0x000fea0003800000 */
[----:B------:R-:W0:Y:S01]  /*0510*/  LDC.64 R4, c[0x0][0x380] ;  /* 0x0000e000ff047b82 */ /* 0x000e220000000a00 */
[----:B------:R-:W-:-:S07]  /*0520*/  VIADD R20, R10, 0x200 ;  /* 0x000002000a147836 */ /* 0x000fce0000000000 */
[----:B------:R-:W1:Y:S02]  /*0530*/  LDC.64 R6, c[0x0][0x388] ;  /* 0x0000e200ff067b82 */ /* 0x000e640000000a00 */
.L_x_1040:
[----:B------:R-:W-:-:S04]  /*0540*/  VIADD R23, R20, 0xfffffe00 ;  /* 0xfffffe0014177836 */ /* 0x000fc80000000000 */
[----:B0-----:R-:W-:-:S05]  /*0550*/  IMAD.WIDE R24, R23, 0x8, R4 ;  /* 0x0000000817187825 */ /* 0x001fca00078e0204 */
[----:B------:R-:W2:Y:S04]  /*0560*/  LDG.E.64 R18, desc[UR8][R24.64] ;  /* 0x0000000818127981 */ /* 0x000ea8000c1e1b00 */
[----:B-----5:R0:W5:Y:S04]  /*0570*/  LDG.E.64 R14, desc[UR8][R24.64+0x800] ;  /* 0x00080008180e7981 */ /* 0x020168000c1e1b00 */
[----:B------:R0:W5:Y:S04]  /*0580*/  LDG.E.64 R12, desc[UR8][R24.64+0x1000] ;  /* 0x00100008180c7981 */ /* 0x000168000c1e1b00 */
[----:B------:R0:W5:Y:S01]  /*0590*/  LDG.E.64 R10, desc[UR8][R24.64+0x1800] ;  /* 0x00180008180a7981 */ /* 0x000162000c1e1b00 */
[----:B-1----:R-:W-:Y:S01]  /*05a0*/  IADD3 R26, P1, PT, R23, R6, RZ ;  /* 0x00000006171a7210 */ /* 0x002fe20007f3e0ff */
[----:B------:R-:W-:Y:S01]  /*05b0*/  BSSY.RECONVERGENT B2, `(.L_x_1032) ;  /* 0x0000016000027945 */ /* 0x000fe20003800200 */
[----:B------:R-:W-:-:S02]  /*05c0*/  IMAD.MOV.U32 R21, RZ, RZ, R9 ;  /* 0x000000ffff157224 */ /* 0x000fc400078e0009 */
[----:B------:R-:W-:Y:S01]  /*05d0*/  IMAD.MOV.U32 R22, RZ, RZ, R8 ;  /* 0x000000ffff167224 */ /* 0x000fe200078e0008 */
[----:B------:R-:W-:Y:S01]  /*05e0*/  LEA.HI.X.SX32 R23, R23, R7, 0x1, P1 ;  /* 0x0000000717177211 */ /* 0x000fe200008f0eff */
[----:B------:R-:W-:Y:S02]  /*05f0*/  IMAD.MOV.U32 R16, RZ, RZ, R2 ;  /* 0x000000ffff107224 */ /* 0x000fe400078e0002 */
[----:B------:R-:W-:Y:S01]  /*0600*/  IMAD.MOV.U32 R17, RZ, RZ, R3 ;  /* 0x000000ffff117224 */ /* 0x000fe200078e0003 */
        /* <DEDUP_REMOVED lines=16> */
.L_x_1033:
[----:B------:R-:W-:Y:S05]  /*0710*/  BSYNC.RECONVERGENT B2 ;  /* 0x0000000000027941 */ /* 0x000fea0003800200 */
.L_x_1032:
[----:B-----5:R-:W-:Y:S01]  /*0720*/  DSETP.GEU.AND P0, PT, R16, R14, PT ;  /* 0x0000000e1000722a */ /* 0x020fe20003f0e000 */
[C---:B------:R-:W-:Y:S01]  /*0730*/  VIADD R2, R20.reuse, 0xffffff00 ;  /* 0xffffff0014027836 */ /* 0x040fe20000000000 */
[----:B------:R-:W-:Y:S01]  /*0740*/  BSSY.RECONVERGENT B2, `(.L_x_1034) ;  /* 0x0000017000027945 */ /* 0x000fe20003800200 */
[----:B------:R-:W-:Y:S02]  /*0750*/  VIADD R8, R20, 0x100 ;  /* 0x0000010014087836 */ /* 0x000fe40000000000 */
[----:B------:R-:W-:Y:S01]  /*0760*/  IMAD.MOV.U32 R18, RZ, RZ, R21 ;  /* 0x000000ffff127224 */ /* 0x000fe200078e0015 */
[C---:B------:R-:W-:Y:S01]  /*0770*/  IADD3 R24, P1, PT, R2.reuse, R6, RZ ;  /* 0x0000000602187210 */ /* 0x040fe20007f3e0ff */
[----:B------:R-:W-:Y:S02]  /*0780*/  IMAD.MOV.U32 R9, RZ, RZ, R22 ;  /* 0x000000ffff097224 */ /* 0x000fe400078e0016 */
[----:B------:R-:W-:Y:S01]  /*0790*/  IMAD.MOV.U32 R3, RZ, RZ, R17 ;  /* 0x000000ffff037224 */ /* 0x000fe200078e0011 */
[----:B------:R-:W-:Y:S01]  /*07a0*/  LEA.HI.X.SX32 R19, R2, R7, 0x1, P1 ;  /* 0x0000000702137211 */ /* 0x000fe200008f0eff */
        /* <DEDUP_REMOVED lines=16> */
.L_x_1035:
[----:B------:R-:W-:Y:S05]  /*08b0*/  BSYNC.RECONVERGENT B2 ;  /* 0x0000000000027941 */ /* 0x000fea0003800200 */
.L_x_1034:
[----:B------:R-:W-:Y:S01]  /*08c0*/  DSETP.GEU.AND P0, PT, R2, R12, PT ;  /* 0x0000000c0200722a */ /* 0x000fe20003f0e000 */
[-C--:B------:R-:W-:Y:S01]  /*08d0*/  IADD3 R19, P1, PT, R20, R6.reuse, RZ ;  /* 0x0000000614137210 */ /* 0x080fe20007f3e0ff */
[----:B------:R-:W-:Y:S01]  /*08e0*/  BSSY.RECONVERGENT B2, `(.L_x_1036) ;  /* 0x0000016000027945 */ /* 0x000fe20003800200 */
[----:B------:R-:W-:Y:S01]  /*08f0*/  IADD3 R21, P2, PT, R8, R6, RZ ;  /* 0x0000000608157210 */ /* 0x000fe20007f5e0ff */
[----:B------:R-:W-:Y:S01]  /*0900*/  IMAD.MOV.U32 R16, RZ, RZ, R18 ;  /* 0x000000ffff107224 */ /* 0x000fe200078e0012 */
[----:B------:R-:W-:Y:S01]  /*0910*/  LEA.HI.X.SX32 R22, R20, R7, 0x1, P1 ;  /* 0x0000000714167211 */ /* 0x000fe200008f0eff */
        /* <DEDUP_REMOVED lines=18> */
.L_x_1037:
[----:B------:R-:W-:Y:S05]  /*0a40*/  BSYNC.RECONVERGENT B2 ;  /* 0x0000000000027941 */ /* 0x000fea0003800200 */
.L_x_1036:
[----:B------:R-:W-:Y:S01]  /*0a50*/  DSETP.GEU.AND P0, PT, R14, R10, PT ;  /* 0x0000000a0e00722a */ /* 0x000fe20003f0e000 */
[----:B------:R-:W-:Y:S01]  /*0a60*/  BSSY.RECONVERGENT B2, `(.L_x_1038) ;  /* 0x0000015000027945 */ /* 0x000fe20003800200 */
[----:B------:R-:W-:Y:S01]  /*0a70*/  LEA.HI.X.SX32 R12, R8, R7, 0x1, P2 ;  /* 0x00000007080c7211 */ /* 0x000fe200010f0eff */
        /* <DEDUP_REMOVED lines=19> */
.L_x_1039:
[----:B------:R-:W-:Y:S05]  /*0bb0*/  BSYNC.RECONVERGENT B2 ;  /* 0x0000000000027941 */ /* 0x000fea0003800200 */
.L_x_1038:
[C---:B------:R-:W-:Y:S02]  /*0bc0*/  VIADD R10, R20.reuse, 0x200 ;  /* 0x00000200140a7836 */ /* 0x040fe40000000000 */
[----:B------:R-:W-:-:S03]  /*0bd0*/  VIADD R20, R20, 0x400 ;  /* 0x0000040014147836 */ /* 0x000fc60000000000 */
[----:B------:R-:W-:-:S13]  /*0be0*/  ISETP.GE.AND P0, PT, R10, UR5, PT ;  /* 0x000000050a007c0c */ /* 0x000fda000bf06270 */
[----:B------:R-:W-:Y:S05]  /*0bf0*/  @!P0 BRA `(.L_x_1040) ;  /* 0xfffffff800508947 */ /* 0x000fea000383ffff */
.L_x_1026:
[----:B------:R-:W-:Y:S05]  /*0c00*/  BSYNC.RECONVERGENT B1 ;  /* 0x0000000000017941 */ /* 0x000fea0003800200 */
.L_x_1025:
[----:B------:R-:W0:Y:S02]  /*0c10*/  LDCU UR4, c[0x0][0x398] ;  /* 0x00007300ff0477ac */ /* 0x000e240008000800 */
[----:B0-----:R-:W-:-:S09]  /*0c20*/  UISETP.GE.AND UP0, UPT, UR4, 0x100, UPT ;  /* 0x000001000400788c */ /* 0x001fd2000bf06270 */
[----:B------:R-:W-:Y:S05]  /*0c30*/  BRA.U !UP0, `(.L_x_1041) ;  /* 0x0000001108e47547 */ /* 0x000fea000b800000 */
        /* <DEDUP_REMOVED lines=27> */
.L_x_1043:
[----:B------:R-:W-:Y:S05]  /*0df0*/  BSYNC.RECONVERGENT B1 ;  /* 0x0000000000017941 */ /* 0x000fea0003800200 */
.L_x_1042:
        /* <DEDUP_REMOVED lines=26> */
.L_x_1045:
[----:B------:R-:W-:Y:S05]  /*0fa0*/  BSYNC.RECONVERGENT B1 ;  /* 0x0000000000017941 */ /* 0x000fea0003800200 */
.L_x_1044:
        /* <DEDUP_REMOVED lines=26> */
.L_x_1047:
[----:B------:R-:W-:Y:S05]  /*1150*/  BSYNC.RECONVERGENT B1 ;  /* 0x0000000000017941 */ /* 0x000fea0003800200 */
.L_x_1046:
        /* <DEDUP_REMOVED lines=26> */
.L_x_1049:
[----:B------:R-:W-:Y:S05]  /*1300*/  BSYNC.RECONVERGENT B1 ;  /* 0x0000000000017941 */ /* 0x000fea0003800200 */
.L_x_1048:
        /* <DEDUP_REMOVED lines=27> */
.L_x_1051:
[----:B------:R-:W-:Y:S05]  /*14c0*/  BSYNC.RECONVERGENT B1 ;  /* 0x0000000000017941 */ /* 0x000fea0003800200 */
.L_x_1050:
        /* <DEDUP_REMOVED lines=10> */
.L_x_1053:
[----:B------:R-:W-:Y:S05]  /*1570*/  BSYNC.RECONVERGENT B1 ;  /* 0x0000000000017941 */ /* 0x000fea0003800200 */
.L_x_1052:
        /* <DEDUP_REMOVED lines=31> */
.L_x_1056:
[----:B------:R-:W-:Y:S05]  /*1770*/  BSYNC.RECONVERGENT B1 ;  /* 0x0000000000017941 */ /* 0x000fea0003800200 */
.L_x_1055:
[----:B------:R0:W1:Y:S01]  /*1780*/  LDS.128 R16, [R0+0x30] ;  /* 0x0000300000107984 */ /* 0x0000620000000c00 */
[----:B------:R-:W-:Y:S01]  /*1790*/  DSETP.GEU.AND P0, PT, R20, R6, PT ;  /* 0x000000061400722a */ /* 0x000fe20003f0e000 */
[----:B------:R-:W-:Y:S01]  /*17a0*/  BSSY.RECONVERGENT B1, `(.L_x_1057) ;  /* 0x0000014000017945 */ /* 0x000fe20003800200 */
[----:B------:R-:W-:Y:S02]  /*17b0*/  IMAD.MOV.U32 R27, RZ, RZ, R22 ;  /* 0x000000ffff1b7224 */ /* 0x000fe400078e0016 */
[----:B------:R-:W-:Y:S02]  /*17c0*/  IMAD.MOV.U32 R25, RZ, RZ, R23 ;  /* 0x000000ffff197224 */ /* 0x000fe400078e0017 */
[----:B------:R-:W-:Y:S02]  /*17d0*/  IMAD.MOV.U32 R2, RZ, RZ, R20 ;  /* 0x000000ffff027224 */ /* 0x000fe400078e0014 */
[----:B------:R-:W-:-:S06]  /*17e0*/  IMAD.MOV.U32 R3, RZ, RZ, R21 ;  /* 0x000000ffff037224 */ /* 0x000fcc00078e0015 */
[----:B0-----:R-:W-:Y:S05]  /*17f0*/  @!P0 BRA `(.L_x_1058) ;  /* 0x0000000000388947 */ /* 0x001fea0003800000 */
[----:B------:R-:W-:Y:S01]  /*1800*/  DSETP.GEU.AND P0, PT, R6, R20, PT ;  /* 0x000000140600722a */ /* 0x000fe20003f0e000 */
[----:B-1----:R-:W-:Y:S02]  /*1810*/  IMAD.MOV.U32 R27, RZ, RZ, R16 ;  /* 0x000000ffff1b7224 */ /* 0x002fe400078e0010 */
        /* <DEDUP_REMOVED lines=12> */
.L_x_1058:
[----:B------:R-:W-:Y:S05]  /*18e0*/  BSYNC.RECONVERGENT B1 ;  /* 0x0000000000017941 */ /* 0x000fea0003800200 */
.L_x_1057:
[----:B------:R0:W2:Y:S01]  /*18f0*/  LDS.128 R4, [R0+0x40] ;  /* 0x0000400000047984 */ /* 0x0000a20000000c00 */
[----:B-1----:R-:W-:Y:S01]  /*1900*/  DSETP.GEU.AND P0, PT, R2, R18, PT ;  /* 0x000000120200722a */ /* 0x002fe20003f0e000 */
[----:B------:R-:W-:Y:S01]  /*1910*/  BSSY.RECONVERGENT B1, `(.L_x_1059) ;  /* 0x0000014000017945 */ /* 0x000fe20003800200 */
[----:B------:R-:W-:Y:S02]  /*1920*/  IMAD.MOV.U32 R29, RZ, RZ, R27 ;  /* 0x000000ffff1d7224 */ /* 0x000fe400078e001b */
[----:B------:R-:W-:Y:S02]  /*1930*/  IMAD.MOV.U32 R23, RZ, RZ, R25 ;  /* 0x000000ffff177224 */ /* 0x000fe400078e0019 */
[----:B------:R-:W-:Y:S02]  /*1940*/  IMAD.MOV.U32 R20, RZ, RZ, R2 ;  /* 0x000000ffff147224 */ /* 0x000fe400078e0002 */
[----:B------:R-:W-:-:S06]  /*1950*/  IMAD.MOV.U32 R21, RZ, RZ, R3 ;  /* 0x000000ffff157224 */ /* 0x000fcc00078e0003 */
[----:B0-----:R-:W-:Y:S05]  /*1960*/  @!P0 BRA `(.L_x_1060) ;  /* 0x0000000000388947 */ /* 0x001fea0003800000 */
        /* <DEDUP_REMOVED lines=14> */
.L_x_1060:
[----:B------:R-:W-:Y:S05]  /*1a50*/  BSYNC.RECONVERGENT B1 ;  /* 0x0000000000017941 */ /* 0x000fea0003800200 */
.L_x_1059:
[----:B------:R0:W1:Y:S01]  /*1a60*/  LDS.128 R16, [R0+0x50] ;  /* 0x0000500000107984 */ /* 0x0000620000000c00 */
[----:B--2---:R-:W-:Y:S01]  /*1a70*/  DSETP.GEU.AND P0, PT, R20, R6, PT ;  /* 0x000000061400722a */ /* 0x004fe20003f0e000 */
        /* <DEDUP_REMOVED lines=20> */
.L_x_1062:
[----:B------:R-:W-:Y:S05]  /*1bc0*/  BSYNC.RECONVERGENT B1 ;  /* 0x0000000000017941 */ /* 0x000fea0003800200 */
.L_x_1061:
        /* <DEDUP_REMOVED lines=21> */
.L_x_1064:
[----:B------:R-:W-:Y:S05]  /*1d20*/  BSYNC.RECONVERGENT B1 ;  /* 0x0000000000017941 */ /* 0x000fea0003800200 */
.L_x_1063:
        /* <DEDUP_REMOVED lines=21> */
.L_x_1066:
[----:B------:R-:W-:Y:S05]  /*1e80*/  BSYNC.RECONVERGENT B1 ;  /* 0x0000000000017941 */ /* 0x000fea0003800200 */
.L_x_1065:
[----:B------:R-:W-:Y:S01]  /*1e90*/  DSETP.GEU.AND P0, PT, R6, R10, PT ;  /* 0x0000000a0600722a */ /* 0x000fe20003f0e000 */
        /* <DEDUP_REMOVED lines=19> */
.L_x_1041:
        /* <DEDUP_REMOVED lines=33> */
.L_x_1068:
[----:B------:R-:W-:Y:S05]  /*21e0*/  BSYNC.RECONVERGENT B1 ;  /* 0x0000000000017941 */ /* 0x000fea0003800200 */
.L_x_1067:
        /* <DEDUP_REMOVED lines=27> */
.L_x_1070:
[----:B------:R-:W-:Y:S05]  /*23a0*/  BSYNC.RECONVERGENT B1 ;  /* 0x0000000000017941 */ /* 0x000fea0003800200 */
.L_x_1069:
        /* <DEDUP_REMOVED lines=27> */
.L_x_1072:
[----:B------:R-:W-:Y:S05]  /*2560*/  BSYNC.RECONVERGENT B1 ;  /* 0x0000000000017941 */ /* 0x000fea0003800200 */
.L_x_1071:
        /* <DEDUP_REMOVED lines=27> */
.L_x_1074:
[----:B------:R-:W-:Y:S05]  /*2720*/  BSYNC.RECONVERGENT B1 ;  /* 0x0000000000017941 */ /* 0x000fea0003800200 */
.L_x_1073:
        /* <DEDUP_REMOVED lines=28> */
.L_x_1076:
[----:B------:R-:W-:Y:S05]  /*28f0*/  BSYNC.RECONVERGENT B1 ;  /* 0x0000000000017941 */ /* 0x000fea0003800200 */
.L_x_1075:
        /* <DEDUP_REMOVED lines=10> */
.L_x_1078:
[----:B------:R-:W-:Y:S05]  /*29a0*/  BSYNC.RECONVERGENT B1 ;  /* 0x0000000000017941 */ /* 0x000fea0003800200 */
.L_x_1077:
        /* <DEDUP_REMOVED lines=35> */
.L_x_1080:
[----:B------:R-:W-:Y:S05]  /*2be0*/  BSYNC.RECONVERGENT B1 ;  /* 0x0000000000017941 */ /* 0x000fea0003800200 */
.L_x_1079:
        /* <DEDUP_REMOVED lines=32> */
.L_x_1082:
[----:B------:R-:W-:Y:S05]  /*2df0*/  BSYNC.RECONVERGENT B1 ;  /* 0x0000000000017941 */ /* 0x000fea0003800200 */
.L_x_1081:
        /* <DEDUP_REMOVED lines=32> */
.L_x_1084:
[----:B------:R-:W-:Y:S05]  /*3000*/  BSYNC.RECONVERGENT B1 ;  /* 0x0000000000017941 */ /* 0x000fea0003800200 */
.L_x_1083:
        /* <DEDUP_REMOVED lines=32> */
.L_x_1086:
[----:B------:R-:W-:Y:S05]  /*3210*/  BSYNC.RECONVERGENT B1 ;  /* 0x0000000000017941 */ /* 0x000fea0003800200 */
.L_x_1085:
        /* <DEDUP_REMOVED lines=32> */
.L_x_1088:
[----:B------:R-:W-:Y:S05]  /*3420*/  BSYNC.RECONVERGENT B1 ;  /* 0x0000000000017941 */ /* 0x000fea0003800200 */
.L_x_1087:
        /* <DEDUP_REMOVED lines=32> */
.L_x_1090:
[----:B------:R-:W-:Y:S05]  /*3630*/  BSYNC.RECONVERGENT B1 ;  /* 0x0000000000017941 */ /* 0x000fea0003800200 */
.L_x_1089:
        /* <DEDUP_REMOVED lines=30> */
.L_x_1022:
[----:B------:R-:W1:Y:S01]  /*3820*/  S2R R0, SR_TID.X ;  /* 0x0000000000007919 */ /* 0x000e620000002100 */
[----:B------:R-:W1:Y:S01]  /*3830*/  LDC.64 R18, c[0x0][0x380] ;  /* 0x0000e000ff127b82 */ /* 0x000e620000000a00 */
[----:B------:R-:W2:Y:S01]  /*3840*/  LDCU.64 UR6, c[0x0][0x388] ;  /* 0x00007100ff0677ac */ /* 0x000ea20008000a00 */
[----:B-1----:R-:W-:-:S05]  /*3850*/  IMAD.WIDE.U32 R18, R0, 0x8, R18 ;  /* 0x0000000800127825 */ /* 0x002fca00078e0012 */
[----:B0-----:R-:W3:Y:S04]  /*3860*/  LDG.E.64 R2, desc[UR8][R18.64] ;  /* 0x0000000812027981 */ /* 0x001ee8000c1e1b00 */
[----:B------:R-:W3:Y:S04]  /*3870*/  LDG.E.64 R4, desc[UR8][R18.64+0x800] ;  /* 0x0008000812047981 */ /* 0x000ee8000c1e1b00 */
[----:B------:R-:W4:Y:S04]  /*3880*/  LDG.E.64 R8, desc[UR8][R18.64+0x1000] ;  /* 0x0010000812087981 */ /* 0x000f28000c1e1b00 */
[----:B------:R-:W2:Y:S04]  /*3890*/  LDG.E.64 R10, desc[UR8][R18.64+0x1800] ;  /* 0x00180008120a7981 */ /* 0x000ea8000c1e1b00 */
[----:B------:R0:W5:Y:S01]  /*38a0*/  LDG.E.64 R6, desc[UR8][R18.64+0x2000] ;  /* 0x0020000812067981 */ /* 0x000162000c1e1b00 */
[----:B------:R-:W-:Y:S01]  /*38b0*/  BSSY.RECONVERGENT B1, `(.L_x_1091) ;  /* 0x0000016000017945 */ /* 0x000fe20003800200 */
[----:B---3--:R-:W-:-:S06]  /*38c0*/  DSETP.GEU.AND P0, PT, R4, R2, PT ;  /* 0x000000020400722a */ /* 0x008fcc0003f0e000 */
[----:B------:R-:W-:Y:S02]  /*38d0*/  FSEL R2, R4, R2, !P0 ;  /* 0x0000000204027208 */ /* 0x000fe40004000000 */
[----:B------:R-:W-:-:S06]  /*38e0*/  FSEL R3, R5, R3, !P0 ;  /* 0x0000000305037208 */ /* 0x000fcc0004000000 */
[----:B----4-:R-:W-:-:S06]  /*38f0*/  DSETP.GEU.AND P1, PT, R8, R2, PT ;  /* 0x000000020800722a */ /* 0x010fcc0003f2e000 */
[----:B------:R-:W-:Y:S01]  /*3900*/  FSEL R4, R8, R2, !P1 ;  /* 0x0000000208047208 */ /* 0x000fe20004800000 */
[C---:B------:R-:W-:Y:S01]  /*3910*/  VIADD R8, R0.reuse, 0x200 ;  /* 0x0000020000087836 */ /* 0x040fe20000000000 */
[----:B------:R-:W-:Y:S01]  /*3920*/  FSEL R5, R9, R3, !P1 ;  /* 0x0000000309057208 */ /* 0x000fe20004800000 */
[----:B------:R-:W-:Y:S02]  /*3930*/  VIADD R3, R0, 0x100 ;  /* 0x0000010000037836 */ /* 0x000fe40000000000 */
[----:B------:R-:W-:-:S03]  /*3940*/  IMAD.MOV.U32 R2, RZ, RZ, R4 ;  /* 0x000000ffff027224 */ /* 0x000fc600078e0004 */
[----:B--2---:R-:W-:Y:S01]  /*3950*/  DSETP.GEU.AND P2, PT, R4, R10, PT ;  /* 0x0000000a0400722a */ /* 0x004fe20003f4e000 */
        /* <DEDUP_REMOVED lines=11> */
.L_x_1092:
[----:B------:R-:W-:Y:S05]  /*3a10*/  BSYNC.RECONVERGENT B1 ;  /* 0x0000000000017941 */ /* 0x000fea0003800200 */
.L_x_1091:
[----:B-----5:R-:W-:Y:S01]  /*3a20*/  DSETP.GEU.AND P0, PT, R2, R6, PT ;  /* 0x000000060200722a */ /* 0x020fe20003f0e000 */
[----:B------:R-:W-:Y:S01]  /*3a30*/  IMAD.MOV.U32 R14, RZ, RZ, RZ ;  /* 0x000000ffff0e7224 */ /* 0x000fe200078e00ff */
[----:B------:R-:W-:Y:S01]  /*3a40*/  LOP3.LUT R8, R0, 0x400, RZ, 0xfc, !PT ;  /* 0x0000040000087812 */ /* 0x000fe200078efcff */
[----:B------:R-:W-:Y:S01]  /*3a50*/  BSSY.RECONVERGENT B1, `(.L_x_1093) ;  /* 0x0000015000017945 */ /* 0x000fe20003800200 */
[----:B------:R-:W-:Y:S02]  /*3a60*/  IADD3 R13, P2, PT, R9, UR6, RZ ;  /* 0x00000006090d7c10 */ /* 0x000fe4000ff5e0ff */
[----:B------:R-:W-:Y:S02]  /*3a70*/  IADD3 R10, P1, PT, R8, UR6, RZ ;  /* 0x00000006080a7c10 */ /* 0x000fe4000ff3e0ff */
[----:B------:R-:W-:Y:S01]  /*3a80*/  IADD3.X R12, PT, PT, R14, UR7, RZ, P2, !PT ;  /* 0x000000070e0c7c10 */ /* 0x000fe200097fe4ff */
[----:B------:R-:W-:Y:S02]  /*3a90*/  IMAD.MOV.U32 R4, RZ, RZ, R13 ;  /* 0x000000ffff047224 */ /* 0x000fe400078e000d */
[----:B------:R-:W-:-:S02]  /*3aa0*/  IMAD.X R11, RZ, RZ, UR7, P1 ;  /* 0x00000007ff0b7e24 */ /* 0x000fc400088e06ff */
[----:B------:R-:W-:Y:S01]  /*3ab0*/  IMAD.MOV.U32 R5, RZ, RZ, R12 ;  /* 0x000000ffff057224 */ /* 0x000fe200078e000c */
[----:B------:R-:W-:Y:S06]  /*3ac0*/  @!P0 BRA `(.L_x_1094) ;  /* 0x0000000000348947 */ /* 0x000fec0003800000 */
[----:B------:R-:W-:Y:S01]  /*3ad0*/  DSETP.GEU.AND P1, PT, R6, R2, PT ;  /* 0x000000020600722a */ /* 0x000fe20003f2e000 */
[----:B------:R-:W-:Y:S02]  /*3ae0*/  IMAD.MOV.U32 R4, RZ, RZ, R10 ;  /* 0x000000ffff047224 */ /* 0x000fe400078e000a */
[----:B------:R-:W-:-:S11]  /*3af0*/  IMAD.MOV.U32 R5, RZ, RZ, R11 ;  /* 0x000000ffff057224 */ /* 0x000fd600078e000b */
[----:B------:R-:W-:-:S04]  /*3b00*/  @P1 ISETP.GE.U32.AND P0, PT, R9, R8, PT ;  /* 0x000000080900120c */ /* 0x000fc80003f06070 */
[----:B------:R-:W-:-:S04]  /*3b10*/  @P1 ISETP.GE.AND.EX P0, PT, R14, RZ, PT, P0 ;  /* 0x000000ff0e00120c */ /* 0x000fc80003f06300 */
[----:B------:R-:W-:Y:S01]  /*3b20*/  @P1 FSEL R8, R2, R6, !P0 ;  /* 0x0000000602081208 */ /* 0x000fe20004000000 */
[----:B------:R-:W-:Y:S01]  /*3b30*/  IMAD.MOV.U32 R2, RZ, RZ, R6 ;  /* 0x000000ffff027224 */ /* 0x000fe200078e0006 */
[----:B------:R-:W-:Y:S01]  /*3b40*/  @P1 FSEL R9, R3, R7, !P0 ;  /* 0x0000000703091208 */ /* 0x000fe20004000000 */
[----:B------:R-:W-:Y:S01]  /*3b50*/  IMAD.MOV.U32 R3, RZ, RZ, R7 ;  /* 0x000000ffff037224 */ /* 0x000fe200078e0007 */
[----:B------:R-:W-:Y:S01]  /*3b60*/  @P1 SEL R4, R13, R10, !P0 ;  /* 0x0000000a0d041207 */ /* 0x000fe20004000000 */
[----:B------:R-:W-:Y:S01]  /*3b70*/  @P1 IMAD.MOV.U32 R2, RZ, RZ, R8 ;  /* 0x000000ffff021224 */ /* 0x000fe200078e0008 */
[----:B------:R-:W-:Y:S01]  /*3b80*/  @P1 SEL R5, R12, R11, !P0 ;  /* 0x0000000b0c051207 */ /* 0x000fe20004000000 */
[----:B------:R-:W-:-:S07]  /*3b90*/  @P1 IMAD.MOV.U32 R3, RZ, RZ, R9 ;  /* 0x000000ffff031224 */ /* 0x000fce00078e0009 */
.L_x_1094:
[----:B------:R-:W-:Y:S05]  /*3ba0*/  BSYNC.RECONVERGENT B1 ;  /* 0x0000000000017941 */ /* 0x000fea0003800200 */
.L_x_1093:
[----:B------:R-:W-:Y:S01]  /*3bb0*/  UISETP.GE.U32.AND UP0, UPT, UR4, 0xa00, UPT ;  /* 0x00000a000400788c */ /* 0x000fe2000bf06070 */
[----:B------:R-:W-:Y:S02]  /*3bc0*/  IMAD.MOV.U32 R7, RZ, RZ, 0x500 ;  /* 0x00000500ff077424 */ /* 0x000fe400078e00ff */
[----:B------:R-:W-:Y:S01]  /*3bd0*/  IMAD.MOV.U32 R6, RZ, RZ, RZ ;  /* 0x000000ffff067224 */ /* 0x000fe200078e00ff */
[----:B------:R-:W-:-:S09]  /*3be0*/  UISETP.GE.U32.AND.EX UP0, UPT, UR5, URZ, UPT, UP0 ;  /* 0x000000ff0500728c */ /* 0x000fd2000bf06100 */
[----:B------:R-:W-:Y:S05]  /*3bf0*/  BRA.U !UP0, `(.L_x_1095) ;  /* 0x0000000908107547 */ /* 0x000fea000b800000 */
[----:B------:R-:W-:Y:S01]  /*3c00*/  IMAD.MOV.U32 R7, RZ, RZ, 0x500 ;  /* 0x00000500ff077424 */ /* 0x000fe200078e00ff */
[----:B------:R-:W0:Y:S01]  /*3c10*/  LDCU.64 UR6, c[0x0][0x388] ;  /* 0x00007100ff0677ac */ /* 0x000e220008000a00 */
[----:B------:R-:W-:Y:S01]  /*3c20*/  IMAD.MOV.U32 R6, RZ, RZ, RZ ;  /* 0x000000ffff067224 */ /* 0x000fe200078e00ff */
[----:B------:R-:W1:Y:S06]  /*3c30*/  LDCU.64 UR4, c[0x0][0x398] ;  /* 0x00007300ff0477ac */ /* 0x000e6c0008000a00 */
.L_x_1106:
[----:B------:R-:W-:-:S04]  /*3c40*/  LEA R26, P0, R7, R18, 0x3 ;  /* 0x00000012071a7211 */ /* 0x000fc800078018ff */
[----:B------:R-:W-:-:S05]  /*3c50*/  LEA.HI.X R27, R7, R19, R6, 0x3, P0 ;  /* 0x00000013071b7211 */ /* 0x000fca00000f1c06 */
[----:B------:R-:W2:Y:S04]  /*3c60*/  LDG.E.64 R16, desc[UR8][R26.64] ;  /* 0x000000081a107981 */ /* 0x000ea8000c1e1b00 */
[----:B------:R3:W5:Y:S04]  /*3c70*/  LDG.E.64 R14, desc[UR8][R26.64+0x800] ;  /* 0x000800081a0e7981 */ /* 0x000768000c1e1b00 */
[----:B------:R3:W5:Y:S04]  /*3c80*/  LDG.E.64 R12, desc[UR8][R26.64+0x1000] ;  /* 0x001000081a0c7981 */ /* 0x000768000c1e1b00 */
[----:B------:R3:W5:Y:S04]  /*3c90*/  LDG.E.64 R10, desc[UR8][R26.64+0x1800] ;  /* 0x001800081a0a7981 */ /* 0x000768000c1e1b00 */
[----:B------:R3:W5:Y:S01]  /*3ca0*/  LDG.E.64 R8, desc[UR8][R26.64+0x2000] ;  /* 0x002000081a087981 */ /* 0x000762000c1e1b00 */
[----:B0-----:R-:W-:Y:S01]  /*3cb0*/  IADD3 R23, P1, P2, R7, UR6, R0 ;  /* 0x0000000607177c10 */ /* 0x001fe2000fa3e000 */
[----:B------:R-:W-:Y:S01]  /*3cc0*/  BSSY.RECONVERGENT B1, `(.L_x_1096) ;  /* 0x0000016000017945 */ /* 0x000fe20003800200 */
[----:B------:R-:W-:-:S02]  /*3cd0*/  IMAD.MOV.U32 R25, RZ, RZ, R4 ;  /* 0x000000ffff197224 */ /* 0x000fc400078e0004 */
[----:B------:R-:W-:Y:S01]  /*3ce0*/  IMAD.MOV.U32 R24, RZ, RZ, R5 ;  /* 0x000000ffff187224 */ /* 0x000fe200078e0005 */
[----:B------:R-:W-:Y:S01]  /*3cf0*/  IADD3.X R22, PT, PT, R6, UR7, RZ, P1, P2 ;  /* 0x0000000706167c10 */ /* 0x000fe20008fe44ff */
[----:B------:R-:W-:Y:S02]  /*3d00*/  IMAD.MOV.U32 R20, RZ, RZ, R2 ;  /* 0x000000ffff147224 */ /* 0x000fe400078e0002 */
[----:B------:R-:W-:Y:S01]  /*3d10*/  IMAD.MOV.U32 R21, RZ, RZ, R3 ;  /* 0x000000ffff157224 */ /* 0x000fe200078e0003 */
[----:B--2---:R-:W-:-:S14]  /*3d20*/  DSETP.GEU.AND P0, PT, R2, R16, PT ;  /* 0x000000100200722a */ /* 0x004fdc0003f0e000 */
[----:B---3--:R-:W-:Y:S05]  /*3d30*/  @!P0 BRA `(.L_x_1097) ;  /* 0x0000000000388947 */ /* 0x008fea0003800000 */
        /* <DEDUP_REMOVED lines=14> */
.L_x_1097:
[----:B-1----:R-:W-:Y:S05]  /*3e20*/  BSYNC.RECONVERGENT B1 ;  /* 0x0000000000017941 */ /* 0x002fea0003800200 */
.L_x_1096:
[----:B-----5:R-:W-:Y:S01]  /*3e30*/  DSETP.GEU.AND P0, PT, R20, R14, PT ;  /* 0x0000000e1400722a */ /* 0x020fe20003f0e000 */
[----:B------:R-:W-:Y:S01]  /*3e40*/  BSSY.RECONVERGENT B1, `(.L_x_1098) ;  /* 0x0000014000017945 */ /* 0x000fe20003800200 */
[----:B------:R-:W-:Y:S02]  /*3e50*/  IMAD.MOV.U32 R17, RZ, RZ, R25 ;  /* 0x000000ffff117224 */ /* 0x000fe400078e0019 */
[----:B------:R-:W-:Y:S02]  /*3e60*/  IMAD.MOV.U32 R16, RZ, RZ, R24 ;  /* 0x000000ffff107224 */ /* 0x000fe400078e0018 */
[----:B------:R-:W-:Y:S02]  /*3e70*/  IMAD.MOV.U32 R2, RZ, RZ, R20 ;  /* 0x000000ffff027224 */ /* 0x000fe400078e0014 */
[----:B------:R-:W-:-:S06]  /*3e80*/  IMAD.MOV.U32 R3, RZ, RZ, R21 ;  /* 0x000000ffff037224 */ /* 0x000fcc00078e0015 */
[----:B------:R-:W-:Y:S05]  /*3e90*/  @!P0 BRA `(.L_x_1099) ;  /* 0x0000000000388947 */ /* 0x000fea0003800000 */
[----:B------:R-:W-:Y:S01]  /*3ea0*/  DSETP.GEU.AND P0, PT, R14, R20, PT ;  /* 0x000000140e00722a */ /* 0x000fe20003f0e000 */
[----:B------:R-:W-:Y:S01]  /*3eb0*/  IADD3 R17, P1, PT, R23, 0x100, RZ ;  /* 0x0000010017117810 */ /* 0x000fe20007f3e0ff */
[----:B------:R-:W-:Y:S02]  /*3ec0*/  IMAD.MOV.U32 R2, RZ, RZ, R14 ;  /* 0x000000ffff027224 */ /* 0x000fe400078e000e */
[----:B------:R-:W-:Y:S02]  /*3ed0*/  IMAD.MOV.U32 R3, RZ, RZ, R15 ;  /* 0x000000ffff037224 */ /* 0x000fe400078e000f */
[----:B------:R-:W-:-:S08]  /*3ee0*/  IMAD.X R16, RZ, RZ, R22, P1 ;  /* 0x000000ffff107224 */ /* 0x000fd000008e0616 */
        /* <DEDUP_REMOVED lines=9> */
.L_x_1099:
[----:B------:R-:W-:Y:S05]  /*3f80*/  BSYNC.RECONVERGENT B1 ;  /* 0x0000000000017941 */ /* 0x000fea0003800200 */
.L_x_1098:
        /* <DEDUP_REMOVED lines=11> */
[----:B------:R-:W-:Y:S02]  /*4040*/  IMAD.X R15, RZ, RZ, R22, P1 ;  /* 0x000000ffff0f7224 */ /* 0x000fe400008e0616 */
[----:B------:R-:W-:Y:S02]  /*4050*/  IMAD.MOV.U32 R20, RZ, RZ, R14 ;  /* 0x000000ffff147224 */ /* 0x000fe400078e000e */
[----:B------:R-:W-:-:S04]  /*4060*/  IMAD.MOV.U32 R21, RZ, RZ, R15 ;  /* 0x000000ffff157224 */ /* 0x000fc800078e000f */
        /* <DEDUP_REMOVED lines=9> */
.L_x_1101:
[----:B------:R-:W-:Y:S05]  /*4100*/  BSYNC.RECONVERGENT B1 ;  /* 0x0000000000017941 */ /* 0x000fea0003800200 */
.L_x_1100:
        /* <DEDUP_REMOVED lines=21> */
.L_x_1103:
[----:B------:R-:W-:Y:S05]  /*4260*/  BSYNC.RECONVERGENT B1 ;  /* 0x0000000000017941 */ /* 0x000fea0003800200 */
.L_x_1102:
        /* <DEDUP_REMOVED lines=21> */
.L_x_1105:
[----:B------:R-:W-:Y:S05]  /*43c0*/  BSYNC.RECONVERGENT B1 ;  /* 0x0000000000017941 */ /* 0x000fea0003800200 */
.L_x_1104:
[----:B------:R-:W-:-:S04]  /*43d0*/  IADD3 R8, P1, PT, R7, 0xa00, RZ ;  /* 0x00000a0007087810 */ /* 0x000fc80007f3e0ff */
[----:B------:R-:W-:Y:S01]  /*43e0*/  ISETP.GT.U32.AND P0, PT, R8, UR4, PT ;  /* 0x0000000408007c0c */ /* 0x000fe2000bf04070 */
[----:B------:R-:W-:Y:S01]  /*43f0*/  IMAD.X R8, RZ, RZ, R6, P1 ;  /* 0x000000ffff087224 */ /* 0x000fe200008e0606 */
[----:B------:R-:W-:-:S04]  /*4400*/  IADD3 R7, P1, PT, R7, 0x500, RZ ;  /* 0x0000050007077810 */ /* 0x000fc80007f3e0ff */
[----:B------:R-:W-:Y:S01]  /*4410*/  ISETP.GT.AND.EX P0, PT, R8, UR5, PT, P0 ;  /* 0x0000000508007c0c */ /* 0x000fe2000bf04300 */
[----:B------:R-:W-:-:S12]  /*4420*/  IMAD.X R6, RZ, RZ, R6, P1 ;  /* 0x000000ffff067224 */ /* 0x000fd800008e0606 */
[----:B------:R-:W-:Y:S05]  /*4430*/  @!P0 BRA `(.L_x_1106) ;  /* 0xfffffff800008947 */ /* 0x000fea000383ffff */
.L_x_1095:
        /* <DEDUP_REMOVED lines=8> */
[----:B------:R-:W-:Y:S01]  /*44c0*/  BSSY.RECONVERGENT B2, `(.L_x_1109) ;  /* 0x0000032000027945 */ /* 0x000fe20003800200 */
[----:B------:R-:W-:Y:S02]  /*44d0*/  IMAD.MOV.U32 R10, RZ, RZ, R0 ;  /* 0x000000ffff0a7224 */ /* 0x000fe400078e0000 */
[----:B------:R-:W-:-:S04]  /*44e0*/  IADD3 R11, PT, PT, -R7, UR4, R8 ;  /* 0x00000004070b7c10 */ /* 0x000fc8000fffe108 */
[----:B------:R-:W-:-:S04]  /*44f0*/  LOP3.LUT R8, R11, 0x300, RZ, 0xc0, !PT ;  /* 0x000003000b087812 */ /* 0x000fc800078ec0ff */
[----:B------:R-:W-:-:S13]  /*4500*/  ISETP.NE.AND P0, PT, R8, 0x300, PT ;  /* 0x000003000800780c */ /* 0x000fda0003f05270 */
[----:B------:R-:W-:Y:S05]  /*4510*/  @!P0 BRA `(.L_x_1110) ;  /* 0x0000000000b08947 */ /* 0x000fea0003800000 */
[----:B------:R-:W0:Y:S01]  /*4520*/  LDCU.64 UR10, c[0x0][0x380] ;  /* 0x00007000ff0a77ac */ /* 0x000e220008000a00 */
[----:B------:R-:W-:Y:S01]  /*4530*/  IADD3 R18, P0, PT, R0, R7, RZ ;  /* 0x0000000700127210 */ /* 0x000fe20007f1e0ff */
[----:B------:R-:W-:Y:S01]  /*4540*/  IMAD.MOV.U32 R10, RZ, RZ, R0 ;  /* 0x000000ffff0a7224 */ /* 0x000fe200078e0000 */
[----:B------:R-:W-:-:S03]  /*4550*/  LEA.HI R8, R11, 0x1, RZ, 0x18 ;  /* 0x000000010b087811 */ /* 0x000fc600078fc0ff */
[----:B------:R-:W-:Y:S01]  /*4560*/  IMAD.X R23, RZ, RZ, R6, P0 ;  /* 0x000000ffff177224 */ /* 0x000fe200000e0606 */
[----:B------:R-:W-:Y:S02]  /*4570*/  LOP3.LUT R8, R8, 0x3, RZ, 0xc0, !PT ;  /* 0x0000000308087812 */ /* 0x000fe400078ec0ff */
[----:B------:R-:W-:-:S03]  /*4580*/  IADD3 R19, P0, PT, R18, UR6, RZ ;  /* 0x0000000612137c10 */ /* 0x000fc6000ff1e0ff */
[----:B------:R-:W-:Y:S01]  /*4590*/  IMAD.MOV R12, RZ, RZ, -R8 ;  /* 0x000000ffff0c7224 */ /* 0x000fe200078e0a08 */
[----:B0-----:R-:W-:-:S04]  /*45a0*/  LEA R17, P1, R18, UR10, 0x3 ;  /* 0x0000000a12117c11 */ /* 0x001fc8000f8218ff */
[----:B------:R-:W-:Y:S02]  /*45b0*/  LEA.HI.X R18, R18, UR11, R23, 0x3, P1 ;  /* 0x0000000b12127c11 */ /* 0x000fe400088f1c17 */
[----:B------:R-:W-:-:S07]  /*45c0*/  IADD3.X R23, PT, PT, R23, UR7, RZ, P0, !PT ;  /* 0x0000000717177c10 */ /* 0x000fce00087fe4ff */
.L_x_1113:
        /* <DEDUP_REMOVED lines=27> */
.L_x_1112:
[----:B------:R-:W-:Y:S05]  /*4780*/  BSYNC.RECONVERGENT B3 ;  /* 0x0000000000037941 */ /* 0x000fea0003800200 */
.L_x_1111:
[----:B------:R-:W-:Y:S01]  /*4790*/  IADD3 R19, P0, PT, R19, 0x100, RZ ;  /* 0x0000010013137810 */ /* 0x000fe20007f1e0ff */
[----:B------:R-:W-:Y:S02]  /*47a0*/  VIADD R10, R10, 0x100 ;  /* 0x000001000a0a7836 */ /* 0x000fe40000000000 */
[----:B------:R-:W-:Y:S02]  /*47b0*/  IMAD.X R18, RZ, RZ, R18, P3 ;  /* 0x000000ffff127224 */ /* 0x000fe400018e0612 */
[----:B------:R-:W-:Y:S01]  /*47c0*/  IMAD.X R23, RZ, RZ, R23, P0 ;  /* 0x000000ffff177224 */ /* 0x000fe200000e0617 */
[----:B------:R-:W-:Y:S07]  /*47d0*/  @P2 BRA `(.L_x_1113) ;  /* 0xfffffffc007c2947 */ /* 0x000fee000383ffff */
.L_x_1110:
[----:B------:R-:W-:Y:S05]  /*47e0*/  BSYNC.RECONVERGENT B2 ;  /* 0x0000000000027941 */ /* 0x000fea0003800200 */
.L_x_1109:
[----:B------:R-:W-:-:S13]  /*47f0*/  ISETP.GE.U32.AND P0, PT, R11, 0x300, PT ;  /* 0x000003000b00780c */ /* 0x000fda0003f06070 */
[----:B------:R-:W-:Y:S05]  /*4800*/  @!P0 BRA `(.L_x_1108) ;  /* 0x0000000400c88947 */ /* 0x000fea0003800000 */
[----:B------:R-:W0:Y:S01]  /*4810*/  LDC.64 R14, c[0x0][0x380] ;  /* 0x0000e000ff0e7b82 */ /* 0x000e220000000a00 */
[----:B------:R-:W-:-:S07]  /*4820*/  VIADD R20, R10, 0x200 ;  /* 0x000002000a147836 */ /* 0x000fce0000000000 */
[----:B------:R-:W1:Y:S02]  /*4830*/  LDC.64 R12, c[0x0][0x388] ;  /* 0x0000e200ff0c7b82 */ /* 0x000e640000000a00 */
.L_x_1122:
[----:B------:R-:W-:-:S05]  /*4840*/  VIADD R8, R20, 0xfffffe00 ;  /* 0xfffffe0014087836 */ /* 0x000fca0000000000 */
[----:B------:R-:W-:-:S05]  /*4850*/  IADD3 R9, P0, PT, R8, R7, RZ ;  /* 0x0000000708097210 */ /* 0x000fca0007f1e0ff */
[----:B------:R-:W-:Y:S01]  /*4860*/  IMAD.X R8, RZ, RZ, R6, P0 ;  /* 0x000000ffff087224 */ /* 0x000fe200000e0606 */
[----:B0-----:R-:W-:-:S04]  /*4870*/  LEA R16, P0, R9, R14, 0x3 ;  /* 0x0000000e09107211 */ /* 0x001fc800078018ff */
[----:B------:R-:W-:-:S05]  /*4880*/  LEA.HI.X R17, R9, R15, R8, 0x3, P0 ;  /* 0x0000000f09117211 */ /* 0x000fca00000f1c08 */
[----:B------:R-:W2:Y:S04]  /*4890*/  LDG.E.64 R18, desc[UR8][R16.64] ;  /* 0x0000000810127981 */ /* 0x000ea8000c1e1b00 */
[----:B------:R0:W5:Y:S01]  /*48a0*/  LDG.E.64 R10, desc[UR8][R16.64+0x800] ;  /* 0x00080008100a7981 */ /* 0x000162000c1e1b00 */
[----:B-1----:R-:W-:Y:S01]  /*48b0*/  IADD3 R25, P1, PT, R9, R12, RZ ;  /* 0x0000000c09197210 */ /* 0x002fe20007f3e0ff */
[----:B------:R-:W-:Y:S01]  /*48c0*/  BSSY.RECONVERGENT B2, `(.L_x_1114) ;  /* 0x0000016000027945 */ /* 0x000fe20003800200 */
[----:B------:R-:W-:Y:S02]  /*48d0*/  IMAD.MOV.U32 R23, RZ, RZ, R4 ;  /* 0x000000ffff177224 */ /* 0x000fe400078e0004 */
[----:B------:R-:W-:Y:S02]  /*48e0*/  IMAD.MOV.U32 R22, RZ, RZ, R5 ;  /* 0x000000ffff167224 */ /* 0x000fe400078e0005 */
[----:B------:R-:W-:-:S02]  /*48f0*/  IMAD.X R24, R8, 0x1, R13, P1 ;  /* 0x0000000108187824 */ /* 0x000fc400008e060d */
        /* <DEDUP_REMOVED lines=18> */
.L_x_1115:
[----:B------:R-:W-:Y:S05]  /*4a20*/  BSYNC.RECONVERGENT B2 ;  /* 0x0000000000027941 */ /* 0x000fea0003800200 */
.L_x_1114:
[----:B------:R0:W5:Y:S04]  /*4a30*/  LDG.E.64 R2, desc[UR8][R16.64+0x1000] ;  /* 0x0010000810027981 */ /* 0x000168000c1e1b00 */
[----:B------:R0:W5:Y:S02]  /*4a40*/  LDG.E.64 R18, desc[UR8][R16.64+0x1800] ;  /* 0x0018000810127981 */ /* 0x000164000c1e1b00 */
[----:B-----5:R-:W-:Y:S01]  /*4a50*/  DSETP.GEU.AND P0, PT, R8, R10, PT ;  /* 0x0000000a0800722a */ /* 0x020fe20003f0e000 */
[----:B------:R-:W-:Y:S01]  /*4a60*/  VIADD R4, R20, 0xffffff00 ;  /* 0xffffff0014047836 */ /* 0x000fe20000000000 */
[----:B------:R-:W-:Y:S01]  /*4a70*/  BSSY.RECONVERGENT B2, `(.L_x_1116) ;  /* 0x0000016000027945 */ /* 0x000fe20003800200 */
[----:B------:R-:W-:Y:S02]  /*4a80*/  IMAD.MOV.U32 R24, RZ, RZ, R23 ;  /* 0x000000ffff187224 */ /* 0x000fe400078e0017 */
[----:B------:R-:W-:Y:S01]  /*4a90*/  IMAD.MOV.U32 R25, RZ, RZ, R22 ;  /* 0x000000ffff197224 */ /* 0x000fe200078e0016 */
[----:B------:R-:W-:Y:S01]  /*4aa0*/  IADD3 R26, P1, P2, R7, R12, R4 ;  /* 0x0000000c071a7210 */ /* 0x000fe20007a3e004 */
[----:B------:R-:W-:-:S02]  /*4ab0*/  IMAD.MOV.U32 R4, RZ, RZ, R8 ;  /* 0x000000ffff047224 */ /* 0x000fc400078e0008 */
[----:B------:R-:W-:Y:S01]  /*4ac0*/  IMAD.MOV.U32 R5, RZ, RZ, R9 ;  /* 0x000000ffff057224 */ /* 0x000fe200078e0009 */
[----:B------:R-:W-:-:S04]  /*4ad0*/  IADD3.X R27, PT, PT, R6, R13, RZ, P1, P2 ;  /* 0x0000000d061b7210 */ /* 0x000fc80000fe44ff */
        /* <DEDUP_REMOVED lines=15> */
.L_x_1117:
[----:B------:R-:W-:Y:S05]  /*4bd0*/  BSYNC.RECONVERGENT B2 ;  /* 0x0000000000027941 */ /* 0x000fea0003800200 */
.L_x_1116:
[----:B------:R-:W-:Y:S01]  /*4be0*/  DSETP.GEU.AND P0, PT, R4, R2, PT ;  /* 0x000000020400722a */ /* 0x000fe20003f0e000 */
[----:B------:R-:W-:Y:S01]  /*4bf0*/  VIADD R10, R20, 0x100 ;  /* 0x00000100140a7836 */ /* 0x000fe20000000000 */
[CC--:B------:R-:W-:Y:S01]  /*4c00*/  IADD3 R17, P1, P4, R7.reuse, R12.reuse, R20 ;  /* 0x0000000c07117210 */ /* 0x0c0fe20007c3e014 */
[----:B------:R-:W-:Y:S01]  /*4c10*/  BSSY.RECONVERGENT B2, `(.L_x_1118) ;  /* 0x0000016000027945 */ /* 0x000fe20003800200 */
[----:B------:R-:W-:Y:S02]  /*4c20*/  IMAD.MOV.U32 R11, RZ, RZ, R24 ;  /* 0x000000ffff0b7224 */ /* 0x000fe400078e0018 */
[----:B------:R-:W-:Y:S01]  /*4c30*/  IADD3 R10, P2, P3, R7, R12, R10 ;  /* 0x0000000c070a7210 */ /* 0x000fe20007b5e00a */
[----:B------:R-:W-:Y:S01]  /*4c40*/  IMAD.MOV.U32 R16, RZ, RZ, R25 ;  /* 0x000000ffff107224 */ /* 0x000fe200078e0019 */
[----:B------:R-:W-:Y:S01]  /*4c50*/  IADD3.X R22, PT, PT, R6, R13, RZ, P1, P4 ;  /* 0x0000000d06167210 */ /* 0x000fe20000fe84ff */
        /* <DEDUP_REMOVED lines=17> */
.L_x_1119:
[----:B------:R-:W-:Y:S05]  /*4d70*/  BSYNC.RECONVERGENT B2 ;  /* 0x0000000000027941 */ /* 0x000fea0003800200 */
.L_x_1118:
        /* <DEDUP_REMOVED lines=22> */
.L_x_1121:
[----:B------:R-:W-:Y:S05]  /*4ee0*/  BSYNC.RECONVERGENT B2 ;  /* 0x0000000000027941 */ /* 0x000fea0003800200 */
.L_x_1120:
[C---:B------:R-:W-:Y:S02]  /*4ef0*/  VIADD R8, R20.reuse, 0x200 ;  /* 0x0000020014087836 */ /* 0x040fe40000000000 */
[----:B------:R-:W-:-:S03]  /*4f00*/  VIADD R20, R20, 0x400 ;  /* 0x0000040014147836 */ /* 0x000fc60000000000 */
[----:B------:R-:W-:-:S13]  /*4f10*/  ISETP.GE.AND P0, PT, R8, R21, PT ;  /* 0x000000150800720c */ /* 0x000fda0003f06270 */
[----:B------:R-:W-:Y:S05]  /*4f20*/  @!P0 BRA `(.L_x_1122) ;  /* 0xfffffff800448947 */ /* 0x000fea000383ffff */
.L_x_1108:
[----:B------:R-:W-:Y:S05]  /*4f30*/  BSYNC.RECONVERGENT B1 ;  /* 0x0000000000017941 */ /* 0x000fea0003800200 */
.L_x_1107:
        /* <DEDUP_REMOVED lines=27> */
.L_x_1124:
[----:B------:R-:W-:Y:S05]  /*50f0*/  BSYNC.RECONVERGENT B1 ;  /* 0x0000000000017941 */ /* 0x000fea0003800200 */
.L_x_1123:
        /* <DEDUP_REMOVED lines=26> */
.L_x_1126:
[----:B------:R-:W-:Y:S05]  /*52a0*/  BSYNC.RECONVERGENT B1 ;  /* 0x0000000000017941 */ /* 0x000fea0003800200 */
.L_x_1125:
        /* <DEDUP_REMOVED lines=26> */
.L_x_1128:
[----:B------:R-:W-:Y:S05]  /*5450*/  BSYNC.RECONVERGENT B1 ;  /* 0x0000000000017941 */ /* 0x000fea0003800200 */
.L_x_1127:
        /* <DEDUP_REMOVED lines=26> */
.L_x_1130:
[----:B------:R-:W-:Y:S05]  /*5600*/  BSYNC.RECONVERGENT B1 ;  /* 0x0000000000017941 */ /* 0x000fea0003800200 */
.L_x_1129:
        /* <DEDUP_REMOVED lines=27> */
.L_x_1132:
[----:B------:R-:W-:Y:S05]  /*57c0*/  BSYNC.RECONVERGENT B1 ;  /* 0x0000000000017941 */ /* 0x000fea0003800200 */
.L_x_1131:
        /* <DEDUP_REMOVED lines=10> */
.L_x_1134:
[----:B------:R-:W-:Y:S05]  /*5870*/  BSYNC.RECONVERGENT B1 ;  /* 0x0000000000017941 */ /* 0x000fea0003800200 */
.L_x_1133:
        /* <DEDUP_REMOVED lines=31> */
.L_x_1136:
[----:B------:R-:W-:Y:S05]  /*5a70*/  BSYNC.RECONVERGENT B1 ;  /* 0x0000000000017941 */ /* 0x000fea0003800200 */
.L_x_1135:
        /* <DEDUP_REMOVED lines=22> */
.L_x_1138:
[----:B------:R-:W-:Y:S05]  /*5be0*/  BSYNC.RECONVERGENT B1 ;  /* 0x0000000000017941 */ /* 0x000fea0003800200 */
.L_x_1137:
        /* <DEDUP_REMOVED lines=22> */
.L_x_1140:
[----:B------:R-:W-:Y:S05]  /*5d50*/  BSYNC.RECONVERGENT B1 ;  /* 0x0000000000017941 */ /* 0x000fea0003800200 */
.L_x_1139:
        /* <DEDUP_REMOVED lines=22> */
.L_x_1142:
[----:B------:R-:W-:Y:S05]  /*5ec0*/  BSYNC.RECONVERGENT B1 ;  /* 0x0000000000017941 */ /* 0x000fea0003800200 */
.L_x_1141:
        /* <DEDUP_REMOVED lines=21> */
.L_x_1144:
[----:B------:R-:W-:Y:S05]  /*6020*/  BSYNC.RECONVERGENT B1 ;  /* 0x0000000000017941 */ /* 0x000fea0003800200 */
.L_x_1143:
        /* <DEDUP_REMOVED lines=21> */
.L_x_1146:
[----:B------:R-:W-:Y:S05]  /*6180*/  BSYNC.RECONVERGENT B1 ;  /* 0x0000000000017941 */ /* 0x000fea0003800200 */
.L_x_1145:
[----:B------:R-:W-:Y:S01]  /*6190*/  DSETP.GEU.AND P0, PT, R6, R10, PT ;  /* 0x0000000a0600722a */ /* 0x000fe20003f0e000 */
[----:B------:R-:W-:Y:S02]  /*61a0*/  IMAD.MOV.U32 R16, RZ, RZ, R13 ;  /* 0x000000ffff107224 */ /* 0x000fe400078e000d */
[----:B------:R-:W-:Y:S02]  /*61b0*/  IMAD.MOV.U32 R17, RZ, RZ, R12 ;  /* 0x000000ffff117224 */ /* 0x000fe400078e000c */
[----:B------:R-:W-:Y:S02]  /*61c0*/  IMAD.MOV.U32 R2, RZ, RZ, R6 ;  /* 0x000000ffff027224 */ /* 0x000fe400078e0006 */
[----:B------:R-:W-:-:S07]  /*61d0*/  IMAD.MOV.U32 R3, RZ, RZ, R7 ;  /* 0x000000ffff037224 */ /* 0x000fce00078e0007 */
[----:B------:R-:W-:Y:S05]  /*61e0*/  @!P0 BRA `(.L_x_1054) ;  /* 0x0000000000348947 */ /* 0x000fea0003800000 */
[----:B------:R2:W0:Y:S01]  /*61f0*/  LDS.64 R16, [R0+0x80] ;  /* 0x0000800000107984 */ /* 0x0004220000000a00 */
[----:B------:R-:W-:Y:S01]  /*6200*/  DSETP.GEU.AND P0, PT, R10, R6, PT ;  /* 0x000000060a00722a */ /* 0x000fe20003f0e000 */
[----:B------:R-:W-:Y:S02]  /*6210*/  IMAD.MOV.U32 R2, RZ, RZ, R10 ;  /* 0x000000ffff027224 */ /* 0x000fe400078e000a */
[----:B------:R-:W-:-:S11]  /*6220*/  IMAD.MOV.U32 R3, RZ, RZ, R11 ;  /* 0x000000ffff037224 */ /* 0x000fd600078e000b */
[----:B--2---:R-:W-:Y:S05]  /*6230*/  @!P0 BRA `(.L_x_1054) ;  /* 0x0000000000208947 */ /* 0x004fea0003800000 */
[CC--:B0-----:R-:W-:Y:S02]  /*6240*/  ISETP.GE.U32.AND P0, PT, R13.reuse, R16.reuse, PT ;  /* 0x000000100d00720c */ /* 0x0c1fe40003f06070 */
[----:B------:R-:W-:Y:S02]  /*6250*/  ISETP.LT.U32.AND P2, PT, R13, R16, PT ;  /* 0x000000100d00720c */ /* 0x000fe40003f41070 */
[CC--:B------:R-:W-:Y:S02]  /*6260*/  ISETP.GE.AND.EX P0, PT, R12.reuse, R17.reuse, PT, P0 ;  /* 0x000000110c00720c */ /* 0x0c0fe40003f06300 */
[----:B------:R-:W-:Y:S02]  /*6270*/  ISETP.LT.AND.EX P2, PT, R12, R17, PT, P2 ;  /* 0x000000110c00720c */ /* 0x000fe40003f41320 */
[----:B------:R-:W-:Y:S02]  /*6280*/  FSEL R2, R6, R10, !P0 ;  /* 0x0000000a06027208 */ /* 0x000fe40004000000 */
[----:B------:R-:W-:-:S02]  /*6290*/  FSEL R3, R7, R11, !P0 ;  /* 0x0000000b07037208 */ /* 0x000fc40004000000 */
[----:B------:R-:W-:Y:S02]  /*62a0*/  SEL R16, R13, R16, P2 ;  /* 0x000000100d107207 */ /* 0x000fe40001000000 */
[----:B------:R-:W-:-:S07]  /*62b0*/  SEL R17, R12, R17, P2 ;  /* 0x000000110c117207 */ /* 0x000fce0001000000 */
.L_x_1054:
[----:B------:R-:W-:Y:S05]  /*62c0*/  BSYNC.RECONVERGENT B0 ;  /* 0x0000000000007941 */ /* 0x000fea0003800200 */
.L_x_1021:
[----:B------:R-:W-:Y:S05]  /*62d0*/  @P1 EXIT ;  /* 0x000000000000194d */ /* 0x000fea0003800000 */
[----:B01----:R-:W0:Y:S02]  /*62e0*/  LDC.64 R4, c[0x0][0x390] ;  /* 0x0000e400ff047b82 */ /* 0x003e240000000a00 */
[----:B0-----:R-:W-:Y:S04]  /*62f0*/  STG.E.64 desc[UR8][R4.64], R2 ;  /* 0x0000000204007986 */ /* 0x001fe8000c101b08 */
[----:B---34-:R-:W-:Y:S01]  /*6300*/  STG.E.64 desc[UR8][R4.64+0x8], R16 ;  /* 0x0000081004007986 */ /* 0x018fe2000c101b08 */
[----:B------:R-:W-:Y:S05]  /*6310*/  EXIT ;  /* 0x000000000000794d */ /* 0x000fea0003800000 */
.L_x_1147:
        /* <DEDUP_REMOVED lines=14> */
.L_x_1556:


//--------------------- .text._ZN6thrust24THRUST_300001_SM_1000_NS8cuda_cub4core6detail13_kernel_agentINS1_8__reduce11ReduceAgentIPN4cuda3std3__45tupleIJdlEEESC_SB_iNS1_9__extrema9arg_min_fIdlNS9_4lessIdEEEEEEJSC_SC_iSH_EEEvDpT0_ --------------------------
	.section	.text._ZN6thrust24THRUST_300001_SM_1000_NS8cuda_cub4core6detail13_kernel_agentINS1_8__reduce11ReduceAgentIPN4cuda3std3__45tupleIJdlEEESC_SB_iNS1_9__extrema9arg_min_fIdlNS9_4lessIdEEEEEEJSC_SC_iSH_EEEvDpT0_,"ax",@progbits
	.align	128
        .global         _ZN6thrust24THRUST_300001_SM_1000_NS8cuda_cub4core6detail13_kernel_agentINS1_8__reduce11ReduceAgentIPN4cuda3std3__45tupleIJdlEEESC_SB_iNS1_9__extrema9arg_min_fIdlNS9_4lessIdEEEEEEJSC_SC_iSH_EEEvDpT0_
        .type           _ZN6thrust24THRUST_300001_SM_1000_NS8cuda_cub4core6detail13_kernel_agentINS1_8__reduce11ReduceAgentIPN4cuda3std3__45tupleIJdlEEESC_SB_iNS1_9__extrema9arg_min_fIdlNS9_4lessIdEEEEEEJSC_SC_iSH_EEEvDpT0_,@function
        .size           _ZN6thrust24THRUST_300001_SM_1000_NS8cuda_cub4core6detail13_kernel_agentINS1_8__reduce11ReduceAgentIPN4cuda3std3__45tupleIJdlEEESC_SB_iNS1_9__extrema9arg_min_fIdlNS9_4lessIdEEEEEEJSC_SC_iSH_EEEvDpT0_,(.L_x_1557 - _ZN6thrust24THRUST_300001_SM_1000_NS8cuda_cub4core6detail13_kernel_agentINS1_8__reduce11ReduceAgentIPN4cuda3std3__45tupleIJdlEEESC_SB_iNS1_9__extrema9arg_min_fIdlNS9_4lessIdEEEEEEJSC_SC_iSH_EEEvDpT0_)
        .other          _ZN6thrust24THRUST_300001_SM_1000_NS8cuda_cub4core6detail13_kernel_agentINS1_8__reduce11ReduceAgentIPN4cuda3std3__45tupleIJdlEEESC_SB_iNS1_9__extrema9arg_min_fIdlNS9_4lessIdEEEEEEJSC_SC_iSH_EEEvDpT0_,@"STO_CUDA_ENTRY STV_DEFAULT"
_ZN6thrust24THRUST_300001_SM_1000_NS8cuda_cub4core6detail13_kernel_agentINS1_8__reduce11ReduceAgentIPN4cuda3std3__45tupleIJdlEEESC_SB_iNS1_9__extrema9arg_min_fIdlNS9_4lessIdEEEEEEJSC_SC_iSH_EEEvDpT0_:
.text._ZN6thrust24THRUST_300001_SM_1000_NS8cuda_cub4core6detail13_kernel_agentINS1_8__reduce11ReduceAgentIPN4cuda3std3__45tupleIJdlEEESC_SB_iNS1_9__extrema9arg_min_fIdlNS9_4lessIdEEEEEEJSC_SC_iSH_EEEvDpT0_:
        /* <DEDUP_REMOVED lines=21> */
.L_x_1151:
[----:B0-----:R-:W-:Y:S05]  /*0150*/  BSYNC.RECONVERGENT B1 ;  /* 0x0000000000017941 */ /* 0x001fea0003800200 */
.L_x_1150:
        /* <DEDUP_REMOVED lines=15> */
.L_x_1158:
        /* <DEDUP_REMOVED lines=27> */
.L_x_1157:
[----:B------:R-:W-:Y:S05]  /*0400*/  BSYNC.RECONVERGENT B3 ;  /* 0x0000000000037941 */ /* 0x000fea0003800200 */
.L_x_1156:
[----:B------:R-:W-:Y:S02]  /*0410*/  IMAD.X R9, RZ, RZ, R9, P3 ;  /* 0x000000ffff097224 */ /* 0x000fe400018e0609 */
[----:B------:R-:W-:Y:S01]  /*0420*/  VIADD R6, R6, 0x100 ;  /* 0x0000010006067836 */ /* 0x000fe20000000000 */
[----:B------:R-:W-:Y:S06]  /*0430*/  @P2 BRA `(.L_x_1158) ;  /* 0xfffffffc00842947 */ /* 0x000fec000383ffff */
.L_x_1155:
[----:B------:R-:W-:Y:S05]  /*0440*/  BSYNC.RECONVERGENT B2 ;  /* 0x0000000000027941 */ /* 0x000fea0003800200 */
.L_x_1154:
[----:B-1----:R-:W0:Y:S01]  /*0450*/  LDC.64 R8, c[0x0][0x380] ;  /* 0x0000e000ff087b82 */ /* 0x002e220000000a00 */
[----:B------:R-:W-:-:S13]  /*0460*/  ISETP.GE.U32.AND P0, PT, R16, 0x300, PT ;  /* 0x000003001000780c */ /* 0x000fda0003f06070 */
[----:B------:R-:W-:Y:S05]  /*0470*/  @!P0 BRA `(.L_x_1153) ;  /* 0x0000000400888947 */ /* 0x000fea0003800000 */
.L_x_1167:
        /* <DEDUP_REMOVED lines=27> */
.L_x_1160:
[----:B------:R-:W-:Y:S05]  /*0630*/  BSYNC.RECONVERGENT B2 ;  /* 0x0000000000027941 */ /* 0x000fea0003800200 */
.L_x_1159:
        /* <DEDUP_REMOVED lines=22> */
.L_x_1162:
[----:B------:R-:W-:Y:S05]  /*07a0*/  BSYNC.RECONVERGENT B2 ;  /* 0x0000000000027941 */ /* 0x000fea0003800200 */
.L_x_1161:
        /* <DEDUP_REMOVED lines=22> */
.L_x_1164:
[----:B------:R-:W-:Y:S05]  /*0910*/  BSYNC.RECONVERGENT B2 ;  /* 0x0000000000027941 */ /* 0x000fea0003800200 */
.L_x_1163:
        /* <DEDUP_REMOVED lines=20> */
.L_x_1166:
[----:B------:R-:W-:Y:S05]  /*0a60*/  BSYNC.RECONVERGENT B2 ;  /* 0x0000000000027941 */ /* 0x000fea0003800200 */
.L_x_1165:
[----:B------:R-:W-:-:S05]  /*0a70*/  VIADD R6, R6, 0x400 ;  /* 0x0000040006067836 */ /* 0x000fca0000000000 */
[----:B------:R-:W-:-:S13]  /*0a80*/  ISETP.GE.AND P0, PT, R6, UR5, PT ;  /* 0x0000000506007c0c */ /* 0x000fda000bf06270 */
[----:B------:R-:W-:Y:S05]  /*0a90*/  @!P0 BRA `(.L_x_1167) ;  /* 0xfffffff800788947 */ /* 0x000fea000383ffff */
.L_x_1153:
[----:B------:R-:W-:Y:S05]  /*0aa0*/  BSYNC.RECONVERGENT B1 ;  /* 0x0000000000017941 */ /* 0x000fea0003800200 */
.L_x_1152:
        /* <DEDUP_REMOVED lines=30> */
.L_x_1170:
[----:B------:R-:W-:Y:S05]  /*0c90*/  BSYNC.RECONVERGENT B1 ;  /* 0x0000000000017941 */ /* 0x000fea0003800200 */
.L_x_1169:
        /* <DEDUP_REMOVED lines=26> */
.L_x_1172:
[----:B------:R-:W-:Y:S05]  /*0e40*/  BSYNC.RECONVERGENT B1 ;  /* 0x0000000000017941 */ /* 0x000fea0003800200 */
.L_x_1171:
        /* <DEDUP_REMOVED lines=26> */
.L_x_1174:
[----:B------:R-:W-:Y:S05]  /*0ff0*/  BSYNC.RECONVERGENT B1 ;  /* 0x0000000000017941 */ /* 0x000fea0003800200 */
.L_x_1173:
        /* <DEDUP_REMOVED lines=26> */
.L_x_1176:
[----:B------:R-:W-:Y:S05]  /*11a0*/  BSYNC.RECONVERGENT B1 ;  /* 0x0000000000017941 */ /* 0x000fea0003800200 */
.L_x_1175:
        /* <DEDUP_REMOVED lines=27> */
.L_x_1178:
[----:B------:R-:W-:Y:S05]  /*1360*/  BSYNC.RECONVERGENT B1 ;  /* 0x0000000000017941 */ /* 0x000fea0003800200 */
.L_x_1177:
        /* <DEDUP_REMOVED lines=10> */
.L_x_1180:
[----:B------:R-:W-:Y:S05]  /*1410*/  BSYNC.RECONVERGENT B1 ;  /* 0x0000000000017941 */ /* 0x000fea0003800200 */
.L_x_1179:
        /* <DEDUP_REMOVED lines=31> */
.L_x_1183:
[----:B------:R-:W-:Y:S05]  /*1610*/  BSYNC.RECONVERGENT B1 ;  /* 0x0000000000017941 */ /* 0x000fea0003800200 */
.L_x_1182:
        /* <DEDUP_REMOVED lines=24> */
.L_x_1185:
[----:B------:R-:W-:Y:S05]  /*17a0*/  BSYNC.RECONVERGENT B1 ;  /* 0x0000000000017941 */ /* 0x000fea0003800200 */
.L_x_1184:
        /* <DEDUP_REMOVED lines=21> */
.L_x_1187:
[----:B------:R-:W-:Y:S05]  /*1900*/  BSYNC.RECONVERGENT B1 ;  /* 0x0000000000017941 */ /* 0x000fea0003800200 */
.L_x_1186:
        /* <DEDUP_REMOVED lines=21> */
.L_x_1189:
[----:B------:R-:W-:Y:S05]  /*1a60*/  BSYNC.RECONVERGENT B1 ;  /* 0x0000000000017941 */ /* 0x000fea0003800200 */
.L_x_1188:
        /* <DEDUP_REMOVED lines=21> */
.L_x_1191:
[----:B------:R-:W-:Y:S05]  /*1bc0*/  BSYNC.RECONVERGENT B1 ;  /* 0x0000000000017941 */ /* 0x000fea0003800200 */
.L_x_1190:
        /* <DEDUP_REMOVED lines=21> */
.L_x_1193:
[----:B------:R-:W-:Y:S05]  /*1d20*/  BSYNC.RECONVERGENT B1 ;  /* 0x0000000000017941 */ /* 0x000fea0003800200 */
.L_x_1192:
        /* <DEDUP_REMOVED lines=20> */
.L_x_1168:
        /* <DEDUP_REMOVED lines=33> */
.L_x_1195:
[----:B------:R-:W-:Y:S05]  /*2080*/  BSYNC.RECONVERGENT B1 ;  /* 0x0000000000017941 */ /* 0x000fea0003800200 */
.L_x_1194:
        /* <DEDUP_REMOVED lines=27> */
.L_x_1197:
[----:B------:R-:W-:Y:S05]  /*2240*/  BSYNC.RECONVERGENT B1 ;  /* 0x0000000000017941 */ /* 0x000fea0003800200 */
.L_x_1196:
        /* <DEDUP_REMOVED lines=27> */
.L_x_1199:
[----:B------:R-:W-:Y:S05]  /*2400*/  BSYNC.RECONVERGENT B1 ;  /* 0x0000000000017941 */ /* 0x000fea0003800200 */
.L_x_1198:
        /* <DEDUP_REMOVED lines=27> */
.L_x_1201:
[----:B------:R-:W-:Y:S05]  /*25c0*/  BSYNC.RECONVERGENT B1 ;  /* 0x0000000000017941 */ /* 0x000fea0003800200 */
.L_x_1200:
        /* <DEDUP_REMOVED lines=28> */
.L_x_1203:
[----:B------:R-:W-:Y:S05]  /*2790*/  BSYNC.RECONVERGENT B1 ;  /* 0x0000000000017941 */ /* 0x000fea0003800200 */
.L_x_1202:
        /* <DEDUP_REMOVED lines=10> */
.L_x_1205:
[----:B------:R-:W-:Y:S05]  /*2840*/  BSYNC.RECONVERGENT B1 ;  /* 0x0000000000017941 */ /* 0x000fea0003800200 */
.L_x_1204:
        /* <DEDUP_REMOVED lines=35> */
.L_x_1207:
[----:B------:R-:W-:Y:S05]  /*2a80*/  BSYNC.RECONVERGENT B1 ;  /* 0x0000000000017941 */ /* 0x000fea0003800200 */
.L_x_1206:
        /* <DEDUP_REMOVED lines=32> */
.L_x_1209:
[----:B------:R-:W-:Y:S05]  /*2c90*/  BSYNC.RECONVERGENT B1 ;  /* 0x0000000000017941 */ /* 0x000fea0003800200 */
.L_x_1208:
        /* <DEDUP_REMOVED lines=32> */
.L_x_1211:
[----:B------:R-:W-:Y:S05]  /*2ea0*/  BSYNC.RECONVERGENT B1 ;  /* 0x0000000000017941 */ /* 0x000fea0003800200 */
.L_x_1210:
        /* <DEDUP_REMOVED lines=32> */
.L_x_1213:
[----:B------:R-:W-:Y:S05]  /*30b0*/  BSYNC.RECONVERGENT B1 ;  /* 0x0000000000017941 */ /* 0x000fea0003800200 */
.L_x_1212:
        /* <DEDUP_REMOVED lines=32> */
.L_x_1215:
[----:B------:R-:W-:Y:S05]  /*32c0*/  BSYNC.RECONVERGENT B1 ;  /* 0x0000000000017941 */ /* 0x000fea0003800200 */
.L_x_1214:
        /* <DEDUP_REMOVED lines=32> */
.L_x_1217:
[----:B------:R-:W-:Y:S05]  /*34d0*/  BSYNC.RECONVERGENT B1 ;  /* 0x0000000000017941 */ /* 0x000fea0003800200 */
.L_x_1216:
        /* <DEDUP_REMOVED lines=30> */
.L_x_1149:
        /* <DEDUP_REMOVED lines=32> */
.L_x_1219:
[----:B------:R-:W-:Y:S05]  /*38c0*/  BSYNC.RECONVERGENT B1 ;  /* 0x0000000000017941 */ /* 0x000fea0003800200 */
.L_x_1218:
        /* <DEDUP_REMOVED lines=21> */
.L_x_1221:
[----:B------:R-:W-:Y:S05]  /*3a20*/  BSYNC.RECONVERGENT B1 ;  /* 0x0000000000017941 */ /* 0x000fea0003800200 */
.L_x_1220:
        /* <DEDUP_REMOVED lines=21> */
.L_x_1223:
[----:B------:R-:W-:Y:S05]  /*3b80*/  BSYNC.RECONVERGENT B1 ;  /* 0x0000000000017941 */ /* 0x000fea0003800200 */
.L_x_1222:
        /* <DEDUP_REMOVED lines=21> */
.L_x_1225:
[----:B------:R-:W-:Y:S05]  /*3ce0*/  BSYNC.RECONVERGENT B1 ;  /* 0x0000000000017941 */ /* 0x000fea0003800200 */
.L_x_1224:
[----:B------:R-:W-:Y:S01]  /*3cf0*/  UISETP.GE.U32.AND UP0, UPT, UR4, 0xa00, UPT ;  /* 0x00000a000400788c */ /* 0x000fe2000bf06070 */
[----:B------:R-:W-:-:S08]  /*3d00*/  IMAD.MOV.U32 R7, RZ, RZ, 0x500 ;  /* 0x00000500ff077424 */ /* 0x000fd000078e00ff */
[----:B------:R-:W-:Y:S05]  /*3d10*/  BRA.U !UP0, `(.L_x_1226) ;  /* 0x0000000908047547 */ /* 0x000fea000b800000 */
[----:B------:R-:W0:Y:S01]  /*3d20*/  LDC.64 R26, c[0x0][0x380] ;  /* 0x0000e000ff1a7b82 */ /* 0x000e220000000a00 */
[----:B------:R-:W-:Y:S01]  /*3d30*/  IMAD.MOV.U32 R7, RZ, RZ, 0x500 ;  /* 0x00000500ff077424 */ /* 0x000fe200078e00ff */
[----:B------:R-:W1:Y:S06]  /*3d40*/  LDCU UR4, c[0x0][0x390] ;  /* 0x00007200ff0477ac */ /* 0x000e6c0008000800 */
.L_x_1237:
[----:B------:R-:W-:-:S04]  /*3d50*/  IMAD.IADD R31, R0, 0x1, R7 ;  /* 0x00000001001f7824 */ /* 0x000fc800078e0207 */
[----:B0-----:R-:W-:-:S05]  /*3d60*/  IMAD.WIDE.U32 R30, R31, 0x10, R26 ;  /* 0x000000101f1e7825 */ /* 0x001fca00078e001a */
        /* <DEDUP_REMOVED lines=31> */
.L_x_1228:
[----:B-1----:R-:W-:Y:S05]  /*3f60*/  BSYNC.RECONVERGENT B1 ;  /* 0x0000000000017941 */ /* 0x002fea0003800200 */
.L_x_1227:
        /* <DEDUP_REMOVED lines=21> */
.L_x_1230:
[----:B------:R-:W-:Y:S05]  /*40c0*/  BSYNC.RECONVERGENT B1 ;  /* 0x0000000000017941 */ /* 0x000fea0003800200 */
.L_x_1229:
        /* <DEDUP_REMOVED lines=21> */
.L_x_1232:
[----:B------:R-:W-:Y:S05]  /*4220*/  BSYNC.RECONVERGENT B1 ;  /* 0x0000000000017941 */ /* 0x000fea0003800200 */
.L_x_1231:
        /* <DEDUP_REMOVED lines=21> */
.L_x_1234:
[----:B------:R-:W-:Y:S05]  /*4380*/  BSYNC.RECONVERGENT B1 ;  /* 0x0000000000017941 */ /* 0x000fea0003800200 */
.L_x_1233:
        /* <DEDUP_REMOVED lines=21> */
.L_x_1236:
[----:B------:R-:W-:Y:S05]  /*44e0*/  BSYNC.RECONVERGENT B1 ;  /* 0x0000000000017941 */ /* 0x000fea0003800200 */
.L_x_1235:
[C---:B------:R-:W-:Y:S02]  /*44f0*/  VIADD R6, R7.reuse, 0xa00 ;  /* 0x00000a0007067836 */ /* 0x040fe40000000000 */
[----:B------:R-:W-:-:S03]  /*4500*/  VIADD R7, R7, 0x500 ;  /* 0x0000050007077836 */ /* 0x000fc60000000000 */
[----:B------:R-:W-:-:S13]  /*4510*/  ISETP.GT.AND P0, PT, R6, UR4, PT ;  /* 0x0000000406007c0c */ /* 0x000fda000bf04270 */
[----:B------:R-:W-:Y:S05]  /*4520*/  @!P0 BRA `(.L_x_1237) ;  /* 0xfffffff800088947 */ /* 0x000fea000383ffff */
.L_x_1226:
[----:B------:R-:W-:-:S13]  /*4530*/  ISETP.GE.AND P0, PT, R7, UR4, PT ;  /* 0x0000000407007c0c */ /* 0x000fda000bf06270 */
        /* <DEDUP_REMOVED lines=12> */
[----:B------:R-:W0:Y:S01]  /*4600*/  LDC.64 R8, c[0x0][0x380] ;  /* 0x0000e000ff087b82 */ /* 0x000e220000000a00 */
[----:B------:R-:W-:Y:S01]  /*4610*/  LEA.HI R6, R16, 0x1, RZ, 0x18 ;  /* 0x0000000110067811 */ /* 0x000fe200078fc0ff */
[----:B------:R-:W-:-:S03]  /*4620*/  IMAD.IADD R17, R0, 0x1, R7 ;  /* 0x0000000100117824 */ /* 0x000fc600078e0207 */
[----:B------:R-:W-:Y:S01]  /*4630*/  LOP3.LUT R10, R6, 0x3, RZ, 0xc0, !PT ;  /* 0x00000003060a7812 */ /* 0x000fe200078ec0ff */
[----:B------:R-:W-:-:S04]  /*4640*/  IMAD.MOV.U32 R6, RZ, RZ, R0 ;  /* 0x000000ffff067224 */ /* 0x000fc800078e0000 */
[----:B------:R-:W-:-:S07]  /*4650*/  IMAD.MOV R10, RZ, RZ, -R10 ;  /* 0x000000ffff0a7224 */ /* 0x000fce00078e0a0a */
.L_x_1244:
[----:B0-----:R-:W-:-:S05]  /*4660*/  IMAD.WIDE.U32 R14, R17, 0x10, R8 ;  /* 0x00000010110e7825 */ /* 0x001fca00078e0008 */
[----:B------:R-:W2:Y:S01]  /*4670*/  LDG.E.64.CONSTANT R12, desc[UR6][R14.64] ;  /* 0x000000060e0c7981 */ /* 0x000ea2000c1e9b00 */
[----:B------:R-:W-:Y:S01]  /*4680*/  VIADD R10, R10, 0x1 ;  /* 0x000000010a0a7836 */ /* 0x000fe20000000000 */
[----:B------:R-:W-:Y:S04]  /*4690*/  BSSY.RECONVERGENT B3, `(.L_x_1242) ;  /* 0x0000017000037945 */ /* 0x000fe80003800200 */
        /* <DEDUP_REMOVED lines=22> */
.L_x_1243:
[----:B------:R-:W-:Y:S05]  /*4800*/  BSYNC.RECONVERGENT B3 ;  /* 0x0000000000037941 */ /* 0x000fea0003800200 */
.L_x_1242:
[----:B------:R-:W-:Y:S02]  /*4810*/  VIADD R6, R6, 0x100 ;  /* 0x0000010006067836 */ /* 0x000fe40000000000 */
[----:B------:R-:W-:Y:S01]  /*4820*/  VIADD R17, R17, 0x100 ;  /* 0x0000010011117836 */ /* 0x000fe20000000000 */
[----:B------:R-:W-:Y:S06]  /*4830*/  @P2 BRA `(.L_x_1244) ;  /* 0xfffffffc00882947 */ /* 0x000fec000383ffff */
.L_x_1241:
[----:B------:R-:W-:Y:S05]  /*4840*/  BSYNC.RECONVERGENT B2 ;  /* 0x0000000000027941 */ /* 0x000fea0003800200 */
.L_x_1240:
[----:B------:R-:W-:-:S13]  /*4850*/  ISETP.GE.U32.AND P0, PT, R16, 0x300, PT ;  /* 0x000003001000780c */ /* 0x000fda0003f06070 */
[----:B------:R-:W-:Y:S05]  /*4860*/  @!P0 BRA `(.L_x_1239) ;  /* 0x0000000400c08947 */ /* 0x000fea0003800000 */
[----:B------:R-:W0:Y:S01]  /*4870*/  LDCU.64 UR8, c[0x0][0x380] ;  /* 0x00007000ff0877ac */ /* 0x000e220008000a00 */
[----:B------:R-:W1:Y:S01]  /*4880*/  LDC.64 R8, c[0x0][0x380] ;  /* 0x0000e000ff087b82 */ /* 0x000e620000000a00 */
[C---:B------:R-:W-:Y:S01]  /*4890*/  IADD3 R17, P0, PT, R6.reuse, R7, RZ ;  /* 0x0000000706117210 */ /* 0x040fe20007f1e0ff */
[----:B------:R-:W-:-:S04]  /*48a0*/  IMAD.IADD R7, R6, 0x1, R7 ;  /* 0x0000000106077824 */ /* 0x000fc800078e0207 */
[----:B------:R-:W-:Y:S01]  /*48b0*/  IMAD.X R10, RZ, RZ, RZ, P0 ;  /* 0x000000ffff0a7224 */ /* 0x000fe200000e06ff */
[----:B0-----:R-:W-:-:S04]  /*48c0*/  LEA R16, P1, R17, UR8, 0x4 ;  /* 0x0000000811107c11 */ /* 0x001fc8000f8220ff */
[----:B------:R-:W-:Y:S02]  /*48d0*/  IADD3 R16, P0, PT, R16, 0x3008, RZ ;  /* 0x0000300810107810 */ /* 0x000fe40007f1e0ff */
[----:B------:R-:W-:-:S05]  /*48e0*/  LEA.HI.X R17, R17, UR9, R10, 0x4, P1 ;  /* 0x0000000911117c11 */ /* 0x000fca00088f240a */
[----:B------:R-:W-:-:S07]  /*48f0*/  IMAD.X R17, RZ, RZ, R17, P0 ;  /* 0x000000ffff117224 */ /* 0x000fce00000e0611 */
.L_x_1253:
[----:B-1----:R-:W-:Y:S01]  /*4900*/  IMAD.WIDE.U32 R24, R7, 0x10, R8 ;  /* 0x0000001007187825 */ /* 0x002fe200078e0008 */
[----:B------:R0:W5:Y:S04]  /*4910*/  LDG.E.64.CONSTANT R20, desc[UR6][R16.64+-0x2008] ;  /* 0xffdff80610147981 */ /* 0x000168000c1e9b00 */
[----:B------:R-:W2:Y:S04]  /*4920*/  LDG.E.64.CONSTANT R22, desc[UR6][R24.64] ;  /* 0x0000000618167981 */ /* 0x000ea8000c1e9b00 */
        /* <DEDUP_REMOVED lines=24> */
.L_x_1246:
[----:B------:R-:W-:Y:S05]  /*4ab0*/  BSYNC.RECONVERGENT B2 ;  /* 0x0000000000027941 */ /* 0x000fea0003800200 */
.L_x_1245:
        /* <DEDUP_REMOVED lines=22> */
.L_x_1248:
[----:B------:R-:W-:Y:S05]  /*4c20*/  BSYNC.RECONVERGENT B2 ;  /* 0x0000000000027941 */ /* 0x000fea0003800200 */
.L_x_1247:
        /* <DEDUP_REMOVED lines=22> */
.L_x_1250:
[----:B------:R-:W-:Y:S05]  /*4d90*/  BSYNC.RECONVERGENT B2 ;  /* 0x0000000000027941 */ /* 0x000fea0003800200 */
.L_x_1249:
        /* <DEDUP_REMOVED lines=22> */
.L_x_1252:
[----:B------:R-:W-:Y:S05]  /*4f00*/  BSYNC.RECONVERGENT B2 ;  /* 0x0000000000027941 */ /* 0x000fea0003800200 */
.L_x_1251:
[----:B------:R-:W-:Y:S01]  /*4f10*/  VIADD R6, R6, 0x400 ;  /* 0x0000040006067836 */ /* 0x000fe20000000000 */
[----:B------:R-:W-:Y:S01]  /*4f20*/  IADD3 R16, P1, PT, R16, 0x4000, RZ ;  /* 0x0000400010107810 */ /* 0x000fe20007f3e0ff */
[----:B------:R-:W-:-:S03]  /*4f30*/  VIADD R7, R7, 0x400 ;  /* 0x0000040007077836 */ /* 0x000fc60000000000 */
[----:B------:R-:W-:Y:S01]  /*4f40*/  ISETP.GE.AND P0, PT, R6, R11, PT ;  /* 0x0000000b0600720c */ /* 0x000fe20003f06270 */
[----:B------:R-:W-:-:S12]  /*4f50*/  IMAD.X R17, RZ, RZ, R17, P1 ;  /* 0x000000ffff117224 */ /* 0x000fd800008e0611 */
[----:B------:R-:W-:Y:S05]  /*4f60*/  @!P0 BRA `(.L_x_1253) ;  /* 0xfffffff800648947 */ /* 0x000fea000383ffff */
.L_x_1239:
[----:B------:R-:W-:Y:S05]  /*4f70*/  BSYNC.RECONVERGENT B1 ;  /* 0x0000000000017941 */ /* 0x000fea0003800200 */
.L_x_1238:
        /* <DEDUP_REMOVED lines=27> */
.L_x_1255:
[----:B------:R-:W-:Y:S05]  /*5130*/  BSYNC.RECONVERGENT B1 ;  /* 0x0000000000017941 */ /* 0x000fea0003800200 */
.L_x_1254:
        /* <DEDUP_REMOVED lines=26> */
.L_x_1257:
[----:B------:R-:W-:Y:S05]  /*52e0*/  BSYNC.RECONVERGENT B1 ;  /* 0x0000000000017941 */ /* 0x000fea0003800200 */
.L_x_1256:
        /* <DEDUP_REMOVED lines=26> */
.L_x_1259:
[----:B------:R-:W-:Y:S05]  /*5490*/  BSYNC.RECONVERGENT B1 ;  /* 0x0000000000017941 */ /* 0x000fea0003800200 */
.L_x_1258:
        /* <DEDUP_REMOVED lines=26> */
.L_x_1261:
[----:B------:R-:W-:Y:S05]  /*5640*/  BSYNC.RECONVERGENT B1 ;  /* 0x0000000000017941 */ /* 0x000fea0003800200 */
.L_x_1260:
        /* <DEDUP_REMOVED lines=27> */
.L_x_1263:
[----:B------:R-:W-:Y:S05]  /*5800*/  BSYNC.RECONVERGENT B1 ;  /* 0x0000000000017941 */ /* 0x000fea0003800200 */
.L_x_1262:
        /* <DEDUP_REMOVED lines=10> */
.L_x_1265:
[----:B------:R-:W-:Y:S05]  /*58b0*/  BSYNC.RECONVERGENT B1 ;  /* 0x0000000000017941 */ /* 0x000fea0003800200 */
.L_x_1264:
        /* <DEDUP_REMOVED lines=31> */
.L_x_1267:
[----:B------:R-:W-:Y:S05]  /*5ab0*/  BSYNC.RECONVERGENT B1 ;  /* 0x0000000000017941 */ /* 0x000fea0003800200 */
.L_x_1266:
        /* <DEDUP_REMOVED lines=24> */
.L_x_1269:
[----:B------:R-:W-:Y:S05]  /*5c40*/  BSYNC.RECONVERGENT B1 ;  /* 0x0000000000017941 */ /* 0x000fea0003800200 */
.L_x_1268:
        /* <DEDUP_REMOVED lines=21> */
.L_x_1271:
[----:B------:R-:W-:Y:S05]  /*5da0*/  BSYNC.RECONVERGENT B1 ;  /* 0x0000000000017941 */ /* 0x000fea0003800200 */
.L_x_1270:
        /* <DEDUP_REMOVED lines=21> */
.L_x_1273:
[----:B------:R-:W-:Y:S05]  /*5f00*/  BSYNC.RECONVERGENT B1 ;  /* 0x0000000000017941 */ /* 0x000fea0003800200 */
.L_x_1272:
        /* <DEDUP_REMOVED lines=21> */
.L_x_1275:
[----:B------:R-:W-:Y:S05]  /*6060*/  BSYNC.RECONVERGENT B1 ;  /* 0x0000000000017941 */ /* 0x000fea0003800200 */
.L_x_1274:
        /* <DEDUP_REMOVED lines=21> */
.L_x_1277:
[----:B------:R-:W-:Y:S05]  /*61c0*/  BSYNC.RECONVERGENT B1 ;  /* 0x0000000000017941 */ /* 0x000fea0003800200 */
.L_x_1276:
        /* <DEDUP_REMOVED lines=19> */
.L_x_1181:
[----:B------:R-:W-:Y:S05]  /*6300*/  BSYNC.RECONVERGENT B0 ;  /* 0x0000000000007941 */ /* 0x000fea0003800200 */
.L_x_1148:
[----:B------:R-:W-:Y:S05]  /*6310*/  @P1 EXIT ;  /* 0x000000000000194d */ /* 0x000fea0003800000 */
[----:B01----:R-:W0:Y:S02]  /*6320*/  LDC.64 R4, c[0x0][0x388] ;  /* 0x0000e200ff047b82 */ /* 0x003e240000000a00 */
[----:B0-----:R-:W-:Y:S04]  /*6330*/  STG.E.64 desc[UR6][R4.64], R2 ;  /* 0x0000000204007986 */ /* 0x001fe8000c101b06 */
[----:B---34-:R-:W-:Y:S01]  /*6340*/  STG.E.64 desc[UR6][R4.64+0x8], R20 ;  /* 0x0000081404007986 */ /* 0x018fe2000c101b06 */
[----:B------:R-:W-:Y:S05]  /*6350*/  EXIT ;  /* 0x000000000000794d */ /* 0x000fea0003800000 */
.L_x_1278:
        /* <DEDUP_REMOVED lines=10> */
.L_x_1557:


//--------------------- .text._ZN6thrust24THRUST_300001_SM_1000_NS8cuda_cub4core6detail13_kernel_agentINS1_8__reduce10DrainAgentIiEEJN3cub18CUB_300001_SM_10009GridQueueIjEEiEEEvDpT0_ --------------------------
	.section	.text._ZN6thrust24THRUST_300001_SM_1000_NS8cuda_cub4core6detail13_kernel_agentINS1_8__reduce10DrainAgentIiEEJN3cub18CUB_300001_SM_10009GridQueueIjEEiEEEvDpT0_,"ax",@progbits
	.align	128
        .global         _ZN6thrust24THRUST_300001_SM_1000_NS8cuda_cub4core6detail13_kernel_agentINS1_8__reduce10DrainAgentIiEEJN3cub18CUB_300001_SM_10009GridQueueIjEEiEEEvDpT0_
        .type           _ZN6thrust24THRUST_300001_SM_1000_NS8cuda_cub4core6detail13_kernel_agentINS1_8__reduce10DrainAgentIiEEJN3cub18CUB_300001_SM_10009GridQueueIjEEiEEEvDpT0_,@function
        .size           _ZN6thrust24THRUST_300001_SM_1000_NS8cuda_cub4core6detail13_kernel_agentINS1_8__reduce10DrainAgentIiEEJN3cub18CUB_300001_SM_10009GridQueueIjEEiEEEvDpT0_,(.L_x_1558 - _ZN6thrust24THRUST_300001_SM_1000_NS8cuda_cub4core6detail13_kernel_agentINS1_8__reduce10DrainAgentIiEEJN3cub18CUB_300001_SM_10009GridQueueIjEEiEEEvDpT0_)
        .other          _ZN6thrust24THRUST_300001_SM_1000_NS8cuda_cub4core6detail13_kernel_agentINS1_8__reduce10DrainAgentIiEEJN3cub18CUB_300001_SM_10009GridQueueIjEEiEEEvDpT0_,@"STO_CUDA_ENTRY STV_DEFAULT"
_ZN6thrust24THRUST_300001_SM_1000_NS8cuda_cub4core6detail13_kernel_agentINS1_8__reduce10DrainAgentIiEEJN3cub18CUB_300001_SM_10009GridQueueIjEEiEEEvDpT0_:
.text._ZN6thrust24THRUST_300001_SM_1000_NS8cuda_cub4core6detail13_kernel_agentINS1_8__reduce10DrainAgentIiEEJN3cub18CUB_300001_SM_10009GridQueueIjEEiEEEvDpT0_:
[----:B------:R-:W-:Y:S08]  /*0000*/  LDC R1, c[0x0][0x37c] ;  /* 0x0000df00ff017b82 */ /* 0x000ff00000000800 */
[----:B------:R-:W0:Y:S01]  /*0010*/  LDC.64 R2, c[0x0][0x380] ;  /* 0x0000e000ff027b82 */ /* 0x000e220000000a00 */
[----:B------:R-:W0:Y:S07]  /*0020*/  LDCU.64 UR4, c[0x0][0x358] ;  /* 0x00006b00ff0477ac */ /* 0x000e2e0008000a00 */
[----:B------:R-:W1:Y:S01]  /*0030*/  LDC R5, c[0x0][0x388] ;  /* 0x0000e200ff057b82 */ /* 0x000e620000000800 */
[----:B0-----:R-:W-:Y:S04]  /*0040*/  STG.E desc[UR4][R2.64+0x4], RZ ;  /* 0x000004ff02007986 */ /* 0x001fe8000c101904 */
[----:B-1----:R-:W-:Y:S01]  /*0050*/  STG.E desc[UR4][R2.64], R5 ;  /* 0x0000000502007986 */ /* 0x002fe2000c101904 */
[----:B------:R-:W-:Y:S05]  /*0060*/  EXIT ;  /* 0x000000000000794d */ /* 0x000fea0003800000 */
.L_x_1279:
        /* <DEDUP_REMOVED lines=9> */
.L_x_1558:


//--------------------- .text._ZN6thrust24THRUST_300001_SM_1000_NS8cuda_cub4core6detail13_kernel_agentINS1_8__reduce11ReduceAgentINS0_12zip_iteratorIN4cuda3std3__45tupleIJNS0_10device_ptrIdEENS0_17counting_iteratorIlNS0_11use_defaultESF_SF_EEEEEEEPNSB_IJdlEEESJ_iNS1_9__extrema9arg_min_fIdlNSA_4lessIdEEEEEEJSI_SK_iN3cub18CUB_300001_SM_100013GridEvenShareIiEENSS_9GridQueueIjEESP_EEEvDpT0_ --------------------------
	.section	.text._ZN6thrust24THRUST_300001_SM_1000_NS8cuda_cub4core6detail13_kernel_agentINS1_8__reduce11ReduceAgentINS0_12zip_iteratorIN4cuda3std3__45tupleIJNS0_10device_ptrIdEENS0_17counting_iteratorIlNS0_11use_defaultESF_SF_EEEEEEEPNSB_IJdlEEESJ_iNS1_9__extrema9arg_min_fIdlNSA_4lessIdEEEEEEJSI_SK_iN3cub18CUB_300001_SM_100013GridEvenShareIiEENSS_9GridQueueIjEESP_EEEvDpT0_,"ax",@progbits
	.align	128
        .global         _ZN6thrust24THRUST_300001_SM_1000_NS8cuda_cub4core6detail13_kernel_agentINS1_8__reduce11ReduceAgentINS0_12zip_iteratorIN4cuda3std3__45tupleIJNS0_10device_ptrIdEENS0_17counting_iteratorIlNS0_11use_defaultESF_SF_EEEEEEEPNSB_IJdlEEESJ_iNS1_9__extrema9arg_min_fIdlNSA_4lessIdEEEEEEJSI_SK_iN3cub18CUB_300001_SM_100013GridEvenShareIiEENSS_9GridQueueIjEESP_EEEvDpT0_
        .type           _ZN6thrust24THRUST_300001_SM_1000_NS8cuda_cub4core6detail13_kernel_agentINS1_8__reduce11ReduceAgentINS0_12zip_iteratorIN4cuda3std3__45tupleIJNS0_10device_ptrIdEENS0_17counting_iteratorIlNS0_11use_defaultESF_SF_EEEEEEEPNSB_IJdlEEESJ_iNS1_9__extrema9arg_min_fIdlNSA_4lessIdEEEEEEJSI_SK_iN3cub18CUB_300001_SM_100013GridEvenShareIiEENSS_9GridQueueIjEESP_EEEvDpT0_,@function
        .size           _ZN6thrust24THRUST_300001_SM_1000_NS8cuda_cub4core6detail13_kernel_agentINS1_8__reduce11ReduceAgentINS0_12zip_iteratorIN4cuda3std3__45tupleIJNS0_10device_ptrIdEENS0_17counting_iteratorIlNS0_11use_defaultESF_SF_EEEEEEEPNSB_IJdlEEESJ_iNS1_9__extrema9arg_min_fIdlNSA_4lessIdEEEEEEJSI_SK_iN3cub18CUB_300001_SM_100013GridEvenShareIiEENSS_9GridQueueIjEESP_EEEvDpT0_,(.L_x_1559 - _ZN6thrust24THRUST_300001_SM_1000_NS8cuda_cub4core6detail13_kernel_agentINS1_8__reduce11ReduceAgentINS0_12zip_iteratorIN4cuda3std3__45tupleIJNS0_10device_ptrIdEENS0_17counting_iteratorIlNS0_11use_defaultESF_SF_EEEEEEEPNSB_IJdlEEESJ_iNS1_9__extrema9arg_min_fIdlNSA_4lessIdEEEEEEJSI_SK_iN3cub18CUB_300001_SM_100013GridEvenShareIiEENSS_9GridQueueIjEESP_EEEvDpT0_)
        .other          _ZN6thrust24THRUST_300001_SM_1000_NS8cuda_cub4core6detail13_kernel_agentINS1_8__reduce11ReduceAgentINS0_12zip_iteratorIN4cuda3std3__45tupleIJNS0_10device_ptrIdEENS0_17counting_iteratorIlNS0_11use_defaultESF_SF_EEEEEEEPNSB_IJdlEEESJ_iNS1_9__extrema9arg_min_fIdlNSA_4lessIdEEEEEEJSI_SK_iN3cub18CUB_300001_SM_100013GridEvenShareIiEENSS_9GridQueueIjEESP_EEEvDpT0_,@"STO_CUDA_ENTRY STV_DEFAULT"
_ZN6thrust24THRUST_300001_SM_1000_NS8cuda_cub4core6detail13_kernel_agentINS1_8__reduce11ReduceAgentINS0_12zip_iteratorIN4cuda3std3__45tupleIJNS0_10device_ptrIdEENS0_17counting_iteratorIlNS0_11use_defaultESF_SF_EEEEEEEPNSB_IJdlEEESJ_iNS1_9__extrema9arg_min_fIdlNSA_4lessIdEEEEEEJSI_SK_iN3cub18CUB_300001_SM_100013GridEvenShareIiEENSS_9GridQueueIjEESP_EEEvDpT0_:
.text._ZN6thrust24THRUST_300001_SM_1000_NS8cuda_cub4core6detail13_kernel_agentINS1_8__reduce11ReduceAgentINS0_12zip_iteratorIN4cuda3std3__45tupleIJNS0_10device_ptrIdEENS0_17counting_iteratorIlNS0_11use_defaultESF_SF_EEEEEEEPNSB_IJdlEEESJ_iNS1_9__extrema9arg_min_fIdlNSA_4lessIdEEEEEEJSI_SK_iN3cub18CUB_300001_SM_100013GridEvenShareIiEENSS_9GridQueueIjEESP_EEEvDpT0_:
[----:B------:R-:W-:Y:S01]  /*0000*/  LDC R1, c[0x0][0x37c] ;  /* 0x0000df00ff017b82 */ /* 0x000fe20000000800 */
[----:B------:R-:W0:Y:S01]  /*0010*/  S2R R0, SR_CTAID.X ;  /* 0x0000000000007919 */ /* 0x000e220000002500 */
[----:B------:R-:W1:Y:S01]  /*0020*/  LDCU UR4, c[0x0][0x398] ;  /* 0x00007300ff0477ac */ /* 0x000e620008000800 */
[----:B------:R-:W-:Y:S01]  /*0030*/  BSSY.RECONVERGENT B0, `(.L_x_1280) ;  /* 0x000065a000007945 */ /* 0x000fe20003800200 */
[----:B------:R-:W2:Y:S01]  /*0040*/  LDCU UR6, c[0x0][0x370] ;  /* 0x00006e00ff0677ac */ /* 0x000ea20008000800 */
[----:B------:R-:W3:Y:S01]  /*0050*/  LDCU.64 UR10, c[0x0][0x358] ;  /* 0x00006b00ff0a77ac */ /* 0x000ee20008000a00 */
[----:B-1----:R-:W-:Y:S01]  /*0060*/  IMAD.U32 R11, RZ, RZ, UR4 ;  /* 0x00000004ff0b7e24 */ /* 0x002fe2000f8e00ff */
[----:B--2---:R-:W-:Y:S01]  /*0070*/  UIMAD UR6, UR6, 0x500, URZ ;  /* 0x00000500060678a4 */ /* 0x004fe2000f8e02ff */
[----:B0-----:R-:W-:-:S04]  /*0080*/  IMAD R8, R0, 0x500, RZ ;  /* 0x0000050000087824 */ /* 0x001fc800078e02ff */
[----:B------:R-:W-:-:S05]  /*0090*/  VIADD R2, R8, 0x500 ;  /* 0x0000050008027836 */ /* 0x000fca0000000000 */
[----:B------:R-:W-:-:S13]  /*00a0*/  ISETP.GT.AND P0, PT, R2, R11, PT ;  /* 0x0000000b0200720c */ /* 0x000fda0003f04270 */
[----:B---3--:R-:W-:Y:S05]  /*00b0*/  @!P0 BRA `(.L_x_1281) ;  /* 0x0000003400dc8947 */ /* 0x008fea0003800000 */
[----:B------:R-:W0:Y:S01]  /*00c0*/  S2R R4, SR_TID.X ;  /* 0x0000000000047919 */ /* 0x000e220000002100 */
[----:B------:R-:W-:Y:S01]  /*00d0*/  IMAD.IADD R5, R11, 0x1, -R8 ;  /* 0x000000010b057824 */ /* 0x000fe200078e0a08 */
[----:B------:R-:W1:Y:S01]  /*00e0*/  LDCU.64 UR6, c[0x0][0x388] ;  /* 0x00007100ff0677ac */ /* 0x000e620008000a00 */
[----:B------:R-:W-:Y:S01]  /*00f0*/  BSSY.RECONVERGENT B1, `(.L_x_1282) ;  /* 0x000000f000017945 */ /* 0x000fe20003800200 */
[----:B------:R-:W-:Y:S02]  /*0100*/  CS2R R6, SRZ ;  /* 0x0000000000067805 */ /* 0x000fe4000001ff00 */
[----:B------:R-:W-:Y:S01]  /*0110*/  CS2R R2, SRZ ;  /* 0x0000000000027805 */ /* 0x000fe2000001ff00 */
[----:B------:R-:W2:Y:S01]  /*0120*/  LDCU.64 UR8, c[0x0][0x388] ;  /* 0x00007100ff0877ac */ /* 0x000ea20008000a00 */
[----:B0-----:R-:W-:Y:S01]  /*0130*/  ISETP.GE.AND P0, PT, R4, R5, PT ;  /* 0x000000050400720c */ /* 0x001fe20003f06270 */
[----:B------:R-:W-:-:S12]  /*0140*/  IMAD.MOV.U32 R9, RZ, RZ, R4 ;  /* 0x000000ffff097224 */ /* 0x000fd800078e0004 */
[----:B-12---:R-:W-:Y:S05]  /*0150*/  @P0 BRA `(.L_x_1283) ;  /* 0x0000000000200947 */ /* 0x006fea0003800000 */
[----:B------:R-:W0:Y:S01]  /*0160*/  LDC.64 R2, c[0x0][0x380] ;  /* 0x0000e000ff027b82 */ /* 0x000e220000000a00 */
[----:B------:R-:W-:Y:S01]  /*0170*/  IMAD.IADD R13, R8, 0x1, R4 ;  /* 0x00000001080d7824 */ /* 0x000fe200078e0204 */
[----:B------:R-:W1:Y:S03]  /*0180*/  LDCU.64 UR4, c[0x0][0x388] ;  /* 0x00007100ff0477ac */ /* 0x000e660008000a00 */
[----:B0-----:R-:W-:-:S06]  /*0190*/  IMAD.WIDE R2, R13, 0x8, R2 ;  /* 0x000000080d027825 */ /* 0x001fcc00078e0202 */
[----:B------:R-:W5:Y:S01]  /*01a0*/  LDG.E.64 R2, desc[UR10][R2.64] ;  /* 0x0000000a02027981 */ /* 0x000f62000c1e1b00 */
[----:B-1----:R-:W-:Y:S01]  /*01b0*/  IADD3 R7, P0, PT, R13, UR4, RZ ;  /* 0x000000040d077c10 */ /* 0x002fe2000ff1e0ff */
[----:B------:R-:W-:-:S03]  /*01c0*/  VIADD R9, R4, 0x100 ;  /* 0x0000010004097836 */ /* 0x000fc60000000000 */
[----:B------:R-:W-:-:S09]  /*01d0*/  LEA.HI.X.SX32 R6, R13, UR5, 0x1, P0 ;  /* 0x000000050d067c11 */ /* 0x000fd200080f0eff */
.L_x_1283:
[----:B------:R-:W-:Y:S05]  /*01e0*/  BSYNC.RECONVERGENT B1 ;  /* 0x0000000000017941 */ /* 0x000fea0003800200 */
.L_x_1282:
        /* <DEDUP_REMOVED lines=9> */
[----:B------:R-:W0:Y:S01]  /*0280*/  LDC.64 R10, c[0x0][0x380] ;  /* 0x0000e000ff0a7b82 */ /* 0x000e220000000a00 */
[----:B------:R-:W-:Y:S01]  /*0290*/  LEA.HI R12, R20, 0x1, RZ, 0x18 ;  /* 0x00000001140c7811 */ /* 0x000fe200078fc0ff */
[----:B------:R-:W-:-:S03]  /*02a0*/  IMAD.IADD R15, R8, 0x1, R9 ;  /* 0x00000001080f7824 */ /* 0x000fc600078e0209 */
[----:B------:R-:W-:-:S05]  /*02b0*/  LOP3.LUT R12, R12, 0x3, RZ, 0xc0, !PT ;  /* 0x000000030c0c7812 */ /* 0x000fca00078ec0ff */
[----:B------:R-:W-:-:S07]  /*02c0*/  IMAD.MOV R14, RZ, RZ, -R12 ;  /* 0x000000ffff0e7224 */ /* 0x000fce00078e0a0c */
.L_x_1290:
[----:B0-----:R-:W-:-:S06]  /*02d0*/  IMAD.WIDE R12, R15, 0x8, R10 ;  /* 0x000000080f0c7825 */ /* 0x001fcc00078e020a */
[----:B------:R-:W2:Y:S01]  /*02e0*/  LDG.E.64 R12, desc[UR10][R12.64] ;  /* 0x0000000a0c0c7981 */ /* 0x000ea2000c1e1b00 */
[----:B------:R-:W-:Y:S01]  /*02f0*/  VIADD R14, R14, 0x1 ;  /* 0x000000010e0e7836 */ /* 0x000fe20000000000 */
[C---:B------:R-:W-:Y:S01]  /*0300*/  IADD3 R21, P1, PT, R15.reuse, UR6, RZ ;  /* 0x000000060f157c10 */ /* 0x040fe2000ff3e0ff */
[----:B------:R-:W-:Y:S03]  /*0310*/  BSSY.RECONVERGENT B3, `(.L_x_1288) ;  /* 0x0000017000037945 */ /* 0x000fe60003800200 */
[----:B------:R-:W-:Y:S02]  /*0320*/  ISETP.NE.AND P2, PT, R14, RZ, PT ;  /* 0x000000ff0e00720c */ /* 0x000fe40003f45270 */
[----:B------:R-:W-:Y:S01]  /*0330*/  LEA.HI.X.SX32 R23, R15, UR7, 0x1, P1 ;  /* 0x000000070f177c11 */ /* 0x000fe200088f0eff */
        /* <DEDUP_REMOVED lines=20> */
.L_x_1289:
[----:B------:R-:W-:Y:S05]  /*0480*/  BSYNC.RECONVERGENT B3 ;  /* 0x0000000000037941 */ /* 0x000fea0003800200 */
.L_x_1288:
[----:B------:R-:W-:Y:S02]  /*0490*/  VIADD R9, R9, 0x100 ;  /* 0x0000010009097836 */ /* 0x000fe40000000000 */
[----:B------:R-:W-:Y:S01]  /*04a0*/  VIADD R15, R15, 0x100 ;  /* 0x000001000f0f7836 */ /* 0x000fe20000000000 */
[----:B------:R-:W-:Y:S06]  /*04b0*/  @P2 BRA `(.L_x_1290) ;  /* 0xfffffffc00842947 */ /* 0x000fec000383ffff */
.L_x_1287:
[----:B------:R-:W-:Y:S05]  /*04c0*/  BSYNC.RECONVERGENT B2 ;  /* 0x0000000000027941 */ /* 0x000fea0003800200 */
.L_x_1286:
[----:B------:R-:W-:-:S13]  /*04d0*/  ISETP.GE.U32.AND P0, PT, R20, 0x300, PT ;  /* 0x000003001400780c */ /* 0x000fda0003f06070 */
[----:B------:R-:W-:Y:S05]  /*04e0*/  @!P0 BRA `(.L_x_1285) ;  /* 0x0000000400cc8947 */ /* 0x000fea0003800000 */
[----:B------:R-:W0:Y:S01]  /*04f0*/  LDC.64 R10, c[0x0][0x380] ;  /* 0x0000e000ff0a7b82 */ /* 0x000e220000000a00 */
[----:B------:R-:W-:-:S04]  /*0500*/  IMAD.IADD R23, R8, 0x1, R9 ;  /* 0x0000000108177824 */ /* 0x000fc800078e0209 */
[C---:B------:R-:W-:Y:S02]  /*0510*/  VIADD R27, R23.reuse, 0x100 ;  /* 0x00000100171b7836 */ /* 0x040fe40000000000 */
[C---:B------:R-:W-:Y:S02]  /*0520*/  VIADD R26, R23.reuse, 0x200 ;  /* 0x00000200171a7836 */ /* 0x040fe40000000000 */
[----:B------:R-:W-:Y:S01]  /*0530*/  VIADD R22, R23, 0x300 ;  /* 0x0000030017167836 */ /* 0x000fe20000000000 */
[----:B0-----:R-:W-:-:S05]  /*0540*/  IADD3 R10, P0, PT, R10, 0x1000, RZ ;  /* 0x000010000a0a7810 */ /* 0x001fca0007f1e0ff */
[----:B------:R-:W-:-:S08]  /*0550*/  IMAD.X R11, RZ, RZ, R11, P0 ;  /* 0x000000ffff0b7224 */ /* 0x000fd000000e060b */
.L_x_1299:
[----:B------:R-:W-:-:S05]  /*0560*/  IMAD.WIDE R24, R23, 0x8, R10 ;  /* 0x0000000817187825 */ /* 0x000fca00078e020a */
[----:B------:R-:W2:Y:S04]  /*0570*/  LDG.E.64 R20, desc[UR10][R24.64+-0x1000] ;  /* 0xfff0000a18147981 */ /* 0x000ea8000c1e1b00 */
[----:B-----5:R0:W5:Y:S04]  /*0580*/  LDG.E.64 R16, desc[UR10][R24.64+-0x800] ;  /* 0xfff8000a18107981 */ /* 0x020168000c1e1b00 */
[----:B------:R0:W5:Y:S04]  /*0590*/  LDG.E.64 R14, desc[UR10][R24.64] ;  /* 0x0000000a180e7981 */ /* 0x000168000c1e1b00 */
[----:B------:R0:W5:Y:S01]  /*05a0*/  LDG.E.64 R12, desc[UR10][R24.64+0x800] ;  /* 0x0008000a180c7981 */ /* 0x000162000c1e1b00 */
[----:B------:R-:W-:Y:S01]  /*05b0*/  IADD3 R30, P1, PT, R23, UR8, RZ ;  /* 0x00000008171e7c10 */ /* 0x000fe2000ff3e0ff */
[----:B------:R-:W-:Y:S01]  /*05c0*/  BSSY.RECONVERGENT B2, `(.L_x_1291) ;  /* 0x0000016000027945 */ /* 0x000fe20003800200 */
[----:B------:R-:W-:-:S02]  /*05d0*/  IMAD.MOV.U32 R8, RZ, RZ, R7 ;  /* 0x000000ffff087224 */ /* 0x000fc400078e0007 */
[----:B------:R-:W-:Y:S01]  /*05e0*/  IMAD.MOV.U32 R28, RZ, RZ, R6 ;  /* 0x000000ffff1c7224 */ /* 0x000fe200078e0006 */
[----:B------:R-:W-:Y:S01]  /*05f0*/  LEA.HI.X.SX32 R29, R23, UR9, 0x1, P1 ;  /* 0x00000009171d7c11 */ /* 0x000fe200088f0eff */
        /* <DEDUP_REMOVED lines=18> */
.L_x_1292:
[----:B------:R-:W-:Y:S05]  /*0720*/  BSYNC.RECONVERGENT B2 ;  /* 0x0000000000027941 */ /* 0x000fea0003800200 */
.L_x_1291:
[----:B-----5:R-:W-:Y:S01]  /*0730*/  DSETP.GEU.AND P0, PT, R18, R16, PT ;  /* 0x000000101200722a */ /* 0x020fe20003f0e000 */
[C---:B------:R-:W-:Y:S01]  /*0740*/  IADD3 R21, P1, PT, R27.reuse, UR8, RZ ;  /* 0x000000081b157c10 */ /* 0x040fe2000ff3e0ff */
[----:B------:R-:W-:Y:S01]  /*0750*/  BSSY.RECONVERGENT B2, `(.L_x_1293) ;  /* 0x0000015000027945 */ /* 0x000fe20003800200 */
[----:B------:R-:W-:Y:S02]  /*0760*/  IMAD.MOV.U32 R6, RZ, RZ, R8 ;  /* 0x000000ffff067224 */ /* 0x000fe400078e0008 */
[----:B------:R-:W-:Y:S01]  /*0770*/  LEA.HI.X.SX32 R25, R27, UR9, 0x1, P1 ;  /* 0x000000091b197c11 */ /* 0x000fe200088f0eff */
        /* <DEDUP_REMOVED lines=18> */
.L_x_1294:
[----:B------:R-:W-:Y:S05]  /*08a0*/  BSYNC.RECONVERGENT B2 ;  /* 0x0000000000027941 */ /* 0x000fea0003800200 */
.L_x_1293:
[----:B------:R-:W-:Y:S01]  /*08b0*/  DSETP.GEU.AND P0, PT, R2, R14, PT ;  /* 0x0000000e0200722a */ /* 0x000fe20003f0e000 */
[----:B------:R-:W-:Y:S01]  /*08c0*/  IADD3 R19, P1, PT, R26, UR8, RZ ;  /* 0x000000081a137c10 */ /* 0x000fe2000ff3e0ff */
[----:B------:R-:W-:Y:S01]  /*08d0*/  BSSY.RECONVERGENT B2, `(.L_x_1295) ;  /* 0x0000016000027945 */ /* 0x000fe20003800200 */
[----:B------:R-:W-:Y:S01]  /*08e0*/  IADD3 R21, P2, PT, R22, UR8, RZ ;  /* 0x0000000816157c10 */ /* 0x000fe2000ff5e0ff */
[----:B------:R-:W-:Y:S01]  /*08f0*/  IMAD.MOV.U32 R8, RZ, RZ, R6 ;  /* 0x000000ffff087224 */ /* 0x000fe200078e0006 */
        /* <DEDUP_REMOVED lines=19> */
.L_x_1296:
[----:B------:R-:W-:Y:S05]  /*0a30*/  BSYNC.RECONVERGENT B2 ;  /* 0x0000000000027941 */ /* 0x000fea0003800200 */
.L_x_1295:
[----:B------:R-:W-:Y:S01]  /*0a40*/  DSETP.GEU.AND P0, PT, R16, R12, PT ;  /* 0x0000000c1000722a */ /* 0x000fe20003f0e000 */
[----:B------:R-:W-:Y:S01]  /*0a50*/  BSSY.RECONVERGENT B2, `(.L_x_1297) ;  /* 0x0000015000027945 */ /* 0x000fe20003800200 */
[----:B------:R-:W-:Y:S01]  /*0a60*/  LEA.HI.X.SX32 R15, R22, UR9, 0x1, P2 ;  /* 0x00000009160f7c11 */ /* 0x000fe200090f0eff */
        /* <DEDUP_REMOVED lines=19> */
.L_x_1298:
[----:B------:R-:W-:Y:S05]  /*0ba0*/  BSYNC.RECONVERGENT B2 ;  /* 0x0000000000027941 */ /* 0x000fea0003800200 */
.L_x_1297:
[----:B------:R-:W-:Y:S02]  /*0bb0*/  VIADD R9, R9, 0x400 ;  /* 0x0000040009097836 */ /* 0x000fe40000000000 */
[----:B------:R-:W-:Y:S02]  /*0bc0*/  VIADD R27, R27, 0x400 ;  /* 0x000004001b1b7836 */ /* 0x000fe40000000000 */
[----:B------:R-:W-:Y:S01]  /*0bd0*/  VIADD R26, R26, 0x400 ;  /* 0x000004001a1a7836 */ /* 0x000fe20000000000 */
[----:B------:R-:W-:Y:S01]  /*0be0*/  ISETP.GE.AND P0, PT, R9, R5, PT ;  /* 0x000000050900720c */ /* 0x000fe20003f06270 */
[----:B------:R-:W-:Y:S02]  /*0bf0*/  VIADD R22, R22, 0x400 ;  /* 0x0000040016167836 */ /* 0x000fe40000000000 */
[----:B------:R-:W-:-:S10]  /*0c00*/  VIADD R23, R23, 0x400 ;  /* 0x0000040017177836 */ /* 0x000fd40000000000 */
[----:B------:R-:W-:Y:S05]  /*0c10*/  @!P0 BRA `(.L_x_1299) ;  /* 0xfffffff800508947 */ /* 0x000fea000383ffff */
.L_x_1285:
[----:B------:R-:W-:Y:S05]  /*0c20*/  BSYNC.RECONVERGENT B1 ;  /* 0x0000000000017941 */ /* 0x000fea0003800200 */
.L_x_1284:
        /* <DEDUP_REMOVED lines=29> */
.L_x_1302:
[----:B------:R-:W-:Y:S05]  /*0e00*/  BSYNC.RECONVERGENT B1 ;  /* 0x0000000000017941 */ /* 0x000fea0003800200 */
.L_x_1301:
        /* <DEDUP_REMOVED lines=26> */
.L_x_1304:
[----:B------:R-:W-:Y:S05]  /*0fb0*/  BSYNC.RECONVERGENT B1 ;  /* 0x0000000000017941 */ /* 0x000fea0003800200 */
.L_x_1303:
        /* <DEDUP_REMOVED lines=26> */
.L_x_1306:
[----:B------:R-:W-:Y:S05]  /*1160*/  BSYNC.RECONVERGENT B1 ;  /* 0x0000000000017941 */ /* 0x000fea0003800200 */
.L_x_1305:
        /* <DEDUP_REMOVED lines=26> */
.L_x_1308:
[----:B------:R-:W-:Y:S05]  /*1310*/  BSYNC.RECONVERGENT B1 ;  /* 0x0000000000017941 */ /* 0x000fea0003800200 */
.L_x_1307:
        /* <DEDUP_REMOVED lines=27> */
.L_x_1310:
[----:B------:R-:W-:Y:S05]  /*14d0*/  BSYNC.RECONVERGENT B1 ;  /* 0x0000000000017941 */ /* 0x000fea0003800200 */
.L_x_1309:
        /* <DEDUP_REMOVED lines=10> */
.L_x_1312:
[----:B------:R-:W-:Y:S05]  /*1580*/  BSYNC.RECONVERGENT B1 ;  /* 0x0000000000017941 */ /* 0x000fea0003800200 */
.L_x_1311:
[----:B------:R-:W-:Y:S01]  /*1590*/  BAR.SYNC.DEFER_BLOCKING 0x0 ;  /* 0x0000000000007b1d */ /* 0x000fe20000010000 */
[----:B------:R-:W-:-:S13]  /*15a0*/  ISETP.NE.AND P1, PT, R4, RZ, PT ;  /* 0x000000ff0400720c */ /* 0x000fda0003f25270 */
[----:B------:R-:W-:Y:S05]  /*15b0*/  @P1 BRA `(.L_x_1313) ;  /* 0x0000005000041947 */ /* 0x000fea0003800000 */
[----:B01----:R-:W0:Y:S01]  /*15c0*/  S2R R5, SR_CgaCtaId ;  /* 0x0000000000057919 */ /* 0x003e220000008800 */
        /* <DEDUP_REMOVED lines=27> */
.L_x_1315:
[----:B------:R-:W-:Y:S05]  /*1780*/  BSYNC.RECONVERGENT B1 ;  /* 0x0000000000017941 */ /* 0x000fea0003800200 */
.L_x_1314:
        /* <DEDUP_REMOVED lines=24> */
.L_x_1317:
[----:B------:R-:W-:Y:S05]  /*1910*/  BSYNC.RECONVERGENT B1 ;  /* 0x0000000000017941 */ /* 0x000fea0003800200 */
.L_x_1316:
        /* <DEDUP_REMOVED lines=21> */
.L_x_1319:
[----:B------:R-:W-:Y:S05]  /*1a70*/  BSYNC.RECONVERGENT B1 ;  /* 0x0000000000017941 */ /* 0x000fea0003800200 */
.L_x_1318:
        /* <DEDUP_REMOVED lines=21> */
.L_x_1321:
[----:B------:R-:W-:Y:S05]  /*1bd0*/  BSYNC.RECONVERGENT B1 ;  /* 0x0000000000017941 */ /* 0x000fea0003800200 */
.L_x_1320:
        /* <DEDUP_REMOVED lines=21> */
.L_x_1323:
[----:B------:R-:W-:Y:S05]  /*1d30*/  BSYNC.RECONVERGENT B1 ;  /* 0x0000000000017941 */ /* 0x000fea0003800200 */
.L_x_1322:
        /* <DEDUP_REMOVED lines=21> */
.L_x_1325:
[----:B------:R-:W-:Y:S05]  /*1e90*/  BSYNC.RECONVERGENT B1 ;  /* 0x0000000000017941 */ /* 0x000fea0003800200 */
.L_x_1324:
        /* <DEDUP_REMOVED lines=20> */
.L_x_1300:
[----:B------:R-:W-:Y:S01]  /*1fe0*/  LOP3.LUT R8, R4, 0x3e0, RZ, 0xc0, !PT ;  /* 0x000003e004087812 */ /* 0x000fe200078ec0ff */
[----:B------:R-:W-:Y:S01]  /*1ff0*/  BSSY.RECONVERGENT B1, `(.L_x_1326) ;  /* 0x0000020000017945 */ /* 0x000fe20003800200 */
[----:B------:R-:W-:Y:S02]  /*2000*/  IMAD.MOV.U32 R16, RZ, RZ, R7 ;  /* 0x000000ffff107224 */ /* 0x000fe400078e0007 */
[----:B------:R-:W-:Y:S02]  /*2010*/  IMAD.MOV.U32 R18, RZ, RZ, R6 ;  /* 0x000000ffff127224 */ /* 0x000fe400078e0006 */
[----:B------:R-:W-:Y:S01]  /*2020*/  VIADD R10, R8, 0x20 ;  /* 0x00000020080a7836 */ /* 0x000fe20000000000 */
[----:B------:R-:W-:Y:S01]  /*2030*/  LOP3.LUT R8, RZ, R8, RZ, 0x33, !PT ;  /* 0x00000008ff087212 */ /* 0x000fe200078e33ff */
[----:B-----5:R-:W-:-:S03]  /*2040*/  IMAD.MOV.U32 R11, RZ, RZ, R3 ;  /* 0x000000ffff0b7224 */ /* 0x020fc600078e0003 */
[----:B------:R-:W-:Y:S01]  /*2050*/  ISETP.GT.AND P0, PT, R10, R5, PT ;  /* 0x000000050a00720c */ /* 0x000fe20003f04270 */
[----:B------:R-:W-:Y:S02]  /*2060*/  IMAD.IADD R8, R5, 0x1, R8 ;  /* 0x0000000105087824 */ /* 0x000fe400078e0208 */
[----:B------:R-:W-:-:S03]  /*2070*/  IMAD.MOV.U32 R10, RZ, RZ, R2 ;  /* 0x000000ffff0a7224 */ /* 0x000fc600078e0002 */
        /* <DEDUP_REMOVED lines=23> */
.L_x_1327:
[----:B------:R-:W-:Y:S05]  /*21f0*/  BSYNC.RECONVERGENT B1 ;  /* 0x0000000000017941 */ /* 0x000fea0003800200 */
.L_x_1326:
        /* <DEDUP_REMOVED lines=27> */
.L_x_1329:
[----:B------:R-:W-:Y:S05]  /*23b0*/  BSYNC.RECONVERGENT B1 ;  /* 0x0000000000017941 */ /* 0x000fea0003800200 */
.L_x_1328:
        /* <DEDUP_REMOVED lines=27> */
.L_x_1331:
[----:B------:R-:W-:Y:S05]  /*2570*/  BSYNC.RECONVERGENT B1 ;  /* 0x0000000000017941 */ /* 0x000fea0003800200 */
.L_x_1330:
        /* <DEDUP_REMOVED lines=27> */
.L_x_1333:
[----:B------:R-:W-:Y:S05]  /*2730*/  BSYNC.RECONVERGENT B1 ;  /* 0x0000000000017941 */ /* 0x000fea0003800200 */
.L_x_1332:
        /* <DEDUP_REMOVED lines=28> */
.L_x_1335:
[----:B------:R-:W-:Y:S05]  /*2900*/  BSYNC.RECONVERGENT B1 ;  /* 0x0000000000017941 */ /* 0x000fea0003800200 */
.L_x_1334:
        /* <DEDUP_REMOVED lines=10> */
.L_x_1337:
[----:B------:R-:W-:Y:S05]  /*29b0*/  BSYNC.RECONVERGENT B1 ;  /* 0x0000000000017941 */ /* 0x000fea0003800200 */
.L_x_1336:
[----:B------:R-:W-:Y:S01]  /*29c0*/  BAR.SYNC.DEFER_BLOCKING 0x0 ;  /* 0x0000000000007b1d */ /* 0x000fe20000010000 */
[----:B------:R-:W-:-:S13]  /*29d0*/  ISETP.NE.AND P1, PT, R4, RZ, PT ;  /* 0x000000ff0400720c */ /* 0x000fda0003f25270 */
[----:B------:R-:W-:Y:S05]  /*29e0*/  @P1 BRA `(.L_x_1313) ;  /* 0x0000003800f81947 */ /* 0x000fea0003800000 */
[----:B------:R-:W-:Y:S01]  /*29f0*/  ISETP.GE.AND P0, PT, R5, 0x21, PT ;  /* 0x000000210500780c */ /* 0x000fe20003f06270 */
[----:B------:R-:W-:Y:S02]  /*2a00*/  IMAD.MOV.U32 R13, RZ, RZ, R16 ;  /* 0x000000ffff0d7224 */ /* 0x000fe400078e0010 */
[----:B------:R-:W-:Y:S02]  /*2a10*/  IMAD.MOV.U32 R4, RZ, RZ, R17 ;  /* 0x000000ffff047224 */ /* 0x000fe400078e0011 */
[----:B------:R-:W-:Y:S02]  /*2a20*/  IMAD.MOV.U32 R6, RZ, RZ, R2 ;  /* 0x000000ffff067224 */ /* 0x000fe400078e0002 */
[----:B0-----:R-:W-:-:S06]  /*2a30*/  IMAD.MOV.U32 R7, RZ, RZ, R3 ;  /* 0x000000ffff077224 */ /* 0x001fcc00078e0003 */
        /* <DEDUP_REMOVED lines=27> */
.L_x_1339:
[----:B------:R-:W-:Y:S05]  /*2bf0*/  BSYNC.RECONVERGENT B1 ;  /* 0x0000000000017941 */ /* 0x000fea0003800200 */
.L_x_1338:
        /* <DEDUP_REMOVED lines=32> */
.L_x_1341:
[----:B------:R-:W-:Y:S05]  /*2e00*/  BSYNC.RECONVERGENT B1 ;  /* 0x0000000000017941 */ /* 0x000fea0003800200 */
.L_x_1340:
        /* <DEDUP_REMOVED lines=32> */
.L_x_1343:
[----:B------:R-:W-:Y:S05]  /*3010*/  BSYNC.RECONVERGENT B1 ;  /* 0x0000000000017941 */ /* 0x000fea0003800200 */
.L_x_1342:
        /* <DEDUP_REMOVED lines=32> */
.L_x_1345:
[----:B------:R-:W-:Y:S05]  /*3220*/  BSYNC.RECONVERGENT B1 ;  /* 0x0000000000017941 */ /* 0x000fea0003800200 */
.L_x_1344:
        /* <DEDUP_REMOVED lines=32> */
.L_x_1347:
[----:B------:R-:W-:Y:S05]  /*3430*/  BSYNC.RECONVERGENT B1 ;  /* 0x0000000000017941 */ /* 0x000fea0003800200 */
.L_x_1346:
        /* <DEDUP_REMOVED lines=32> */
.L_x_1349:
[----:B------:R-:W-:Y:S05]  /*3640*/  BSYNC.RECONVERGENT B1 ;  /* 0x0000000000017941 */ /* 0x000fea0003800200 */
.L_x_1348:
        /* <DEDUP_REMOVED lines=30> */
.L_x_1281:
[----:B------:R-:W0:Y:S01]  /*3830*/  S2R R5, SR_TID.X ;  /* 0x0000000000057919 */ /* 0x000e220000002100 */
[----:B------:R-:W1:Y:S01]  /*3840*/  LDCU.128 UR12, c[0x0][0x380] ;  /* 0x00007000ff0c77ac */ /* 0x000e620008000c00 */
[----:B------:R-:W-:Y:S02]  /*3850*/  SHF.R.S32.HI R4, RZ, 0x1f, R8 ;  /* 0x0000001fff047819 */ /* 0x000fe40000011408 */
[----:B0-----:R-:W-:-:S04]  /*3860*/  IADD3 R2, P0, PT, R8, R5, RZ ;  /* 0x0000000508027210 */ /* 0x001fc80007f1e0ff */
[----:B-1----:R-:W-:Y:S01]  /*3870*/  LEA R6, P1, R2, UR12, 0x3 ;  /* 0x0000000c02067c11 */ /* 0x002fe2000f8218ff */
[----:B------:R-:W-:-:S05]  /*3880*/  IMAD.X R3, RZ, RZ, R4, P0 ;  /* 0x000000ffff037224 */ /* 0x000fca00000e0604 */
[----:B------:R-:W-:-:S05]  /*3890*/  LEA.HI.X R7, R2, UR13, R3, 0x3, P1 ;  /* 0x0000000d02077c11 */ /* 0x000fca00088f1c03 */
[----:B------:R-:W2:Y:S04]  /*38a0*/  LDG.E.64 R14, desc[UR10][R6.64] ;  /* 0x0000000a060e7981 */ /* 0x000ea8000c1e1b00 */
[----:B------:R-:W2:Y:S04]  /*38b0*/  LDG.E.64 R16, desc[UR10][R6.64+0x800] ;  /* 0x0008000a06107981 */ /* 0x000ea8000c1e1b00 */
[----:B------:R-:W3:Y:S04]  /*38c0*/  LDG.E.64 R18, desc[UR10][R6.64+0x1000] ;  /* 0x0010000a06127981 */ /* 0x000ee8000c1e1b00 */
[----:B------:R-:W4:Y:S01]  /*38d0*/  LDG.E.64 R2, desc[UR10][R6.64+0x1800] ;  /* 0x0018000a06027981 */ /* 0x000f22000c1e1b00 */
[C---:B------:R-:W-:Y:S01]  /*38e0*/  VIADD R10, R5.reuse, 0x100 ;  /* 0x00000100050a7836 */ /* 0x040fe20000000000 */
[----:B------:R-:W-:Y:S01]  /*38f0*/  UMOV UR4, URZ ;  /* 0x000000ff00047c82 */ /* 0x000fe20008000000 */
[----:B------:R-:W-:Y:S01]  /*3900*/  BSSY.RECONVERGENT B1, `(.L_x_1350) ;  /* 0x0000019000017945 */ /* 0x000fe20003800200 */
[----:B------:R0:W5:Y:S02]  /*3910*/  LDG.E.64 R12, desc[UR10][R6.64+0x2000] ;  /* 0x0020000a060c7981 */ /* 0x000164000c1e1b00 */
[----:B0-----:R-:W-:Y:S01]  /*3920*/  LOP3.LUT R7, R5, 0x400, RZ, 0xfc, !PT ;  /* 0x0000040005077812 */ /* 0x001fe200078efcff */
[----:B--2---:R-:W-:-:S06]  /*3930*/  DSETP.GEU.AND P0, PT, R16, R14, PT ;  /* 0x0000000e1000722a */ /* 0x004fcc0003f0e000 */
[----:B------:R-:W-:Y:S01]  /*3940*/  FSEL R14, R16, R14, !P0 ;  /* 0x0000000e100e7208 */ /* 0x000fe20004000000 */
[----:B------:R-:W-:Y:S01]  /*3950*/  VIADD R16, R5, 0x200 ;  /* 0x0000020005107836 */ /* 0x000fe20000000000 */
[----:B------:R-:W-:Y:S02]  /*3960*/  FSEL R15, R17, R15, !P0 ;  /* 0x0000000f110f7208 */ /* 0x000fe40004000000 */
[----:B------:R-:W-:-:S04]  /*3970*/  IADD3 R17, P3, PT, R8, UR14, RZ ;  /* 0x0000000e08117c10 */ /* 0x000fc8000ff7e0ff */
[----:B---3--:R-:W-:Y:S01]  /*3980*/  DSETP.GEU.AND P1, PT, R18, R14, PT ;  /* 0x0000000e1200722a */ /* 0x008fe20003f2e000 */
[----:B------:R-:W-:-:S05]  /*3990*/  IADD3.X R4, PT, PT, R4, UR15, RZ, P3, !PT ;  /* 0x0000000f04047c10 */ /* 0x000fca0009ffe4ff */
[----:B------:R-:W-:Y:S02]  /*39a0*/  FSEL R14, R18, R14, !P1 ;  /* 0x0000000e120e7208 */ /* 0x000fe40004800000 */
[----:B------:R-:W-:-:S03]  /*39b0*/  FSEL R15, R19, R15, !P1 ;  /* 0x0000000f130f7208 */ /* 0x000fc60004800000 */
[----:B------:R-:W-:Y:S02]  /*39c0*/  IMAD.MOV.U32 R8, RZ, RZ, R14 ;  /* 0x000000ffff087224 */ /* 0x000fe400078e000e */
[----:B------:R-:W-:Y:S01]  /*39d0*/  IMAD.MOV.U32 R9, RZ, RZ, R15 ;  /* 0x000000ffff097224 */ /* 0x000fe200078e000f */
[----:B----4-:R-:W-:Y:S01]  /*39e0*/  DSETP.GEU.AND P2, PT, R14, R2, PT ;  /* 0x000000020e00722a */ /* 0x010fe20003f4e000 */
[----:B------:R-:W-:-:S05]  /*39f0*/  @P1 SEL R16, R10, R5, !P0 ;  /* 0x000000050a101207 */ /* 0x000fca0004000000 */
[----:B------:R-:W-:-:S08]  /*3a00*/  IMAD.MOV.U32 R10, RZ, RZ, R16 ;  /* 0x000000ffff0a7224 */ /* 0x000fd000078e0010 */
[----:B------:R-:W-:Y:S05]  /*3a10*/  @!P2 BRA `(.L_x_1351) ;  /* 0x00000000001ca947 */ /* 0x000fea0003800000 */
[----:B------:R-:W-:Y:S01]  /*3a20*/  DSETP.GEU.AND P0, PT, R2, R14, PT ;  /* 0x0000000e0200722a */ /* 0x000fe20003f0e000 */
[----:B------:R-:W-:Y:S02]  /*3a30*/  IMAD.MOV.U32 R8, RZ, RZ, R2 ;  /* 0x000000ffff087224 */ /* 0x000fe400078e0002 */
[----:B------:R-:W-:Y:S02]  /*3a40*/  IMAD.MOV.U32 R9, RZ, RZ, R3 ;  /* 0x000000ffff097224 */ /* 0x000fe400078e0003 */
[----:B------:R-:W-:-:S09]  /*3a50*/  VIADD R10, R5, 0x300 ;  /* 0x00000300050a7836 */ /* 0x000fd20000000000 */
[----:B------:R-:W-:Y:S02]  /*3a60*/  @P0 IMAD.MOV.U32 R8, RZ, RZ, R14 ;  /* 0x000000ffff080224 */ /* 0x000fe400078e000e */
[----:B------:R-:W-:Y:S02]  /*3a70*/  @P0 IMAD.MOV.U32 R9, RZ, RZ, R15 ;  /* 0x000000ffff090224 */ /* 0x000fe400078e000f */
[----:B------:R-:W-:-:S07]  /*3a80*/  @P0 IMAD.MOV.U32 R10, RZ, RZ, R16 ;  /* 0x000000ffff0a0224 */ /* 0x000fce00078e0010 */
.L_x_1351:
[----:B------:R-:W-:Y:S05]  /*3a90*/  BSYNC.RECONVERGENT B1 ;  /* 0x0000000000017941 */ /* 0x000fea0003800200 */
.L_x_1350:
[----:B-----5:R-:W-:Y:S01]  /*3aa0*/  DSETP.GEU.AND P0, PT, R8, R12, PT ;  /* 0x0000000c0800722a */ /* 0x020fe20003f0e000 */
[-C--:B------:R-:W-:Y:S01]  /*3ab0*/  IADD3 R19, P3, PT, R10, R17.reuse, RZ ;  /* 0x000000110a137210 */ /* 0x080fe20007f7e0ff */
[----:B------:R-:W-:Y:S01]  /*3ac0*/  BSSY.RECONVERGENT B1, `(.L_x_1352) ;  /* 0x0000018000017945 */ /* 0x000fe20003800200 */
[----:B------:R-:W-:Y:S01]  /*3ad0*/  IADD3 R14, P2, PT, R7, R17, RZ ;  /* 0x00000011070e7210 */ /* 0x000fe20007f5e0ff */
[----:B------:R-:W-:Y:S01]  /*3ae0*/  IMAD.MOV.U32 R2, RZ, RZ, R8 ;  /* 0x000000ffff027224 */ /* 0x000fe200078e0008 */
[----:B------:R-:W-:Y:S01]  /*3af0*/  IADD3.X R16, PT, PT, R4, UR4, RZ, P3, !PT ;  /* 0x0000000404107c10 */ /* 0x000fe20009ffe4ff */
[----:B------:R-:W-:Y:S01]  /*3b00*/  IMAD.MOV.U32 R3, RZ, RZ, R9 ;  /* 0x000000ffff037224 */ /* 0x000fe200078e0009 */
[----:B------:R-:W-:Y:S01]  /*3b10*/  ISETP.LE.AND P1, PT, R11, UR6, PT ;  /* 0x000000060b007c0c */ /* 0x000fe2000bf23270 */
[----:B------:R-:W-:Y:S02]  /*3b20*/  IMAD.X R15, RZ, RZ, R4, P2 ;  /* 0x000000ffff0f7224 */ /* 0x000fe400010e0604 */
[----:B------:R-:W-:-:S02]  /*3b30*/  IMAD.MOV.U32 R6, RZ, RZ, R19 ;  /* 0x000000ffff067224 */ /* 0x000fc400078e0013 */
[----:B------:R-:W-:Y:S02]  /*3b40*/  IMAD.MOV.U32 R4, RZ, RZ, R16 ;  /* 0x000000ffff047224 */ /* 0x000fe400078e0010 */
[----:B------:R-:W-:Y:S06]  /*3b50*/  @!P0 BRA `(.L_x_1353) ;  /* 0x0000000000388947 */ /* 0x000fec0003800000 */
        /* <DEDUP_REMOVED lines=14> */
.L_x_1353:
[----:B------:R-:W-:Y:S05]  /*3c40*/  BSYNC.RECONVERGENT B1 ;  /* 0x0000000000017941 */ /* 0x000fea0003800200 */
.L_x_1352:
        /* <DEDUP_REMOVED lines=12> */
[----:B------:R-:W-:-:S05]  /*3d10*/  IMAD.MOV.U32 R13, RZ, RZ, 0x500 ;  /* 0x00000500ff0d7424 */ /* 0x000fca00078e00ff */
[----:B------:R-:W2:Y:S01]  /*3d20*/  ATOMG.E.ADD.STRONG.GPU PT, R7, desc[UR10][R8.64], R13 ;  /* 0x8000000d080779a8 */ /* 0x000ea200081ef10a */
[----:B------:R-:W0:Y:S01]  /*3d30*/  S2UR UR5, SR_CgaCtaId ;  /* 0x00000000000579c3 */ /* 0x000e220000008800 */
[----:B------:R-:W-:Y:S02]  /*3d40*/  UMOV UR4, 0x400 ;  /* 0x0000040000047882 */ /* 0x000fe40000000000 */
[----:B0-----:R-:W-:Y:S01]  /*3d50*/  ULEA UR4, UR5, UR4, 0x18 ;  /* 0x0000000405047291 */ /* 0x001fe2000f8ec0ff */
[----:B--2---:R-:W-:-:S08]  /*3d60*/  VIADD R7, R7, UR6 ;  /* 0x0000000607077c36 */ /* 0x004fd00008000000 */
[----:B------:R0:W-:Y:S03]  /*3d70*/  STS [UR4+0x98], R7 ;  /* 0x00009807ff007988 */ /* 0x0001e60008000804 */
.L_x_1356:
[----:B------:R-:W-:Y:S05]  /*3d80*/  BSYNC.RECONVERGENT B1 ;  /* 0x0000000000017941 */ /* 0x000fea0003800200 */
.L_x_1355:
[----:B------:R-:W1:Y:S08]  /*3d90*/  S2UR UR5, SR_CgaCtaId ;  /* 0x00000000000579c3 */ /* 0x000e700000008800 */
[----:B------:R-:W-:Y:S06]  /*3da0*/  BAR.SYNC.DEFER_BLOCKING 0x0 ;  /* 0x0000000000007b1d */ /* 0x000fec0000010000 */
[----:B------:R-:W-:Y:S01]  /*3db0*/  UMOV UR4, 0x400 ;  /* 0x0000040000047882 */ /* 0x000fe20000000000 */
[----:B------:R-:W2:Y:S01]  /*3dc0*/  LDCU UR7, c[0x0][0x398] ;  /* 0x00007300ff0777ac */ /* 0x000ea20008000800 */
[----:B-1----:R-:W-:-:S06]  /*3dd0*/  ULEA UR4, UR5, UR4, 0x18 ;  /* 0x0000000405047291 */ /* 0x002fcc000f8ec0ff */
[----:B0-----:R-:W-:-:S05]  /*3de0*/  IMAD.U32 R7, RZ, RZ, UR4 ;  /* 0x00000004ff077e24 */ /* 0x001fca000f8e00ff */
[----:B------:R-:W0:Y:S02]  /*3df0*/  LDS R22, [R7+0x98] ;  /* 0x0000980007167984 */ /* 0x000e240000000800 */
[----:B0-----:R-:W-:-:S05]  /*3e00*/  VIADD R10, R22, 0x500 ;  /* 0x00000500160a7836 */ /* 0x001fca0000000000 */
[----:B------:R-:W-:-:S13]  /*3e10*/  ISETP.GT.AND P0, PT, R10, R11, PT ;  /* 0x0000000b0a00720c */ /* 0x000fda0003f04270 */
[----:B--2---:R-:W-:Y:S05]  /*3e20*/  @P0 BRA `(.L_x_1357) ;  /* 0x00000008005c0947 */ /* 0x004fea0003800000 */
[----:B------:R-:W-:Y:S01]  /*3e30*/  BSSY.RECONVERGENT B1, `(.L_x_1357) ;  /* 0x0000096000017945 */ /* 0x000fe20003800200 */
.L_x_1370:
[----:B------:R-:W0:Y:S01]  /*3e40*/  LDC.64 R28, c[0x0][0x380] ;  /* 0x0000e000ff1c7b82 */ /* 0x000e220000000a00 */
[----:B------:R-:W-:Y:S02]  /*3e50*/  IADD3 R23, P0, PT, R5, R22, RZ ;  /* 0x0000001605177210 */ /* 0x000fe40007f1e0ff */
[----:B------:R-:W-:-:S05]  /*3e60*/  SHF.R.S32.HI R26, RZ, 0x1f, R22 ;  /* 0x0000001fff1a7819 */ /* 0x000fca0000011416 */
[----:B------:R-:W-:Y:S01]  /*3e70*/  IMAD.X R34, RZ, RZ, R26, P0 ;  /* 0x000000ffff227224 */ /* 0x000fe200000e061a */
[----:B------:R-:W1:Y:S01]  /*3e80*/  LDC.64 R10, c[0x0][0x388] ;  /* 0x0000e200ff0a7b82 */ /* 0x000e620000000a00 */
[----:B0-----:R-:W-:-:S04]  /*3e90*/  LEA R28, P0, R23, R28, 0x3 ;  /* 0x0000001c171c7211 */ /* 0x001fc800078018ff */
[----:B------:R-:W-:-:S05]  /*3ea0*/  LEA.HI.X R29, R23, R29, R34, 0x3, P0 ;  /* 0x0000001d171d7211 */ /* 0x000fca00000f1c22 */
[----:B------:R-:W2:Y:S04]  /*3eb0*/  LDG.E.64 R24, desc[UR10][R28.64] ;  /* 0x0000000a1c187981 */ /* 0x000ea8000c1e1b00 */
[----:B------:R0:W5:Y:S04]  /*3ec0*/  LDG.E.64 R20, desc[UR10][R28.64+0x800] ;  /* 0x0008000a1c147981 */ /* 0x000168000c1e1b00 */
[----:B------:R0:W5:Y:S04]  /*3ed0*/  LDG.E.64 R16, desc[UR10][R28.64+0x1000] ;  /* 0x0010000a1c107981 */ /* 0x000168000c1e1b00 */
[----:B------:R0:W5:Y:S04]  /*3ee0*/  LDG.E.64 R14, desc[UR10][R28.64+0x1800] ;  /* 0x0018000a1c0e7981 */ /* 0x000168000c1e1b00 */
[----:B------:R0:W5:Y:S01]  /*3ef0*/  LDG.E.64 R12, desc[UR10][R28.64+0x2000] ;  /* 0x0020000a1c0c7981 */ /* 0x000162000c1e1b00 */
[----:B-1----:R-:W-:Y:S01]  /*3f00*/  IADD3 R23, P1, PT, R23, R10, RZ ;  /* 0x0000000a17177210 */ /* 0x002fe20007f3e0ff */
[----:B------:R-:W-:Y:S01]  /*3f10*/  BSSY.RECONVERGENT B2, `(.L_x_1358) ;  /* 0x0000016000027945 */ /* 0x000fe20003800200 */
[----:B------:R-:W-:-:S02]  /*3f20*/  IMAD.MOV.U32 R30, RZ, RZ, R6 ;  /* 0x000000ffff1e7224 */ /* 0x000fc400078e0006 */
[----:B------:R-:W-:Y:S02]  /*3f30*/  IMAD.MOV.U32 R32, RZ, RZ, R4 ;  /* 0x000000ffff207224 */ /* 0x000fe400078e0004 */
        /* <DEDUP_REMOVED lines=19> */
.L_x_1359:
[----:B------:R-:W-:Y:S05]  /*4070*/  BSYNC.RECONVERGENT B2 ;  /* 0x0000000000027941 */ /* 0x000fea0003800200 */
.L_x_1358:
        /* <DEDUP_REMOVED lines=8> */
[----:B------:R-:W-:Y:S01]  /*4100*/  IADD3 R2, P1, P2, R5, R10, R22 ;  /* 0x0000000a05027210 */ /* 0x000fe20007a3e016 */
[----:B------:R-:W-:Y:S02]  /*4110*/  IMAD.MOV.U32 R24, RZ, RZ, R20 ;  /* 0x000000ffff187224 */ /* 0x000fe400078e0014 */
[----:B------:R-:W-:Y:S01]  /*4120*/  IMAD.MOV.U32 R25, RZ, RZ, R21 ;  /* 0x000000ffff197224 */ /* 0x000fe200078e0015 */
[----:B------:R-:W-:Y:S02]  /*4130*/  IADD3 R29, P3, PT, R2, 0x100, RZ ;  /* 0x00000100021d7810 */ /* 0x000fe40007f7e0ff */
[----:B------:R-:W-:-:S05]  /*4140*/  IADD3.X R2, PT, PT, RZ, R11, R26, P1, P2 ;  /* 0x0000000bff027210 */ /* 0x000fca0000fe441a */
[----:B------:R-:W-:Y:S02]  /*4150*/  IMAD.X R31, RZ, RZ, R2, P3 ;  /* 0x000000ffff1f7224 */ /* 0x000fe400018e0602 */
        /* <DEDUP_REMOVED lines=9> */
.L_x_1361:
[----:B------:R-:W-:Y:S05]  /*41f0*/  BSYNC.RECONVERGENT B2 ;  /* 0x0000000000027941 */ /* 0x000fea0003800200 */
.L_x_1360:
        /* <DEDUP_REMOVED lines=23> */
.L_x_1363:
[----:B------:R-:W-:Y:S05]  /*4370*/  BSYNC.RECONVERGENT B2 ;  /* 0x0000000000027941 */ /* 0x000fea0003800200 */
.L_x_1362:
        /* <DEDUP_REMOVED lines=23> */
.L_x_1365:
[----:B------:R-:W-:Y:S05]  /*44f0*/  BSYNC.RECONVERGENT B2 ;  /* 0x0000000000027941 */ /* 0x000fea0003800200 */
.L_x_1364:
        /* <DEDUP_REMOVED lines=21> */
.L_x_1367:
[----:B------:R-:W-:Y:S05]  /*4650*/  BSYNC.RECONVERGENT B2 ;  /* 0x0000000000027941 */ /* 0x000fea0003800200 */
.L_x_1366:
[----:B------:R-:W-:Y:S01]  /*4660*/  BAR.SYNC.DEFER_BLOCKING 0x0 ;  /* 0x0000000000007b1d */ /* 0x000fe20000010000 */
[----:B------:R-:W-:-:S05]  /*4670*/  ISETP.NE.AND P0, PT, R5, RZ, PT ;  /* 0x000000ff0500720c */ /* 0x000fca0003f05270 */
[----:B------:R-:W-:Y:S08]  /*4680*/  BSSY.RECONVERGENT B2, `(.L_x_1368) ;  /* 0x000000a000027945 */ /* 0x000ff00003800200 */
[----:B------:R-:W-:Y:S05]  /*4690*/  @P0 BRA `(.L_x_1369) ;  /* 0x0000000000200947 */ /* 0x000fea0003800000 */
[----:B------:R-:W-:-:S05]  /*46a0*/  IMAD.MOV.U32 R11, RZ, RZ, 0x500 ;  /* 0x00000500ff0b7424 */ /* 0x000fca00078e00ff */
[----:B------:R-:W2:Y:S01]  /*46b0*/  ATOMG.E.ADD.STRONG.GPU PT, R7, desc[UR10][R8.64], R11 ;  /* 0x8000000b080779a8 */ /* 0x000ea200081ef10a */
[----:B------:R-:W0:Y:S01]  /*46c0*/  S2UR UR5, SR_CgaCtaId ;  /* 0x00000000000579c3 */ /* 0x000e220000008800 */
[----:B------:R-:W-:Y:S02]  /*46d0*/  UMOV UR4, 0x400 ;  /* 0x0000040000047882 */ /* 0x000fe40000000000 */
[----:B0-----:R-:W-:Y:S01]  /*46e0*/  ULEA UR4, UR5, UR4, 0x18 ;  /* 0x0000000405047291 */ /* 0x001fe2000f8ec0ff */
[----:B--2---:R-:W-:-:S05]  /*46f0*/  VIADD R10, R7, UR6 ;  /* 0x00000006070a7c36 */ /* 0x004fca0008000000 */
[----:B------:R-:W-:-:S05]  /*4700*/  IMAD.U32 R7, RZ, RZ, UR4 ;  /* 0x00000004ff077e24 */ /* 0x000fca000f8e00ff */
[----:B------:R0:W-:Y:S02]  /*4710*/  STS [R7+0x98], R10 ;  /* 0x0000980a07007388 */ /* 0x0001e40000000800 */
.L_x_1369:
[----:B------:R-:W-:Y:S05]  /*4720*/  BSYNC.RECONVERGENT B2 ;  /* 0x0000000000027941 */ /* 0x000fea0003800200 */
.L_x_1368:
[----:B------:R-:W-:Y:S01]  /*4730*/  BAR.SYNC.DEFER_BLOCKING 0x0 ;  /* 0x0000000000007b1d */ /* 0x000fe20000010000 */
[----:B------:R-:W-:-:S05]  /*4740*/  IMAD.U32 R11, RZ, RZ, UR7 ;  /* 0x00000007ff0b7e24 */ /* 0x000fca000f8e00ff */
[----:B------:R-:W0:Y:S02]  /*4750*/  LDS R22, [R7+0x98] ;  /* 0x0000980007167984 */ /* 0x000e240000000800 */
[----:B0-----:R-:W-:-:S05]  /*4760*/  VIADD R10, R22, 0x500 ;  /* 0x00000500160a7836 */ /* 0x001fca0000000000 */
[----:B------:R-:W-:-:S13]  /*4770*/  ISETP.GT.AND P0, PT, R10, R11, PT ;  /* 0x0000000b0a00720c */ /* 0x000fda0003f04270 */
[----:B------:R-:W-:Y:S05]  /*4780*/  @!P0 BRA `(.L_x_1370) ;  /* 0xfffffff400ac8947 */ /* 0x000fea000383ffff */
[----:B------:R-:W-:Y:S05]  /*4790*/  BSYNC.RECONVERGENT B1 ;  /* 0x0000000000017941 */ /* 0x000fea0003800200 */
.L_x_1357:
[----:B------:R-:W-:Y:S01]  /*47a0*/  ISETP.GE.AND P0, PT, R22, R11, PT ;  /* 0x0000000b1600720c */ /* 0x000fe20003f06270 */
[----:B------:R-:W0:Y:S01]  /*47b0*/  LDCU.64 UR6, c[0x0][0x388] ;  /* 0x00007100ff0677ac */ /* 0x000e220008000a00 */
[----:B------:R-:W-:Y:S01]  /*47c0*/  BSSY.RECONVERGENT B1, `(.L_x_1354) ;  /* 0x00000a8000017945 */ /* 0x000fe20003800200 */
[----:B------:R-:W1:Y:S10]  /*47d0*/  LDCU.64 UR4, c[0x0][0x388] ;  /* 0x00007100ff0477ac */ /* 0x000e740008000a00 */
        /* <DEDUP_REMOVED lines=11> */
[----:B------:R-:W2:Y:S01]  /*4890*/  LDC.64 R10, c[0x0][0x380] ;  /* 0x0000e000ff0a7b82 */ /* 0x000ea20000000a00 */
[----:B------:R-:W-:Y:S01]  /*48a0*/  LEA.HI R7, R18, 0x1, RZ, 0x18 ;  /* 0x0000000112077811 */ /* 0x000fe200078fc0ff */
[----:B------:R-:W-:-:S03]  /*48b0*/  IMAD.IADD R15, R5, 0x1, R22 ;  /* 0x00000001050f7824 */ /* 0x000fc600078e0216 */
[----:B------:R-:W-:Y:S01]  /*48c0*/  LOP3.LUT R9, R7, 0x3, RZ, 0xc0, !PT ;  /* 0x0000000307097812 */ /* 0x000fe200078ec0ff */
[----:B------:R-:W-:-:S04]  /*48d0*/  IMAD.MOV.U32 R7, RZ, RZ, R5 ;  /* 0x000000ffff077224 */ /* 0x000fc800078e0005 */
[----:B------:R-:W-:-:S07]  /*48e0*/  IMAD.MOV R9, RZ, RZ, -R9 ;  /* 0x000000ffff097224 */ /* 0x000fce00078e0a09 */
.L_x_1376:
[----:B--2---:R-:W-:-:S06]  /*48f0*/  IMAD.WIDE R12, R15, 0x8, R10 ;  /* 0x000000080f0c7825 */ /* 0x004fcc00078e020a */
[----:B------:R-:W2:Y:S01]  /*4900*/  LDG.E.64 R12, desc[UR10][R12.64] ;  /* 0x0000000a0c0c7981 */ /* 0x000ea2000c1e1b00 */
[----:B------:R-:W-:Y:S01]  /*4910*/  VIADD R9, R9, 0x1 ;  /* 0x0000000109097836 */ /* 0x000fe20000000000 */
[----:B-1----:R-:W-:Y:S01]  /*4920*/  IADD3 R21, P1, PT, R15, UR4, RZ ;  /* 0x000000040f157c10 */ /* 0x002fe2000ff3e0ff */
[----:B------:R-:W-:Y:S03]  /*4930*/  BSSY.RECONVERGENT B3, `(.L_x_1374) ;  /* 0x0000017000037945 */ /* 0x000fe60003800200 */
[----:B------:R-:W-:Y:S02]  /*4940*/  ISETP.NE.AND P2, PT, R9, RZ, PT ;  /* 0x000000ff0900720c */ /* 0x000fe40003f45270 */
[----:B------:R-:W-:Y:S01]  /*4950*/  LEA.HI.X.SX32 R23, R15, UR5, 0x1, P1 ;  /* 0x000000050f177c11 */ /* 0x000fe200088f0eff */
        /* <DEDUP_REMOVED lines=20> */
.L_x_1375:
[----:B0-----:R-:W-:Y:S05]  /*4aa0*/  BSYNC.RECONVERGENT B3 ;  /* 0x0000000000037941 */ /* 0x001fea0003800200 */
.L_x_1374:
[----:B------:R-:W-:Y:S02]  /*4ab0*/  VIADD R7, R7, 0x100 ;  /* 0x0000010007077836 */ /* 0x000fe40000000000 */
[----:B------:R-:W-:Y:S01]  /*4ac0*/  VIADD R15, R15, 0x100 ;  /* 0x000001000f0f7836 */ /* 0x000fe20000000000 */
[----:B------:R-:W-:Y:S06]  /*4ad0*/  @P2 BRA `(.L_x_1376) ;  /* 0xfffffffc00842947 */ /* 0x000fec000383ffff */
.L_x_1373:
[----:B01----:R-:W-:Y:S05]  /*4ae0*/  BSYNC.RECONVERGENT B2 ;  /* 0x0000000000027941 */ /* 0x003fea0003800200 */
.L_x_1372:
        /* <DEDUP_REMOVED lines=9> */
.L_x_1385:
[----:B------:R-:W-:-:S05]  /*4b80*/  IMAD.WIDE R22, R9, 0x8, R10 ;  /* 0x0000000809167825 */ /* 0x000fca00078e020a */
[----:B------:R-:W2:Y:S04]  /*4b90*/  LDG.E.64 R20, desc[UR10][R22.64+-0x1000] ;  /* 0xfff0000a16147981 */ /* 0x000ea8000c1e1b00 */
[----:B------:R0:W5:Y:S04]  /*4ba0*/  LDG.E.64 R16, desc[UR10][R22.64+-0x800] ;  /* 0xfff8000a16107981 */ /* 0x000168000c1e1b00 */
        /* <DEDUP_REMOVED lines=25> */
.L_x_1378:
[----:B------:R-:W-:Y:S05]  /*4d40*/  BSYNC.RECONVERGENT B2 ;  /* 0x0000000000027941 */ /* 0x000fea0003800200 */
.L_x_1377:
        /* <DEDUP_REMOVED lines=23> */
.L_x_1380:
[----:B------:R-:W-:Y:S05]  /*4ec0*/  BSYNC.RECONVERGENT B2 ;  /* 0x0000000000027941 */ /* 0x000fea0003800200 */
.L_x_1379:
[----:B------:R-:W-:Y:S01]  /*4ed0*/  DSETP.GEU.AND P0, PT, R2, R14, PT ;  /* 0x0000000e0200722a */ /* 0x000fe20003f0e000 */
[C---:B------:R-:W-:Y:S01]  /*4ee0*/  IADD3 R21, P1, PT, R26.reuse, UR6, RZ ;  /* 0x000000061a157c10 */ /* 0x040fe2000ff3e0ff */
        /* <DEDUP_REMOVED lines=22> */
.L_x_1382:
[----:B------:R-:W-:Y:S05]  /*5050*/  BSYNC.RECONVERGENT B2 ;  /* 0x0000000000027941 */ /* 0x000fea0003800200 */
.L_x_1381:
        /* <DEDUP_REMOVED lines=22> */
.L_x_1384:
[----:B------:R-:W-:Y:S05]  /*51c0*/  BSYNC.RECONVERGENT B2 ;  /* 0x0000000000027941 */ /* 0x000fea0003800200 */
.L_x_1383:
[----:B------:R-:W-:Y:S02]  /*51d0*/  VIADD R7, R7, 0x400 ;  /* 0x0000040007077836 */ /* 0x000fe40000000000 */
[----:B------:R-:W-:Y:S02]  /*51e0*/  VIADD R27, R27, 0x400 ;  /* 0x000004001b1b7836 */ /* 0x000fe40000000000 */
[----:B------:R-:W-:Y:S01]  /*51f0*/  VIADD R26, R26, 0x400 ;  /* 0x000004001a1a7836 */ /* 0x000fe20000000000 */
[----:B------:R-:W-:Y:S01]  /*5200*/  ISETP.GE.AND P0, PT, R7, R8, PT ;  /* 0x000000080700720c */ /* 0x000fe20003f06270 */
[----:B------:R-:W-:Y:S02]  /*5210*/  VIADD R25, R25, 0x400 ;  /* 0x0000040019197836 */ /* 0x000fe40000000000 */
[----:B------:R-:W-:-:S10]  /*5220*/  VIADD R9, R9, 0x400 ;  /* 0x0000040009097836 */ /* 0x000fd40000000000 */
[----:B------:R-:W-:Y:S05]  /*5230*/  @!P0 BRA `(.L_x_1385) ;  /* 0xfffffff800508947 */ /* 0x000fea000383ffff */
.L_x_1371:
[----:B01----:R-:W-:Y:S05]  /*5240*/  BSYNC.RECONVERGENT B1 ;  /* 0x0000000000017941 */ /* 0x003fea0003800200 */
.L_x_1354:
        /* <DEDUP_REMOVED lines=27> */
.L_x_1387:
[----:B------:R-:W-:Y:S05]  /*5400*/  BSYNC.RECONVERGENT B1 ;  /* 0x0000000000017941 */ /* 0x000fea0003800200 */
.L_x_1386:
        /* <DEDUP_REMOVED lines=26> */
.L_x_1389:
[----:B------:R-:W-:Y:S05]  /*55b0*/  BSYNC.RECONVERGENT B1 ;  /* 0x0000000000017941 */ /* 0x000fea0003800200 */
.L_x_1388:
        /* <DEDUP_REMOVED lines=26> */
.L_x_1391:
[----:B------:R-:W-:Y:S05]  /*5760*/  BSYNC.RECONVERGENT B1 ;  /* 0x0000000000017941 */ /* 0x000fea0003800200 */
.L_x_1390:
        /* <DEDUP_REMOVED lines=26> */
.L_x_1393:
[----:B------:R-:W-:Y:S05]  /*5910*/  BSYNC.RECONVERGENT B1 ;  /* 0x0000000000017941 */ /* 0x000fea0003800200 */
.L_x_1392:
        /* <DEDUP_REMOVED lines=27> */
.L_x_1395:
[----:B------:R-:W-:Y:S05]  /*5ad0*/  BSYNC.RECONVERGENT B1 ;  /* 0x0000000000017941 */ /* 0x000fea0003800200 */
.L_x_1394:
        /* <DEDUP_REMOVED lines=10> */
.L_x_1397:
[----:B------:R-:W-:Y:S05]  /*5b80*/  BSYNC.RECONVERGENT B1 ;  /* 0x0000000000017941 */ /* 0x000fea0003800200 */
.L_x_1396:
[----:B------:R-:W-:Y:S01]  /*5b90*/  BAR.SYNC.DEFER_BLOCKING 0x0 ;  /* 0x0000000000007b1d */ /* 0x000fe20000010000 */
[----:B------:R-:W-:-:S13]  /*5ba0*/  ISETP.NE.AND P1, PT, R5, RZ, PT ;  /* 0x000000ff0500720c */ /* 0x000fda0003f25270 */
[----:B------:R-:W-:Y:S05]  /*5bb0*/  @P1 BRA `(.L_x_1313) ;  /* 0x0000000800841947 */ /* 0x000fea0003800000 */
[----:B------:R-:W2:Y:S01]  /*5bc0*/  S2R R5, SR_CgaCtaId ;  /* 0x0000000000057919 */ /* 0x000ea20000008800 */
[----:B------:R-:W-:Y:S01]  /*5bd0*/  MOV R30, 0x400 ;  /* 0x00000400001e7802 */ /* 0x000fe20000000f00 */
[----:B------:R-:W-:Y:S01]  /*5be0*/  BSSY.RECONVERGENT B1, `(.L_x_1398) ;  /* 0x000001a000017945 */ /* 0x000fe20003800200 */
[----:B------:R-:W-:Y:S02]  /*5bf0*/  IMAD.MOV.U32 R31, RZ, RZ, R16 ;  /* 0x000000ffff1f7224 */ /* 0x000fe400078e0010 */
[----:B------:R-:W-:Y:S02]  /*5c00*/  IMAD.MOV.U32 R33, RZ, RZ, R17 ;  /* 0x000000ffff217224 */ /* 0x000fe400078e0011 */
[----:B------:R-:W-:Y:S02]  /*5c10*/  IMAD.MOV.U32 R28, RZ, RZ, R2 ;  /* 0x000000ffff1c7224 */ /* 0x000fe400078e0002 */
[----:B------:R-:W-:Y:S01]  /*5c20*/  IMAD.MOV.U32 R29, RZ, RZ, R3 ;  /* 0x000000ffff1d7224 */ /* 0x000fe200078e0003 */
[----:B--2---:R-:W-:-:S05]  /*5c30*/  LEA R30, R5, R30, 0x18 ;  /* 0x0000001e051e7211 */ /* 0x004fca00078ec0ff */
[----:B------:R-:W2:Y:S04]  /*5c40*/  LDS.64 R18, [R30+0x18] ;  /* 0x000018001e127984 */ /* 0x000ea80000000a00 */
[----:B------:R3:W4:Y:S04]  /*5c50*/  LDS.128 R12, [R30+0x40] ;  /* 0x000040001e0c7984 */ /* 0x0007280000000c00 */
[----:B------:R3:W3:Y:S04]  /*5c60*/  LDS.128 R8, [R30+0x50] ;  /* 0x000050001e087984 */ /* 0x0006e80000000c00 */
[----:B01----:R0:W1:Y:S01]  /*5c70*/  LDS.128 R4, [R30+0x20] ;  /* 0x000020001e047984 */ /* 0x0030620000000c00 */
[----:B--2---:R-:W-:-:S14]  /*5c80*/  DSETP.GEU.AND P0, PT, R2, R18, PT ;  /* 0x000000120200722a */ /* 0x004fdc0003f0e000 */
        /* <DEDUP_REMOVED lines=15> */
.L_x_1399:
[----:B------:R-:W-:Y:S05]  /*5d80*/  BSYNC.RECONVERGENT B1 ;  /* 0x0000000000017941 */ /* 0x000fea0003800200 */
.L_x_1398:
        /* <DEDUP_REMOVED lines=24> */
.L_x_1401:
[----:B------:R-:W-:Y:S05]  /*5f10*/  BSYNC.RECONVERGENT B1 ;  /* 0x0000000000017941 */ /* 0x000fea0003800200 */
.L_x_1400:
        /* <DEDUP_REMOVED lines=21> */
.L_x_1403:
[----:B------:R-:W-:Y:S05]  /*6070*/  BSYNC.RECONVERGENT B1 ;  /* 0x0000000000017941 */ /* 0x000fea0003800200 */
.L_x_1402:
        /* <DEDUP_REMOVED lines=21> */
.L_x_1405:
[----:B------:R-:W-:Y:S05]  /*61d0*/  BSYNC.RECONVERGENT B1 ;  /* 0x0000000000017941 */ /* 0x000fea0003800200 */
.L_x_1404:
        /* <DEDUP_REMOVED lines=21> */
.L_x_1407:
[----:B------:R-:W-:Y:S05]  /*6330*/  BSYNC.RECONVERGENT B1 ;  /* 0x0000000000017941 */ /* 0x000fea0003800200 */
.L_x_1406:
        /* <DEDUP_REMOVED lines=21> */
.L_x_1409:
[----:B------:R-:W-:Y:S05]  /*6490*/  BSYNC.RECONVERGENT B1 ;  /* 0x0000000000017941 */ /* 0x000fea0003800200 */
.L_x_1408:
        /* <DEDUP_REMOVED lines=19> */
.L_x_1313:
[----:B------:R-:W-:Y:S05]  /*65d0*/  BSYNC.RECONVERGENT B0 ;  /* 0x0000000000007941 */ /* 0x000fea0003800200 */
.L_x_1280:
[----:B------:R-:W-:Y:S05]  /*65e0*/  @P1 EXIT ;  /* 0x000000000000194d */ /* 0x000fea0003800000 */
[----:B01----:R-:W0:Y:S02]  /*65f0*/  LDC.64 R4, c[0x0][0x390] ;  /* 0x0000e400ff047b82 */ /* 0x003e240000000a00 */
[----:B0-----:R-:W-:-:S05]  /*6600*/  IMAD.WIDE.U32 R4, R0, 0x10, R4 ;  /* 0x0000001000047825 */ /* 0x001fca00078e0004 */
[----:B------:R-:W-:Y:S04]  /*6610*/  STG.E.64 desc[UR10][R4.64], R2 ;  /* 0x0000000204007986 */ /* 0x000fe8000c101b0a */
[----:B---34-:R-:W-:Y:S01]  /*6620*/  STG.E.64 desc[UR10][R4.64+0x8], R16 ;  /* 0x0000081004007986 */ /* 0x018fe2000c101b0a */
[----:B------:R-:W-:Y:S05]  /*6630*/  EXIT ;  /* 0x000000000000794d */ /* 0x000fea0003800000 */
.L_x_1410:
        /* <DEDUP_REMOVED lines=12> */
.L_x_1559:


//--------------------- .text._ZN6thrust24THRUST_300001_SM_1000_NS8cuda_cub4core6detail13_kernel_agentINS1_8__reduce11ReduceAgentINS0_12zip_iteratorIN4cuda3std3__45tupleIJNS0_10device_ptrIdEENS0_17counting_iteratorIlNS0_11use_defaultESF_SF_EEEEEEEPNSB_IJdlEEESJ_iNS1_9__extrema9arg_min_fIdlNSA_4lessIdEEEEEEJSI_SK_iSP_EEEvDpT0_ --------------------------
	.section	.text._ZN6thrust24THRUST_300001_SM_1000_NS8cuda_cub4core6detail13_kernel_agentINS1_8__reduce11ReduceAgentINS0_12zip_iteratorIN4cuda3std3__45tupleIJNS0_10device_ptrIdEENS0_17counting_iteratorIlNS0_11use_defaultESF_SF_EEEEEEEPNSB_IJdlEEESJ_iNS1_9__extrema9arg_min_fIdlNSA_4lessIdEEEEEEJSI_SK_iSP_EEEvDpT0_,"ax",@progbits
	.align	128
        .global         _ZN6thrust24THRUST_300001_SM_1000_NS8cuda_cub4core6detail13_kernel_agentINS1_8__reduce11ReduceAgentINS0_12zip_iteratorIN4cuda3std3__45tupleIJNS0_10device_ptrIdEENS0_17counting_iteratorIlNS0_11use_defaultESF_SF_EEEEEEEPNSB_IJdlEEESJ_iNS1_9__extrema9arg_min_fIdlNSA_4lessIdEEEEEEJSI_SK_iSP_EEEvDpT0_
        .type           _ZN6thrust24THRUST_300001_SM_1000_NS8cuda_cub4core6detail13_kernel_agentINS1_8__reduce11ReduceAgentINS0_12zip_iteratorIN4cuda3std3__45tupleIJNS0_10device_ptrIdEENS0_17counting_iteratorIlNS0_11use_defaultESF_SF_EEEEEEEPNSB_IJdlEEESJ_iNS1_9__extrema9arg_min_fIdlNSA_4lessIdEEEEEEJSI_SK_iSP_EEEvDpT0_,@function
        .size           _ZN6thrust24THRUST_300001_SM_1000_NS8cuda_cub4core6detail13_kernel_agentINS1_8__reduce11ReduceAgentINS0_12zip_iteratorIN4cuda3std3__45tupleIJNS0_10device_ptrIdEENS0_17counting_iteratorIlNS0_11use_defaultESF_SF_EEEEEEEPNSB_IJdlEEESJ_iNS1_9__extrema9arg_min_fIdlNSA_4lessIdEEEEEEJSI_SK_iSP_EEEvDpT0_,(.L_x_1560 - _ZN6thrust24THRUST_300001_SM_1000_NS8cuda_cub4core6detail13_kernel_agentINS1_8__reduce11ReduceAgentINS0_12zip_iteratorIN4cuda3std3__45tupleIJNS0_10device_ptrIdEENS0_17counting_iteratorIlNS0_11use_defaultESF_SF_EEEEEEEPNSB_IJdlEEESJ_iNS1_9__extrema9arg_min_fIdlNSA_4lessIdEEEEEEJSI_SK_iSP_EEEvDpT0_)
        .other          _ZN6thrust24THRUST_300001_SM_1000_NS8cuda_cub4core6detail13_kernel_agentINS1_8__reduce11ReduceAgentINS0_12zip_iteratorIN4cuda3std3__45tupleIJNS0_10device_ptrIdEENS0_17counting_iteratorIlNS0_11use_defaultESF_SF_EEEEEEEPNSB_IJdlEEESJ_iNS1_9__extrema9arg_min_fIdlNSA_4lessIdEEEEEEJSI_SK_iSP_EEEvDpT0_,@"STO_CUDA_ENTRY STV_DEFAULT"
_ZN6thrust24THRUST_300001_SM_1000_NS8cuda_cub4core6detail13_kernel_agentINS1_8__reduce11ReduceAgentINS0_12zip_iteratorIN4cuda3std3__45tupleIJNS0_10device_ptrIdEENS0_17counting_iteratorIlNS0_11use_defaultESF_SF_EEEEEEEPNSB_IJdlEEESJ_iNS1_9__extrema9arg_min_fIdlNSA_4lessIdEEEEEEJSI_SK_iSP_EEEvDpT0_:
.text._ZN6thrust24THRUST_300001_SM_1000_NS8cuda_cub4core6detail13_kernel_agentINS1_8__reduce11ReduceAgentINS0_12zip_iteratorIN4cuda3std3__45tupleIJNS0_10device_ptrIdEENS0_17counting_iteratorIlNS0_11use_defaultESF_SF_EEEEEEEPNSB_IJdlEEESJ_iNS1_9__extrema9arg_min_fIdlNSA_4lessIdEEEEEEJSI_SK_iSP_EEEvDpT0_:
        /* <DEDUP_REMOVED lines=23> */
.L_x_1414:
[----:B0-----:R-:W-:Y:S05]  /*0170*/  BSYNC.RECONVERGENT B1 ;  /* 0x0000000000017941 */ /* 0x001fea0003800200 */
.L_x_1413:
        /* <DEDUP_REMOVED lines=19> */
.L_x_1421:
        /* <DEDUP_REMOVED lines=27> */
.L_x_1420:
[----:B------:R-:W-:Y:S05]  /*0460*/  BSYNC.RECONVERGENT B3 ;  /* 0x0000000000037941 */ /* 0x000fea0003800200 */
.L_x_1419:
[----:B------:R-:W-:Y:S01]  /*0470*/  IADD3 R17, P0, PT, R17, 0x100, RZ ;  /* 0x0000010011117810 */ /* 0x000fe20007f1e0ff */
[----:B------:R-:W-:Y:S02]  /*0480*/  VIADD R10, R10, 0x100 ;  /* 0x000001000a0a7836 */ /* 0x000fe40000000000 */
[----:B------:R-:W-:Y:S02]  /*0490*/  IMAD.X R15, RZ, RZ, R15, P3 ;  /* 0x000000ffff0f7224 */ /* 0x000fe400018e060f */
[----:B------:R-:W-:Y:S01]  /*04a0*/  IMAD.X R16, RZ, RZ, R16, P0 ;  /* 0x000000ffff107224 */ /* 0x000fe200000e0610 */
[----:B------:R-:W-:Y:S07]  /*04b0*/  @P2 BRA `(.L_x_1421) ;  /* 0xfffffffc007c2947 */ /* 0x000fee000383ffff */
.L_x_1418:
[----:B------:R-:W-:Y:S05]  /*04c0*/  BSYNC.RECONVERGENT B2 ;  /* 0x0000000000027941 */ /* 0x000fea0003800200 */
.L_x_1417:
[----:B------:R-:W-:-:S13]  /*04d0*/  ISETP.GE.U32.AND P0, PT, R18, 0x300, PT ;  /* 0x000003001200780c */ /* 0x000fda0003f06070 */
[----:B------:R-:W-:Y:S05]  /*04e0*/  @!P0 BRA `(.L_x_1416) ;  /* 0x0000000400bc8947 */ /* 0x000fea0003800000 */
[----:B------:R-:W0:Y:S01]  /*04f0*/  LDC.64 R4, c[0x0][0x380] ;  /* 0x0000e000ff047b82 */ /* 0x000e220000000a00 */
[----:B------:R-:W-:-:S07]  /*0500*/  VIADD R20, R10, 0x200 ;  /* 0x000002000a147836 */ /* 0x000fce0000000000 */
[----:B------:R-:W1:Y:S02]  /*0510*/  LDC.64 R6, c[0x0][0x388] ;  /* 0x0000e200ff067b82 */ /* 0x000e640000000a00 */
.L_x_1430:
        /* <DEDUP_REMOVED lines=29> */
.L_x_1423:
[----:B------:R-:W-:Y:S05]  /*06f0*/  BSYNC.RECONVERGENT B2 ;  /* 0x0000000000027941 */ /* 0x000fea0003800200 */
.L_x_1422:
        /* <DEDUP_REMOVED lines=25> */
.L_x_1425:
[----:B------:R-:W-:Y:S05]  /*0890*/  BSYNC.RECONVERGENT B2 ;  /* 0x0000000000027941 */ /* 0x000fea0003800200 */
.L_x_1424:
        /* <DEDUP_REMOVED lines=24> */
.L_x_1427:
[----:B------:R-:W-:Y:S05]  /*0a20*/  BSYNC.RECONVERGENT B2 ;  /* 0x0000000000027941 */ /* 0x000fea0003800200 */
.L_x_1426:
        /* <DEDUP_REMOVED lines=22> */
.L_x_1429:
[----:B------:R-:W-:Y:S05]  /*0b90*/  BSYNC.RECONVERGENT B2 ;  /* 0x0000000000027941 */ /* 0x000fea0003800200 */
.L_x_1428:
[C---:B------:R-:W-:Y:S02]  /*0ba0*/  VIADD R10, R20.reuse, 0x200 ;  /* 0x00000200140a7836 */ /* 0x040fe40000000000 */
[----:B------:R-:W-:-:S03]  /*0bb0*/  VIADD R20, R20, 0x400 ;  /* 0x0000040014147836 */ /* 0x000fc60000000000 */
[----:B------:R-:W-:-:S13]  /*0bc0*/  ISETP.GE.AND P0, PT, R10, UR5, PT ;  /* 0x000000050a007c0c */ /* 0x000fda000bf06270 */
[----:B------:R-:W-:Y:S05]  /*0bd0*/  @!P0 BRA `(.L_x_1430) ;  /* 0xfffffff800508947 */ /* 0x000fea000383ffff */
.L_x_1416:
[----:B------:R-:W-:Y:S05]  /*0be0*/  BSYNC.RECONVERGENT B1 ;  /* 0x0000000000017941 */ /* 0x000fea0003800200 */
.L_x_1415:
        /* <DEDUP_REMOVED lines=30> */
.L_x_1433:
[----:B------:R-:W-:Y:S05]  /*0dd0*/  BSYNC.RECONVERGENT B1 ;  /* 0x0000000000017941 */ /* 0x000fea0003800200 */
.L_x_1432:
        /* <DEDUP_REMOVED lines=26> */
.L_x_1435:
[----:B------:R-:W-:Y:S05]  /*0f80*/  BSYNC.RECONVERGENT B1 ;  /* 0x0000000000017941 */ /* 0x000fea0003800200 */
.L_x_1434:
        /* <DEDUP_REMOVED lines=26> */
.L_x_1437:
[----:B------:R-:W-:Y:S05]  /*1130*/  BSYNC.RECONVERGENT B1 ;  /* 0x0000000000017941 */ /* 0x000fea0003800200 */
.L_x_1436:
        /* <DEDUP_REMOVED lines=26> */
.L_x_1439:
[----:B------:R-:W-:Y:S05]  /*12e0*/  BSYNC.RECONVERGENT B1 ;  /* 0x0000000000017941 */ /* 0x000fea0003800200 */
.L_x_1438:
        /* <DEDUP_REMOVED lines=27> */
.L_x_1441:
[----:B------:R-:W-:Y:S05]  /*14a0*/  BSYNC.RECONVERGENT B1 ;  /* 0x0000000000017941 */ /* 0x000fea0003800200 */
.L_x_1440:
        /* <DEDUP_REMOVED lines=10> */
.L_x_1443:
[----:B------:R-:W-:Y:S05]  /*1550*/  BSYNC.RECONVERGENT B1 ;  /* 0x0000000000017941 */ /* 0x000fea0003800200 */
.L_x_1442:
        /* <DEDUP_REMOVED lines=31> */
.L_x_1446:
[----:B------:R-:W-:Y:S05]  /*1750*/  BSYNC.RECONVERGENT B1 ;  /* 0x0000000000017941 */ /* 0x000fea0003800200 */
.L_x_1445:
        /* <DEDUP_REMOVED lines=22> */
.L_x_1448:
[----:B------:R-:W-:Y:S05]  /*18c0*/  BSYNC.RECONVERGENT B1 ;  /* 0x0000000000017941 */ /* 0x000fea0003800200 */
.L_x_1447:
        /* <DEDUP_REMOVED lines=22> */
.L_x_1450:
[----:B------:R-:W-:Y:S05]  /*1a30*/  BSYNC.RECONVERGENT B1 ;  /* 0x0000000000017941 */ /* 0x000fea0003800200 */
.L_x_1449:
        /* <DEDUP_REMOVED lines=22> */
.L_x_1452:
[----:B------:R-:W-:Y:S05]  /*1ba0*/  BSYNC.RECONVERGENT B1 ;  /* 0x0000000000017941 */ /* 0x000fea0003800200 */
.L_x_1451:
        /* <DEDUP_REMOVED lines=21> */
.L_x_1454:
[----:B------:R-:W-:Y:S05]  /*1d00*/  BSYNC.RECONVERGENT B1 ;  /* 0x0000000000017941 */ /* 0x000fea0003800200 */
.L_x_1453:
        /* <DEDUP_REMOVED lines=21> */
.L_x_1456:
[----:B------:R-:W-:Y:S05]  /*1e60*/  BSYNC.RECONVERGENT B1 ;  /* 0x0000000000017941 */ /* 0x000fea0003800200 */
.L_x_1455:
        /* <DEDUP_REMOVED lines=20> */
.L_x_1431:
        /* <DEDUP_REMOVED lines=33> */
.L_x_1458:
[----:B------:R-:W-:Y:S05]  /*21c0*/  BSYNC.RECONVERGENT B1 ;  /* 0x0000000000017941 */ /* 0x000fea0003800200 */
.L_x_1457:
        /* <DEDUP_REMOVED lines=27> */
.L_x_1460:
[----:B------:R-:W-:Y:S05]  /*2380*/  BSYNC.RECONVERGENT B1 ;  /* 0x0000000000017941 */ /* 0x000fea0003800200 */
.L_x_1459:
        /* <DEDUP_REMOVED lines=27> */
.L_x_1462:
[----:B------:R-:W-:Y:S05]  /*2540*/  BSYNC.RECONVERGENT B1 ;  /* 0x0000000000017941 */ /* 0x000fea0003800200 */
.L_x_1461:
        /* <DEDUP_REMOVED lines=27> */
.L_x_1464:
[----:B------:R-:W-:Y:S05]  /*2700*/  BSYNC.RECONVERGENT B1 ;  /* 0x0000000000017941 */ /* 0x000fea0003800200 */
.L_x_1463:
        /* <DEDUP_REMOVED lines=28> */
.L_x_1466:
[----:B------:R-:W-:Y:S05]  /*28d0*/  BSYNC.RECONVERGENT B1 ;  /* 0x0000000000017941 */ /* 0x000fea0003800200 */
.L_x_1465:
        /* <DEDUP_REMOVED lines=10> */
.L_x_1468:
[----:B------:R-:W-:Y:S05]  /*2980*/  BSYNC.RECONVERGENT B1 ;  /* 0x0000000000017941 */ /* 0x000fea0003800200 */
.L_x_1467:
        /* <DEDUP_REMOVED lines=35> */
.L_x_1470:
[----:B------:R-:W-:Y:S05]  /*2bc0*/  BSYNC.RECONVERGENT B1 ;  /* 0x0000000000017941 */ /* 0x000fea0003800200 */
.L_x_1469:
        /* <DEDUP_REMOVED lines=32> */
.L_x_1472:
[----:B------:R-:W-:Y:S05]  /*2dd0*/  BSYNC.RECONVERGENT B1 ;  /* 0x0000000000017941 */ /* 0x000fea0003800200 */
.L_x_1471:
        /* <DEDUP_REMOVED lines=32> */
.L_x_1474:
[----:B------:R-:W-:Y:S05]  /*2fe0*/  BSYNC.RECONVERGENT B1 ;  /* 0x0000000000017941 */ /* 0x000fea0003800200 */
.L_x_1473:
        /* <DEDUP_REMOVED lines=32> */
.L_x_1476:
[----:B------:R-:W-:Y:S05]  /*31f0*/  BSYNC.RECONVERGENT B1 ;  /* 0x0000000000017941 */ /* 0x000fea0003800200 */
.L_x_1475:
        /* <DEDUP_REMOVED lines=32> */
.L_x_1478:
[----:B------:R-:W-:Y:S05]  /*3400*/  BSYNC.RECONVERGENT B1 ;  /* 0x0000000000017941 */ /* 0x000fea0003800200 */
.L_x_1477:
        /* <DEDUP_REMOVED lines=32> */
.L_x_1480:
[----:B------:R-:W-:Y:S05]  /*3610*/  BSYNC.RECONVERGENT B1 ;  /* 0x0000000000017941 */ /* 0x000fea0003800200 */
.L_x_1479:
        /* <DEDUP_REMOVED lines=30> */
.L_x_1412:
        /* <DEDUP_REMOVED lines=11> */
[----:B------:R-:W-:Y:S01]  /*38b0*/  FSEL R4, R6, R4, !P0 ;  /* 0x0000000406047208 */ /* 0x000fe20004000000 */
[C---:B------:R-:W-:Y:S01]  /*38c0*/  VIADD R6, R0.reuse, 0x200 ;  /* 0x0000020000067836 */ /* 0x040fe20000000000 */
[----:B------:R-:W-:Y:S01]  /*38d0*/  FSEL R5, R7, R5, !P0 ;  /* 0x0000000507057208 */ /* 0x000fe20004000000 */
[----:B------:R-:W-:-:S05]  /*38e0*/  VIADD R7, R0, 0x100 ;  /* 0x0000010000077836 */ /* 0x000fca0000000000 */
[----:B----4-:R-:W-:-:S06]  /*38f0*/  DSETP.GEU.AND P1, PT, R8, R4, PT ;  /* 0x000000040800722a */ /* 0x010fcc0003f2e000 */
[----:B------:R-:W-:Y:S02]  /*3900*/  FSEL R4, R8, R4, !P1 ;  /* 0x0000000408047208 */ /* 0x000fe40004800000 */
[----:B------:R-:W-:-:S03]  /*3910*/  FSEL R5, R9, R5, !P1 ;  /* 0x0000000509057208 */ /* 0x000fc60004800000 */
[----:B------:R-:W-:Y:S02]  /*3920*/  IMAD.MOV.U32 R8, RZ, RZ, R4 ;  /* 0x000000ffff087224 */ /* 0x000fe400078e0004 */
[----:B------:R-:W-:Y:S01]  /*3930*/  IMAD.MOV.U32 R9, RZ, RZ, R5 ;  /* 0x000000ffff097224 */ /* 0x000fe200078e0005 */
[----:B--2---:R-:W-:Y:S01]  /*3940*/  DSETP.GEU.AND P2, PT, R4, R12, PT ;  /* 0x0000000c0400722a */ /* 0x004fe20003f4e000 */
[----:B------:R-:W-:-:S05]  /*3950*/  @P1 SEL R6, R7, R0, !P0 ;  /* 0x0000000007061207 */ /* 0x000fca0004000000 */
        /* <DEDUP_REMOVED lines=9> */
.L_x_1482:
[----:B------:R-:W-:Y:S05]  /*39f0*/  BSYNC.RECONVERGENT B1 ;  /* 0x0000000000017941 */ /* 0x000fea0003800200 */
.L_x_1481:
        /* <DEDUP_REMOVED lines=16> */
[----:B------:R-:W-:Y:S02]  /*3b00*/  @P1 SEL R23, R12, R5, !P0 ;  /* 0x000000050c171207 */ /* 0x000fe40004000000 */
[----:B------:R-:W-:Y:S01]  /*3b10*/  @P1 FSEL R4, R8, R2, !P0 ;  /* 0x0000000208041208 */ /* 0x000fe20004000000 */
[----:B------:R-:W-:Y:S01]  /*3b20*/  IMAD.MOV.U32 R8, RZ, RZ, R2 ;  /* 0x000000ffff087224 */ /* 0x000fe200078e0002 */
[----:B------:R-:W-:Y:S01]  /*3b30*/  @P1 FSEL R5, R9, R3, !P0 ;  /* 0x0000000309051208 */ /* 0x000fe20004000000 */
[----:B------:R-:W-:Y:S01]  /*3b40*/  IMAD.MOV.U32 R9, RZ, RZ, R3 ;  /* 0x000000ffff097224 */ /* 0x000fe200078e0003 */
[----:B------:R-:W-:Y:S01]  /*3b50*/  @P1 SEL R24, R13, R6, !P0 ;  /* 0x000000060d181207 */ /* 0x000fe20004000000 */
[----:B------:R-:W-:Y:S02]  /*3b60*/  @P1 IMAD.MOV.U32 R8, RZ, RZ, R4 ;  /* 0x000000ffff081224 */ /* 0x000fe400078e0004 */
[----:B------:R-:W-:-:S07]  /*3b70*/  @P1 IMAD.MOV.U32 R9, RZ, RZ, R5 ;  /* 0x000000ffff091224 */ /* 0x000fce00078e0005 */
.L_x_1484:
[----:B------:R-:W-:Y:S05]  /*3b80*/  BSYNC.RECONVERGENT B1 ;  /* 0x0000000000017941 */ /* 0x000fea0003800200 */
.L_x_1483:
[----:B------:R-:W-:Y:S01]  /*3b90*/  UISETP.GE.U32.AND UP0, UPT, UR4, 0xa00, UPT ;  /* 0x00000a000400788c */ /* 0x000fe2000bf06070 */
[----:B------:R-:W-:-:S08]  /*3ba0*/  IMAD.MOV.U32 R7, RZ, RZ, 0x500 ;  /* 0x00000500ff077424 */ /* 0x000fd000078e00ff */
[----:B------:R-:W-:Y:S05]  /*3bb0*/  BRA.U !UP0, `(.L_x_1485) ;  /* 0x0000000908187547 */ /* 0x000fea000b800000 */
[----:B------:R-:W-:Y:S01]  /*3bc0*/  IMAD.MOV.U32 R7, RZ, RZ, 0x500 ;  /* 0x00000500ff077424 */ /* 0x000fe200078e00ff */
[----:B------:R-:W0:Y:S01]  /*3bd0*/  LDCU UR4, c[0x0][0x398] ;  /* 0x00007300ff0477ac */ /* 0x000e220008000800 */
[----:B------:R-:W1:Y:S05]  /*3be0*/  LDCU.64 UR6, c[0x0][0x388] ;  /* 0x00007100ff0677ac */ /* 0x000e6a0008000a00 */
.L_x_1496:
[----:B------:R-:W-:-:S05]  /*3bf0*/  IMAD.WIDE.U32 R26, R7, 0x8, R10 ;  /* 0x00000008071a7825 */ /* 0x000fca00078e000a */
[----:B------:R-:W2:Y:S04]  /*3c00*/  LDG.E.64 R18, desc[UR8][R26.64] ;  /* 0x000000081a127981 */ /* 0x000ea8000c1e1b00 */
[----:B------:R3:W5:Y:S04]  /*3c10*/  LDG.E.64 R16, desc[UR8][R26.64+0x800] ;  /* 0x000800081a107981 */ /* 0x000768000c1e1b00 */
[----:B------:R3:W5:Y:S04]  /*3c20*/  LDG.E.64 R14, desc[UR8][R26.64+0x1000] ;  /* 0x001000081a0e7981 */ /* 0x000768000c1e1b00 */
[----:B------:R3:W5:Y:S04]  /*3c30*/  LDG.E.64 R4, desc[UR8][R26.64+0x1800] ;  /* 0x001800081a047981 */ /* 0x000768000c1e1b00 */
[----:B------:R3:W5:Y:S01]  /*3c40*/  LDG.E.64 R2, desc[UR8][R26.64+0x2000] ;  /* 0x002000081a027981 */ /* 0x000762000c1e1b00 */
[----:B------:R-:W-:Y:S01]  /*3c50*/  IADD3 R6, P1, PT, R0, R7, RZ ;  /* 0x0000000700067210 */ /* 0x000fe20007f3e0ff */
[----:B------:R-:W-:Y:S01]  /*3c60*/  BSSY.RECONVERGENT B1, `(.L_x_1486) ;  /* 0x0000018000017945 */ /* 0x000fe20003800200 */
[----:B------:R-:W-:-:S02]  /*3c70*/  IMAD.MOV.U32 R22, RZ, RZ, R23 ;  /* 0x000000ffff167224 */ /* 0x000fc400078e0017 */
[----:B-1----:R-:W-:Y:S01]  /*3c80*/  IADD3 R6, P2, PT, R6, UR6, RZ ;  /* 0x0000000606067c10 */ /* 0x002fe2000ff5e0ff */
[----:B------:R-:W-:Y:S02]  /*3c90*/  IMAD.X R21, RZ, RZ, RZ, P1 ;  /* 0x000000ffff157224 */ /* 0x000fe400008e06ff */
[----:B------:R-:W-:Y:S02]  /*3ca0*/  IMAD.MOV.U32 R20, RZ, RZ, R24 ;  /* 0x000000ffff147224 */ /* 0x000fe400078e0018 */
[----:B------:R-:W-:Y:S01]  /*3cb0*/  IMAD.MOV.U32 R12, RZ, RZ, R8 ;  /* 0x000000ffff0c7224 */ /* 0x000fe200078e0008 */
[----:B------:R-:W-:Y:S01]  /*3cc0*/  IADD3.X R21, PT, PT, R21, UR7, RZ, P2, !PT ;  /* 0x0000000715157c10 */ /* 0x000fe200097fe4ff */
        /* <DEDUP_REMOVED lines=17> */
.L_x_1487:
[----:B0-----:R-:W-:Y:S05]  /*3de0*/  BSYNC.RECONVERGENT B1 ;  /* 0x0000000000017941 */ /* 0x001fea0003800200 */
.L_x_1486:
[----:B-----5:R-:W-:Y:S01]  /*3df0*/  DSETP.GEU.AND P0, PT, R12, R16, PT ;  /* 0x000000100c00722a */ /* 0x020fe20003f0e000 */
[----:B------:R-:W-:Y:S01]  /*3e00*/  BSSY.RECONVERGENT B1, `(.L_x_1488) ;  /* 0x0000017000017945 */ /* 0x000fe20003800200 */
[----:B------:R-:W-:Y:S02]  /*3e10*/  IMAD.MOV.U32 R24, RZ, RZ, R22 ;  /* 0x000000ffff187224 */ /* 0x000fe400078e0016 */
[----:B------:R-:W-:Y:S02]  /*3e20*/  IMAD.MOV.U32 R23, RZ, RZ, R20 ;  /* 0x000000ffff177224 */ /* 0x000fe400078e0014 */
[----:B------:R-:W-:Y:S02]  /*3e30*/  IMAD.MOV.U32 R8, RZ, RZ, R12 ;  /* 0x000000ffff087224 */ /* 0x000fe400078e000c */
[----:B------:R-:W-:-:S06]  /*3e40*/  IMAD.MOV.U32 R9, RZ, RZ, R13 ;  /* 0x000000ffff097224 */ /* 0x000fcc00078e000d */
[----:B------:R-:W-:Y:S05]  /*3e50*/  @!P0 BRA `(.L_x_1489) ;  /* 0x0000000000448947 */ /* 0x000fea0003800000 */
[----:B------:R-:W-:Y:S01]  /*3e60*/  IADD3 R19, P0, P1, R0, UR6, R7 ;  /* 0x0000000600137c10 */ /* 0x000fe2000f91e007 */
[----:B------:R-:W-:Y:S02]  /*3e70*/  IMAD.MOV.U32 R8, RZ, RZ, R16 ;  /* 0x000000ffff087224 */ /* 0x000fe400078e0010 */
[----:B------:R-:W-:Y:S01]  /*3e80*/  IMAD.MOV.U32 R9, RZ, RZ, R17 ;  /* 0x000000ffff097224 */ /* 0x000fe200078e0011 */
[----:B------:R-:W-:Y:S02]  /*3e90*/  IADD3.X R23, PT, PT, RZ, UR7, RZ, P0, P1 ;  /* 0x00000007ff177c10 */ /* 0x000fe400087e24ff */
[----:B------:R-:W-:Y:S01]  /*3ea0*/  IADD3 R19, P2, PT, R19, 0x100, RZ ;  /* 0x0000010013137810 */ /* 0x000fe20007f5e0ff */
[----:B------:R-:W-:-:S04]  /*3eb0*/  DSETP.GEU.AND P0, PT, R16, R12, PT ;  /* 0x0000000c1000722a */ /* 0x000fc80003f0e000 */
[----:B------:R-:W-:Y:S02]  /*3ec0*/  IMAD.X R23, RZ, RZ, R23, P2 ;  /* 0x000000ffff177224 */ /* 0x000fe400010e0617 */
[----:B------:R-:W-:-:S08]  /*3ed0*/  IMAD.MOV.U32 R24, RZ, RZ, R19 ;  /* 0x000000ffff187224 */ /* 0x000fd000078e0013 */
        /* <DEDUP_REMOVED lines=9> */
.L_x_1489:
[----:B------:R-:W-:Y:S05]  /*3f70*/  BSYNC.RECONVERGENT B1 ;  /* 0x0000000000017941 */ /* 0x000fea0003800200 */
.L_x_1488:
        /* <DEDUP_REMOVED lines=8> */
[----:B------:R-:W-:Y:S01]  /*4000*/  IADD3 R19, P2, P3, R0, UR6, R7 ;  /* 0x0000000600137c10 */ /* 0x000fe2000fb5e007 */
[----:B------:R-:W-:Y:S02]  /*4010*/  IMAD.MOV.U32 R16, RZ, RZ, R14 ;  /* 0x000000ffff107224 */ /* 0x000fe400078e000e */
[----:B------:R-:W-:Y:S01]  /*4020*/  IMAD.MOV.U32 R17, RZ, RZ, R15 ;  /* 0x000000ffff117224 */ /* 0x000fe200078e000f */
[----:B------:R-:W-:Y:S02]  /*4030*/  IADD3 R19, P1, PT, R19, 0x200, RZ ;  /* 0x0000020013137810 */ /* 0x000fe40007f3e0ff */
[----:B------:R-:W-:-:S05]  /*4040*/  IADD3.X R18, PT, PT, RZ, UR7, RZ, P2, P3 ;  /* 0x00000007ff127c10 */ /* 0x000fca00097e64ff */
        /* <DEDUP_REMOVED lines=10> */
.L_x_1491:
[----:B------:R-:W-:Y:S05]  /*40f0*/  BSYNC.RECONVERGENT B1 ;  /* 0x0000000000017941 */ /* 0x000fea0003800200 */
.L_x_1490:
        /* <DEDUP_REMOVED lines=23> */
.L_x_1493:
[----:B------:R-:W-:Y:S05]  /*4270*/  BSYNC.RECONVERGENT B1 ;  /* 0x0000000000017941 */ /* 0x000fea0003800200 */
.L_x_1492:
        /* <DEDUP_REMOVED lines=21> */
.L_x_1495:
[----:B------:R-:W-:Y:S05]  /*43d0*/  BSYNC.RECONVERGENT B1 ;  /* 0x0000000000017941 */ /* 0x000fea0003800200 */
.L_x_1494:
[C---:B------:R-:W-:Y:S02]  /*43e0*/  VIADD R2, R7.reuse, 0xa00 ;  /* 0x00000a0007027836 */ /* 0x040fe40000000000 */
[----:B------:R-:W-:-:S03]  /*43f0*/  VIADD R7, R7, 0x500 ;  /* 0x0000050007077836 */ /* 0x000fc60000000000 */
[----:B------:R-:W-:-:S13]  /*4400*/  ISETP.GT.AND P0, PT, R2, UR4, PT ;  /* 0x0000000402007c0c */ /* 0x000fda000bf04270 */
[----:B------:R-:W-:Y:S05]  /*4410*/  @!P0 BRA `(.L_x_1496) ;  /* 0xfffffff400f48947 */ /* 0x000fea000383ffff */
.L_x_1485:
[----:B------:R-:W-:-:S13]  /*4420*/  ISETP.GE.AND P0, PT, R7, UR4, PT ;  /* 0x0000000407007c0c */ /* 0x000fda000bf06270 */
        /* <DEDUP_REMOVED lines=12> */
[----:B------:R-:W0:Y:S01]  /*44f0*/  LDC.64 R2, c[0x0][0x380] ;  /* 0x0000e000ff027b82 */ /* 0x000e220000000a00 */
[----:B------:R-:W-:Y:S01]  /*4500*/  IMAD.IADD R11, R0, 0x1, R7 ;  /* 0x00000001000b7824 */ /* 0x000fe200078e0207 */
[----:B------:R-:W-:-:S04]  /*4510*/  LEA.HI R4, R5, 0x1, RZ, 0x18 ;  /* 0x0000000105047811 */ /* 0x000fc800078fc0ff */
[C---:B------:R-:W-:Y:S02]  /*4520*/  IADD3 R19, P0, PT, R11.reuse, UR6, RZ ;  /* 0x000000060b137c10 */ /* 0x040fe4000ff1e0ff */
[----:B------:R-:W-:Y:S01]  /*4530*/  LOP3.LUT R6, R4, 0x3, RZ, 0xc0, !PT ;  /* 0x0000000304067812 */ /* 0x000fe200078ec0ff */
[----:B------:R-:W-:Y:S02]  /*4540*/  IMAD.MOV.U32 R4, RZ, RZ, R0 ;  /* 0x000000ffff047224 */ /* 0x000fe400078e0000 */
[----:B------:R-:W-:Y:S02]  /*4550*/  IMAD.X R21, RZ, RZ, UR7, P0 ;  /* 0x00000007ff157e24 */ /* 0x000fe400080e06ff */
[----:B------:R-:W-:Y:S02]  /*4560*/  IMAD.MOV R6, RZ, RZ, -R6 ;  /* 0x000000ffff067224 */ /* 0x000fe400078e0a06 */
[----:B0-----:R-:W-:-:S04]  /*4570*/  IMAD.WIDE.U32 R2, R11, 0x8, R2 ;  /* 0x000000080b027825 */ /* 0x001fc800078e0002 */
[----:B------:R-:W-:Y:S02]  /*4580*/  IMAD.MOV.U32 R14, RZ, RZ, R2 ;  /* 0x000000ffff0e7224 */ /* 0x000fe400078e0002 */
[----:B------:R-:W-:-:S07]  /*4590*/  IMAD.MOV.U32 R15, RZ, RZ, R3 ;  /* 0x000000ffff0f7224 */ /* 0x000fce00078e0003 */
.L_x_1503:
        /* <DEDUP_REMOVED lines=27> */
.L_x_1502:
[----:B------:R-:W-:Y:S05]  /*4750*/  BSYNC.RECONVERGENT B3 ;  /* 0x0000000000037941 */ /* 0x000fea0003800200 */
.L_x_1501:
[----:B------:R-:W-:Y:S01]  /*4760*/  IADD3 R19, P0, PT, R19, 0x100, RZ ;  /* 0x0000010013137810 */ /* 0x000fe20007f1e0ff */
[----:B------:R-:W-:Y:S02]  /*4770*/  VIADD R4, R4, 0x100 ;  /* 0x0000010004047836 */ /* 0x000fe40000000000 */
[----:B------:R-:W-:Y:S02]  /*4780*/  IMAD.X R15, RZ, RZ, R15, P3 ;  /* 0x000000ffff0f7224 */ /* 0x000fe400018e060f */
[----:B------:R-:W-:Y:S01]  /*4790*/  IMAD.X R21, RZ, RZ, R21, P0 ;  /* 0x000000ffff157224 */ /* 0x000fe200000e0615 */
[----:B------:R-:W-:Y:S07]  /*47a0*/  @P2 BRA `(.L_x_1503) ;  /* 0xfffffffc007c2947 */ /* 0x000fee000383ffff */
.L_x_1500:
[----:B------:R-:W-:Y:S05]  /*47b0*/  BSYNC.RECONVERGENT B2 ;  /* 0x0000000000027941 */ /* 0x000fea0003800200 */
.L_x_1499:
[----:B------:R-:W-:-:S13]  /*47c0*/  ISETP.GE.U32.AND P0, PT, R5, 0x300, PT ;  /* 0x000003000500780c */ /* 0x000fda0003f06070 */
[----:B------:R-:W-:Y:S05]  /*47d0*/  @!P0 BRA `(.L_x_1498) ;  /* 0x0000000400fc8947 */ /* 0x000fea0003800000 */
[----:B------:R-:W0:Y:S01]  /*47e0*/  LDCU.128 UR12, c[0x0][0x380] ;  /* 0x00007000ff0c77ac */ /* 0x000e220008000c00 */
[----:B------:R-:W1:Y:S01]  /*47f0*/  LDC.64 R20, c[0x0][0x380] ;  /* 0x0000e000ff147b82 */ /* 0x000e620000000a00 */
[C---:B------:R-:W-:Y:S01]  /*4800*/  IADD3 R5, P1, PT, R4.reuse, R7, RZ ;  /* 0x0000000704057210 */ /* 0x040fe20007f3e0ff */
[C---:B------:R-:W-:Y:S02]  /*4810*/  IMAD.IADD R16, R4.reuse, 0x1, R7 ;  /* 0x0000000104107824 */ /* 0x040fe400078e0207 */
[----:B------:R-:W-:Y:S02]  /*4820*/  VIADD R22, R4, 0x200 ;  /* 0x0000020004167836 */ /* 0x000fe40000000000 */
[----:B------:R-:W-:Y:S02]  /*4830*/  IMAD.X R10, RZ, RZ, RZ, P1 ;  /* 0x000000ffff0a7224 */ /* 0x000fe400008e06ff */
[----:B------:R-:W2:Y:S01]  /*4840*/  LDC.64 R2, c[0x0][0x388] ;  /* 0x0000e200ff027b82 */ /* 0x000ea20000000a00 */
[----:B0-----:R-:W-:-:S02]  /*4850*/  LEA R6, P2, R5, UR12, 0x3 ;  /* 0x0000000c05067c11 */ /* 0x001fc4000f8418ff */
[----:B------:R-:W-:Y:S02]  /*4860*/  IADD3 R18, P0, PT, R16, UR14, RZ ;  /* 0x0000000e10127c10 */ /* 0x000fe4000ff1e0ff */
[----:B------:R-:W-:Y:S02]  /*4870*/  IADD3 R6, P1, PT, R6, 0x1800, RZ ;  /* 0x0000180006067810 */ /* 0x000fe40007f3e0ff */
[----:B------:R-:W-:Y:S01]  /*4880*/  LEA.HI.X R5, R5, UR13, R10, 0x3, P2 ;  /* 0x0000000d05057c11 */ /* 0x000fe200090f1c0a */
[----:B-1----:R-:W-:-:S04]  /*4890*/  IMAD.WIDE.U32 R20, R16, 0x8, R20 ;  /* 0x0000000810147825 */ /* 0x002fc800078e0014 */
[----:B------:R-:W-:Y:S02]  /*48a0*/  IMAD.X R19, RZ, RZ, UR15, P0 ;  /* 0x0000000fff137e24 */ /* 0x000fe400080e06ff */
[----:B------:R-:W-:-:S07]  /*48b0*/  IMAD.X R5, RZ, RZ, R5, P1 ;  /* 0x000000ffff057224 */ /* 0x000fce00008e0605 */
.L_x_1512:
[----:B------:R-:W3:Y:S01]  /*48c0*/  LDG.E.64 R14, desc[UR8][R20.64] ;  /* 0x00000008140e7981 */ /* 0x000ee2000c1e1b00 */
[----:B------:R-:W-:-:S05]  /*48d0*/  IMAD.MOV.U32 R4, RZ, RZ, R6 ;  /* 0x000000ffff047224 */ /* 0x000fca00078e0006 */
[----:B------:R0:W5:Y:S04]  /*48e0*/  LDG.E.64 R10, desc[UR8][R4.64+-0x1000] ;  /* 0xfff00008040a7981 */ /* 0x000168000c1e1b00 */
[----:B------:R0:W5:Y:S01]  /*48f0*/  LDG.E.64 R6, desc[UR8][R4.64+-0x800] ;  /* 0xfff8000804067981 */ /* 0x000162000c1e1b00 */
[----:B------:R-:W-:Y:S01]  /*4900*/  BSSY.RECONVERGENT B2, `(.L_x_1504) ;  /* 0x0000015000027945 */ /* 0x000fe20003800200 */
[----:B------:R-:W-:Y:S02]  /*4910*/  IMAD.MOV.U32 R26, RZ, RZ, R23 ;  /* 0x000000ffff1a7224 */ /* 0x000fe400078e0017 */
[----:B------:R-:W-:Y:S02]  /*4920*/  IMAD.MOV.U32 R25, RZ, RZ, R24 ;  /* 0x000000ffff197224 */ /* 0x000fe400078e0018 */
[----:B------:R-:W-:-:S02]  /*4930*/  IMAD.MOV.U32 R12, RZ, RZ, R8 ;  /* 0x000000ffff0c7224 */ /* 0x000fc400078e0008 */
[----:B------:R-:W-:Y:S01]  /*4940*/  IMAD.MOV.U32 R13, RZ, RZ, R9 ;  /* 0x000000ffff0d7224 */ /* 0x000fe200078e0009 */
[----:B---3--:R-:W-:-:S14]  /*4950*/  DSETP.GEU.AND P0, PT, R8, R14, PT ;  /* 0x0000000e0800722a */ /* 0x008fdc0003f0e000 */
        /* <DEDUP_REMOVED lines=15> */
.L_x_1505:
[----:B------:R-:W-:Y:S05]  /*4a50*/  BSYNC.RECONVERGENT B2 ;  /* 0x0000000000027941 */ /* 0x000fea0003800200 */
.L_x_1504:
[----:B-----5:R-:W-:Y:S01]  /*4a60*/  DSETP.GEU.AND P0, PT, R12, R10, PT ;  /* 0x0000000a0c00722a */ /* 0x020fe20003f0e000 */
[----:B------:R-:W-:Y:S01]  /*4a70*/  VIADD R9, R16, 0x100 ;  /* 0x0000010010097836 */ /* 0x000fe20000000000 */
[----:B------:R-:W-:Y:S01]  /*4a80*/  BSSY.RECONVERGENT B2, `(.L_x_1506) ;  /* 0x0000016000027945 */ /* 0x000fe20003800200 */
[----:B------:R-:W-:Y:S02]  /*4a90*/  IMAD.MOV.U32 R15, RZ, RZ, R26 ;  /* 0x000000ffff0f7224 */ /* 0x000fe400078e001a */
[----:B------:R-:W-:Y:S01]  /*4aa0*/  IMAD.MOV.U32 R14, RZ, RZ, R25 ;  /* 0x000000ffff0e7224 */ /* 0x000fe200078e0019 */
[----:B--2---:R-:W-:Y:S01]  /*4ab0*/  IADD3 R23, P1, PT, R9, R2, RZ ;  /* 0x0000000209177210 */ /* 0x004fe20007f3e0ff */
[----:B------:R-:W-:Y:S02]  /*4ac0*/  IMAD.MOV.U32 R8, RZ, RZ, R12 ;  /* 0x000000ffff087224 */ /* 0x000fe400078e000c */
[----:B------:R-:W-:Y:S02]  /*4ad0*/  IMAD.MOV.U32 R9, RZ, RZ, R13 ;  /* 0x000000ffff097224 */ /* 0x000fe400078e000d */
[----:B------:R-:W-:-:S03]  /*4ae0*/  IMAD.X R24, RZ, RZ, R3, P1 ;  /* 0x000000ffff187224 */ /* 0x000fc600008e0603 */
        /* <DEDUP_REMOVED lines=15> */
.L_x_1507:
[----:B------:R-:W-:Y:S05]  /*4be0*/  BSYNC.RECONVERGENT B2 ;  /* 0x0000000000027941 */ /* 0x000fea0003800200 */
.L_x_1506:
[----:B------:R0:W5:Y:S01]  /*4bf0*/  LDG.E.64 R10, desc[UR8][R4.64] ;  /* 0x00000008040a7981 */ /* 0x000162000c1e1b00 */
[----:B------:R-:W-:Y:S01]  /*4c00*/  DSETP.GEU.AND P0, PT, R8, R6, PT ;  /* 0x000000060800722a */ /* 0x000fe20003f0e000 */
[----:B------:R-:W-:Y:S01]  /*4c10*/  VIADD R13, R16, 0x200 ;  /* 0x00000200100d7836 */ /* 0x000fe20000000000 */
[----:B------:R-:W-:Y:S01]  /*4c20*/  BSSY.RECONVERGENT B2, `(.L_x_1508) ;  /* 0x0000016000027945 */ /* 0x000fe20003800200 */
[----:B------:R-:W-:Y:S02]  /*4c30*/  IMAD.MOV.U32 R26, RZ, RZ, R15 ;  /* 0x000000ffff1a7224 */ /* 0x000fe400078e000f */
[----:B------:R-:W-:Y:S01]  /*4c40*/  IMAD.MOV.U32 R25, RZ, RZ, R14 ;  /* 0x000000ffff197224 */ /* 0x000fe200078e000e */
[----:B------:R-:W-:Y:S01]  /*4c50*/  IADD3 R24, P1, PT, R13, R2, RZ ;  /* 0x000000020d187210 */ /* 0x000fe20007f3e0ff */
[----:B------:R-:W-:Y:S02]  /*4c60*/  IMAD.MOV.U32 R12, RZ, RZ, R8 ;  /* 0x000000ffff0c7224 */ /* 0x000fe400078e0008 */
[----:B------:R-:W-:-:S02]  /*4c70*/  IMAD.MOV.U32 R13, RZ, RZ, R9 ;  /* 0x000000ffff0d7224 */ /* 0x000fc400078e0009 */
[----:B------:R-:W-:-:S03]  /*4c80*/  IMAD.X R23, RZ, RZ, R3, P1 ;  /* 0x000000ffff177224 */ /* 0x000fc600008e0603 */
        /* <DEDUP_REMOVED lines=15> */
.L_x_1509:
[----:B------:R-:W-:Y:S05]  /*4d80*/  BSYNC.RECONVERGENT B2 ;  /* 0x0000000000027941 */ /* 0x000fea0003800200 */
.L_x_1508:
[----:B-----5:R-:W-:Y:S01]  /*4d90*/  DSETP.GEU.AND P0, PT, R12, R10, PT ;  /* 0x0000000a0c00722a */ /* 0x020fe20003f0e000 */
[----:B------:R-:W-:Y:S01]  /*4da0*/  VIADD R7, R16, 0x300 ;  /* 0x0000030010077836 */ /* 0x000fe20000000000 */
[----:B------:R-:W-:Y:S01]  /*4db0*/  BSSY.RECONVERGENT B2, `(.L_x_1510) ;  /* 0x0000016000027945 */ /* 0x000fe20003800200 */
[----:B------:R-:W-:Y:S02]  /*4dc0*/  IMAD.MOV.U32 R23, RZ, RZ, R26 ;  /* 0x000000ffff177224 */ /* 0x000fe400078e001a */
[----:B------:R-:W-:Y:S01]  /*4dd0*/  IMAD.MOV.U32 R24, RZ, RZ, R25 ;  /* 0x000000ffff187224 */ /* 0x000fe200078e0019 */
[----:B------:R-:W-:Y:S01]  /*4de0*/  IADD3 R7, P1, PT, R7, R2, RZ ;  /* 0x0000000207077210 */ /* 0x000fe20007f3e0ff */
        /* <DEDUP_REMOVED lines=18> */
.L_x_1511:
[----:B------:R-:W-:Y:S05]  /*4f10*/  BSYNC.RECONVERGENT B2 ;  /* 0x0000000000027941 */ /* 0x000fea0003800200 */
.L_x_1510:
[----:B------:R-:W-:Y:S01]  /*4f20*/  VIADD R10, R22, 0x200 ;  /* 0x00000200160a7836 */ /* 0x000fe20000000000 */
[----:B------:R-:W-:Y:S01]  /*4f30*/  IADD3 R6, P2, PT, R4, 0x2000, RZ ;  /* 0x0000200004067810 */ /* 0x000fe20007f5e0ff */
[----:B------:R-:W-:Y:S01]  /*4f40*/  VIADD R22, R22, 0x400 ;  /* 0x0000040016167836 */ /* 0x000fe20000000000 */
[----:B------:R-:W-:Y:S01]  /*4f50*/  IADD3 R18, P1, PT, R18, 0x400, RZ ;  /* 0x0000040012127810 */ /* 0x000fe20007f3e0ff */
[----:B------:R-:W-:Y:S01]  /*4f60*/  VIADD R16, R16, 0x400 ;  /* 0x0000040010107836 */ /* 0x000fe20000000000 */
[----:B------:R-:W-:Y:S01]  /*4f70*/  ISETP.GE.AND P0, PT, R10, R17, PT ;  /* 0x000000110a00720c */ /* 0x000fe20003f06270 */
[----:B------:R-:W-:Y:S01]  /*4f80*/  IMAD.X R5, RZ, RZ, R5, P2 ;  /* 0x000000ffff057224 */ /* 0x000fe200010e0605 */
[----:B------:R-:W-:Y:S01]  /*4f90*/  IADD3 R20, P2, PT, R20, 0x2000, RZ ;  /* 0x0000200014147810 */ /* 0x000fe20007f5e0ff */
[----:B------:R-:W-:-:S04]  /*4fa0*/  IMAD.X R19, RZ, RZ, R19, P1 ;  /* 0x000000ffff137224 */ /* 0x000fc800008e0613 */
[----:B------:R-:W-:-:S06]  /*4fb0*/  IMAD.X R21, RZ, RZ, R21, P2 ;  /* 0x000000ffff157224 */ /* 0x000fcc00010e0615 */
[----:B------:R-:W-:Y:S05]  /*4fc0*/  @!P0 BRA `(.L_x_1512) ;  /* 0xfffffff8003c8947 */ /* 0x000fea000383ffff */
.L_x_1498:
[----:B------:R-:W-:Y:S05]  /*4fd0*/  BSYNC.RECONVERGENT B1 ;  /* 0x0000000000017941 */ /* 0x000fea0003800200 */
.L_x_1497:
        /* <DEDUP_REMOVED lines=27> */
.L_x_1514:
[----:B------:R-:W-:Y:S05]  /*5190*/  BSYNC.RECONVERGENT B1 ;  /* 0x0000000000017941 */ /* 0x000fea0003800200 */
.L_x_1513:
        /* <DEDUP_REMOVED lines=26> */
.L_x_1516:
[----:B------:R-:W-:Y:S05]  /*5340*/  BSYNC.RECONVERGENT B1 ;  /* 0x0000000000017941 */ /* 0x000fea0003800200 */
.L_x_1515:
        /* <DEDUP_REMOVED lines=26> */
.L_x_1518:
[----:B------:R-:W-:Y:S05]  /*54f0*/  BSYNC.RECONVERGENT B1 ;  /* 0x0000000000017941 */ /* 0x000fea0003800200 */
.L_x_1517:
        /* <DEDUP_REMOVED lines=26> */
.L_x_1520:
[----:B------:R-:W-:Y:S05]  /*56a0*/  BSYNC.RECONVERGENT B1 ;  /* 0x0000000000017941 */ /* 0x000fea0003800200 */
.L_x_1519:
        /* <DEDUP_REMOVED lines=27> */
.L_x_1522:
[----:B------:R-:W-:Y:S05]  /*5860*/  BSYNC.RECONVERGENT B1 ;  /* 0x0000000000017941 */ /* 0x000fea0003800200 */
.L_x_1521:
        /* <DEDUP_REMOVED lines=10> */
.L_x_1524:
[----:B------:R-:W-:Y:S05]  /*5910*/  BSYNC.RECONVERGENT B1 ;  /* 0x0000000000017941 */ /* 0x000fea0003800200 */
.L_x_1523:
        /* <DEDUP_REMOVED lines=31> */
.L_x_1526:
[----:B------:R-:W-:Y:S05]  /*5b10*/  BSYNC.RECONVERGENT B1 ;  /* 0x0000000000017941 */ /* 0x000fea0003800200 */
.L_x_1525:
        /* <DEDUP_REMOVED lines=22> */
.L_x_1528:
[----:B------:R-:W-:Y:S05]  /*5c80*/  BSYNC.RECONVERGENT B1 ;  /* 0x0000000000017941 */ /* 0x000fea0003800200 */
.L_x_1527:
        /* <DEDUP_REMOVED lines=22> */
.L_x_1530:
[----:B------:R-:W-:Y:S05]  /*5df0*/  BSYNC.RECONVERGENT B1 ;  /* 0x0000000000017941 */ /* 0x000fea0003800200 */
.L_x_1529:
        /* <DEDUP_REMOVED lines=22> */
.L_x_1532:
[----:B------:R-:W-:Y:S05]  /*5f60*/  BSYNC.RECONVERGENT B1 ;  /* 0x0000000000017941 */ /* 0x000fea0003800200 */
.L_x_1531:
        /* <DEDUP_REMOVED lines=21> */
.L_x_1534:
[----:B------:R-:W-:Y:S05]  /*60c0*/  BSYNC.RECONVERGENT B1 ;  /* 0x0000000000017941 */ /* 0x000fea0003800200 */
.L_x_1533:
        /* <DEDUP_REMOVED lines=21> */
.L_x_1536:
[----:B------:R-:W-:Y:S05]  /*6220*/  BSYNC.RECONVERGENT B1 ;  /* 0x0000000000017941 */ /* 0x000fea0003800200 */
.L_x_1535:
        /* <DEDUP_REMOVED lines=19> */
.L_x_1444:
[----:B------:R-:W-:Y:S05]  /*6360*/  BSYNC.RECONVERGENT B0 ;  /* 0x0000000000007941 */ /* 0x000fea0003800200 */
.L_x_1411:
[----:B------:R-:W-:Y:S05]  /*6370*/  @P1 EXIT ;  /* 0x000000000000194d */ /* 0x000fea0003800000 */
[----:B01----:R-:W0:Y:S02]  /*6380*/  LDC.64 R4, c[0x0][0x390] ;  /* 0x0000e400ff047b82 */ /* 0x003e240000000a00 */
[----:B0-----:R-:W-:Y:S04]  /*6390*/  STG.E.64 desc[UR8][R4.64], R2 ;  /* 0x0000000204007986 */ /* 0x001fe8000c101b08 */
[----:B---34-:R-:W-:Y:S01]  /*63a0*/  STG.E.64 desc[UR8][R4.64+0x8], R16 ;  /* 0x0000081004007986 */ /* 0x018fe2000c101b08 */
[----:B------:R-:W-:Y:S05]  /*63b0*/  EXIT ;  /* 0x000000000000794d */ /* 0x000fea0003800000 */
.L_x_1537:
        /* <DEDUP_REMOVED lines=12> */
.L_x_1560:


//--------------------- .nv.shared._ZN3cub18CUB_300001_SM_10006detail6reduce28DeviceReduceSingleTileKernelINS2_10policy_hubI11WrapperAABBy9MergeAABBE10Policy1000EPS5_S9_iS6_S5_S5_N4cuda3std3__410__identityEEEvT0_T1_T2_T3_T4_T6_ --------------------------
	.section	.nv.shared._ZN3cub18CUB_300001_SM_10006detail6reduce28DeviceReduceSingleTileKernelINS2_10policy_hubI11WrapperAABBy9MergeAABBE10Policy1000EPS5_S9_iS6_S5_S5_N4cuda3std3__410__identityEEEvT0_T1_T2_T3_T4_T6_,"aw",@nobits
	.sectionflags	@""
	.align	16
.nv.shared._ZN3cub18CUB_300001_SM_10006detail6reduce28DeviceReduceSingleTileKernelINS2_10policy_hubI11WrapperAABBy9MergeAABBE10Policy1000EPS5_S9_iS6_S5_S5_N4cuda3std3__410__identityEEEvT0_T1_T2_T3_T4_T6_:
	.zero		1472


//--------------------- .nv.shared.reserved.0     --------------------------
	.section	.nv.shared.reserved.0,"aw",@nobits
	.weak		__nv_reservedSMEM_offset_0_alias
	.size		__nv_reservedSMEM_offset_0_alias, 0, 64
	.other		__nv_reservedSMEM_offset_0_alias,@"STO_CUDA_RESERVED_SHARED STV_DEFAULT"
__nv_reservedSMEM_offset_0_alias:
	.zero		0
	.zero		64


//--------------------- .nv.global                --------------------------
	.section	.nv.global,"aw",@nobits
.nv.global:
	.type		_ZN34_INTERNAL_a603c49c_4_k_cu_501614e56thrust24THRUST_300001_SM_1000_NS12placeholders2_8E,@object
	.size		_ZN34_INTERNAL_a603c49c_4_k_cu_501614e56thrust24THRUST_300001_SM_1000_NS12placeholders2_8E,(_ZN34_INTERNAL_a603c49c_4_k_cu_501614e54cuda3std3__436_GLOBAL__N__a603c49c_4_k_cu_501614e56ignoreE - _ZN34_INTERNAL_a603c49c_4_k_cu_501614e56thrust24THRUST_300001_SM_1000_NS12placeholders2_8E)
_ZN34_INTERNAL_a603c49c_4_k_cu_501614e56thrust24THRUST_300001_SM_1000_NS12placeholders2_8E:
	.zero		1
	.type		_ZN34_INTERNAL_a603c49c_4_k_cu_501614e54cuda3std3__436_GLOBAL__N__a603c49c_4_k_cu_501614e56ignoreE,@object
	.size		_ZN34_INTERNAL_a603c49c_4_k_cu_501614e54cuda3std3__436_GLOBAL__N__a603c49c_4_k_cu_501614e56ignoreE,(_ZN34_INTERNAL_a603c49c_4_k_cu_501614e54cuda3std6ranges3__45__cpo4dataE - _ZN34_INTERNAL_a603c49c_4_k_cu_501614e54cuda3std3__436_GLOBAL__N__a603c49c_4_k_cu_501614e56ignoreE)
_ZN34_INTERNAL_a603c49c_4_k_cu_501614e54cuda3std3__436_GLOBAL__N__a603c49c_4_k_cu_501614e56ignoreE:
	.zero		1
	.type		_ZN34_INTERNAL_a603c49c_4_k_cu_501614e54cuda3std6ranges3__45__cpo4dataE,@object
	.size		_ZN34_INTERNAL_a603c49c_4_k_cu_501614e54cuda3std6ranges3__45__cpo4dataE,(_ZN34_INTERNAL_a603c49c_4_k_cu_501614e56thrust24THRUST_300001_SM_1000_NS6system3cpp3parE - _ZN34_INTERNAL_a603c49c_4_k_cu_501614e54cuda3std6ranges3__45__cpo4dataE)
_ZN34_INTERNAL_a603c49c_4_k_cu_501614e54cuda3std6ranges3__45__cpo4dataE:
	.zero		1
	.type		_ZN34_INTERNAL_a603c49c_4_k_cu_501614e56thrust24THRUST_300001_SM_1000_NS6system3cpp3parE,@object
	.size		_ZN34_INTERNAL_a603c49c_4_k_cu_501614e56thrust24THRUST_300001_SM_1000_NS6system3cpp3parE,(_ZN34_INTERNAL_a603c49c_4_k_cu_501614e54cuda3std3__45__cpo5beginE - _ZN34_INTERNAL_a603c49c_4_k_cu_501614e56thrust24THRUST_300001_SM_1000_NS6system3cpp3parE)
_ZN34_INTERNAL_a603c49c_4_k_cu_501614e56thrust24THRUST_300001_SM_1000_NS6system3cpp3parE:
	.zero		1
	.type		_ZN34_INTERNAL_a603c49c_4_k_cu_501614e54cuda3std3__45__cpo5beginE,@object
	.size		_ZN34_INTERNAL_a603c49c_4_k_cu_501614e54cuda3std3__45__cpo5beginE,(_ZN34_INTERNAL_a603c49c_4_k_cu_501614e54cuda3std6ranges3__45__cpo5beginE - _ZN34_INTERNAL_a603c49c_4_k_cu_501614e54cuda3std3__45__cpo5beginE)
_ZN34_INTERNAL_a603c49c_4_k_cu_501614e54cuda3std3__45__cpo5beginE:
	.zero		1
	.type		_ZN34_INTERNAL_a603c49c_4_k_cu_501614e54cuda3std6ranges3__45__cpo5beginE,@object
	.size		_ZN34_INTERNAL_a603c49c_4_k_cu_501614e54cuda3std6ranges3__45__cpo5beginE,(_ZN34_INTERNAL_a603c49c_4_k_cu_501614e56thrust24THRUST_300001_SM_1000_NS6deviceE - _ZN34_INTERNAL_a603c49c_4_k_cu_501614e54cuda3std6ranges3__45__cpo5beginE)
_ZN34_INTERNAL_a603c49c_4_k_cu_501614e54cuda3std6ranges3__45__cpo5beginE:
	.zero		1
	.type		_ZN34_INTERNAL_a603c49c_4_k_cu_501614e56thrust24THRUST_300001_SM_1000_NS6deviceE,@object
	.size		_ZN34_INTERNAL_a603c49c_4_k_cu_501614e56thrust24THRUST_300001_SM_1000_NS6deviceE,(_ZN34_INTERNAL_a603c49c_4_k_cu_501614e54cuda3std3__47nulloptE - _ZN34_INTERNAL_a603c49c_4_k_cu_501614e56thrust24THRUST_300001_SM_1000_NS6deviceE)
_ZN34_INTERNAL_a603c49c_4_k_cu_501614e56thrust24THRUST_300001_SM_1000_NS6deviceE:
	.zero		1
	.type		_ZN34_INTERNAL_a603c49c_4_k_cu_501614e54cuda3std3__47nulloptE,@object
	.size		_ZN34_INTERNAL_a603c49c_4_k_cu_501614e54cuda3std3__47nulloptE,(_ZN34_INTERNAL_a603c49c_4_k_cu_501614e54cuda3std6ranges3__45__cpo8distanceE - _ZN34_INTERNAL_a603c49c_4_k_cu_501614e54cuda3std3__47nulloptE)
_ZN34_INTERNAL_a603c49c_4_k_cu_501614e54cuda3std3__47nulloptE:
	.zero		1
	.type		_ZN34_INTERNAL_a603c49c_4_k_cu_501614e54cuda3std6ranges3__45__cpo8distanceE,@object
	.size		_ZN34_INTERNAL_a603c49c_4_k_cu_501614e54cuda3std6ranges3__45__cpo8distanceE,(_ZN34_INTERNAL_a603c49c_4_k_cu_501614e56thrust24THRUST_300001_SM_1000_NS12placeholders2_4E - _ZN34_INTERNAL_a603c49c_4_k_cu_501614e54cuda3std6ranges3__45__cpo8distanceE)
_ZN34_INTERNAL_a603c49c_4_k_cu_501614e54cuda3std6ranges3__45__cpo8distanceE:
	.zero		1
	.type		_ZN34_INTERNAL_a603c49c_4_k_cu_501614e56thrust24THRUST_300001_SM_1000_NS12placeholders2_4E,@object
	.size		_ZN34_INTERNAL_a603c49c_4_k_cu_501614e56thrust24THRUST_300001_SM_1000_NS12placeholders2_4E,(_ZN34_INTERNAL_a603c49c_4_k_cu_501614e54cuda3std3__45__cpo6rbeginE - _ZN34_INTERNAL_a603c49c_4_k_cu_501614e56thrust24THRUST_300001_SM_1000_NS12placeholders2_4E)
_ZN34_INTERNAL_a603c49c_4_k_cu_501614e56thrust24THRUST_300001_SM_1000_NS12placeholders2_4E:
	.zero		1
	.type		_ZN34_INTERNAL_a603c49c_4_k_cu_501614e54cuda3std3__45__cpo6rbeginE,@object
	.size		_ZN34_INTERNAL_a603c49c_4_k_cu_501614e54cuda3std3__45__cpo6rbeginE,(_ZN34_INTERNAL_a603c49c_4_k_cu_501614e54cuda3std6ranges3__45__cpo7advanceE - _ZN34_INTERNAL_a603c49c_4_k_cu_501614e54cuda3std3__45__cpo6rbeginE)
_ZN34_INTERNAL_a603c49c_4_k_cu_501614e54cuda3std3__45__cpo6rbeginE:
	.zero		1
	.type		_ZN34_INTERNAL_a603c49c_4_k_cu_501614e54cuda3std6ranges3__45__cpo7advanceE,@object
	.size		_ZN34_INTERNAL_a603c49c_4_k_cu_501614e54cuda3std6ranges3__45__cpo7advanceE,(_ZN34_INTERNAL_a603c49c_4_k_cu_501614e56thrust24THRUST_300001_SM_1000_NS12placeholders3_10E - _ZN34_INTERNAL_a603c49c_4_k_cu_501614e54cuda3std6ranges3__45__cpo7advanceE)
_ZN34_INTERNAL_a603c49c_4_k_cu_501614e54cuda3std6ranges3__45__cpo7advanceE:
	.zero		1
	.type		_ZN34_INTERNAL_a603c49c_4_k_cu_501614e56thrust24THRUST_300001_SM_1000_NS12placeholders3_10E,@object
	.size		_ZN34_INTERNAL_a603c49c_4_k_cu_501614e56thrust24THRUST_300001_SM_1000_NS12placeholders3_10E,(_ZN34_INTERNAL_a603c49c_4_k_cu_501614e54cuda3std3__48in_placeE - _ZN34_INTERNAL_a603c49c_4_k_cu_501614e56thrust24THRUST_300001_SM_1000_NS12placeholders3_10E)
_ZN34_INTERNAL_a603c49c_4_k_cu_501614e56thrust24THRUST_300001_SM_1000_NS12placeholders3_10E:
	.zero		1
	.type		_ZN34_INTERNAL_a603c49c_4_k_cu_501614e54cuda3std3__48in_placeE,@object
	.size		_ZN34_INTERNAL_a603c49c_4_k_cu_501614e54cuda3std3__48in_placeE,(_ZN34_INTERNAL_a603c49c_4_k_cu_501614e54cuda3std6ranges3__45__cpo4sizeE - _ZN34_INTERNAL_a603c49c_4_k_cu_501614e54cuda3std3__48in_placeE)
_ZN34_INTERNAL_a603c49c_4_k_cu_501614e54cuda3std3__48in_placeE:
	.zero		1
	.type		_ZN34_INTERNAL_a603c49c_4_k_cu_501614e54cuda3std6ranges3__45__cpo4sizeE,@object
	.size		_ZN34_INTERNAL_a603c49c_4_k_cu_501614e54cuda3std6ranges3__45__cpo4sizeE,(_ZN34_INTERNAL_a603c49c_4_k_cu_501614e56thrust24THRUST_300001_SM_1000_NS12placeholders2_2E - _ZN34_INTERNAL_a603c49c_4_k_cu_501614e54cuda3std6ranges3__45__cpo4sizeE)
_ZN34_INTERNAL_a603c49c_4_k_cu_501614e54cuda3std6ranges3__45__cpo4sizeE:
	.zero		1
	.type		_ZN34_INTERNAL_a603c49c_4_k_cu_501614e56thrust24THRUST_300001_SM_1000_NS12placeholders2_2E,@object
	.size		_ZN34_INTERNAL_a603c49c_4_k_cu_501614e56thrust24THRUST_300001_SM_1000_NS12placeholders2_2E,(_ZN34_INTERNAL_a603c49c_4_k_cu_501614e54cuda3std3__45__cpo6cbeginE - _ZN34_INTERNAL_a603c49c_4_k_cu_501614e56thrust24THRUST_300001_SM_1000_NS12placeholders2_2E)
_ZN34_INTERNAL_a603c49c_4_k_cu_501614e56thrust24THRUST_300001_SM_1000_NS12placeholders2_2E:
	.zero		1
	.type		_ZN34_INTERNAL_a603c49c_4_k_cu_501614e54cuda3std3__45__cpo6cbeginE,@object
	.size		_ZN34_INTERNAL_a603c49c_4_k_cu_501614e54cuda3std3__45__cpo6cbeginE,(_ZN34_INTERNAL_a603c49c_4_k_cu_501614e54cuda3std6ranges3__45__cpo6cbeginE - _ZN34_INTERNAL_a603c49c_4_k_cu_501614e54cuda3std3__45__cpo6cbeginE)
_ZN34_INTERNAL_a603c49c_4_k_cu_501614e54cuda3std3__45__cpo6cbeginE:
	.zero		1
	.type		_ZN34_INTERNAL_a603c49c_4_k_cu_501614e54cuda3std6ranges3__45__cpo6cbeginE,@object
	.size		_ZN34_INTERNAL_a603c49c_4_k_cu_501614e54cuda3std6ranges3__45__cpo6cbeginE,(_ZN34_INTERNAL_a603c49c_4_k_cu_501614e56thrust24THRUST_300001_SM_1000_NS12placeholders2_6E - _ZN34_INTERNAL_a603c49c_4_k_cu_501614e54cuda3std6ranges3__45__cpo6cbeginE)
_ZN34_INTERNAL_a603c49c_4_k_cu_501614e54cuda3std6ranges3__45__cpo6cbeginE:
	.zero		1
	.type		_ZN34_INTERNAL_a603c49c_4_k_cu_501614e56thrust24THRUST_300001_SM_1000_NS12placeholders2_6E,@object
	.size		_ZN34_INTERNAL_a603c49c_4_k_cu_501614e56thrust24THRUST_300001_SM_1000_NS12placeholders2_6E,(_ZN34_INTERNAL_a603c49c_4_k_cu_501614e54cuda3std3__45__cpo7crbeginE - _ZN34_INTERNAL_a603c49c_4_k_cu_501614e56thrust24THRUST_300001_SM_1000_NS12placeholders2_6E)
_ZN34_INTERNAL_a603c49c_4_k_cu_501614e56thrust24THRUST_300001_SM_1000_NS12placeholders2_6E:
	.zero		1
	.type		_ZN34_INTERNAL_a603c49c_4_k_cu_501614e54cuda3std3__45__cpo7crbeginE,@object
	.size		_ZN34_INTERNAL_a603c49c_4_k_cu_501614e54cuda3std3__45__cpo7crbeginE,(_ZN34_INTERNAL_a603c49c_4_k_cu_501614e54cuda3std6ranges3__45__cpo4nextE - _ZN34_INTERNAL_a603c49c_4_k_cu_501614e54cuda3std3__45__cpo7crbeginE)
_ZN34_INTERNAL_a603c49c_4_k_cu_501614e54cuda3std3__45__cpo7crbeginE:
	.zero		1
	.type		_ZN34_INTERNAL_a603c49c_4_k_cu_501614e54cuda3std6ranges3__45__cpo4nextE,@object
	.size		_ZN34_INTERNAL_a603c49c_4_k_cu_501614e54cuda3std6ranges3__45__cpo4nextE,(_ZN34_INTERNAL_a603c49c_4_k_cu_501614e54cuda3std6ranges3__45__cpo4swapE - _ZN34_INTERNAL_a603c49c_4_k_cu_501614e54cuda3std6ranges3__45__cpo4nextE)
_ZN34_INTERNAL_a603c49c_4_k_cu_501614e54cuda3std6ranges3__45__cpo4nextE:
	.zero		1
	.type		_ZN34_INTERNAL_a603c49c_4_k_cu_501614e54cuda3std6ranges3__45__cpo4swapE,@object
	.size		_ZN34_INTERNAL_a603c49c_4_k_cu_501614e54cuda3std6ranges3__45__cpo4swapE,(_ZN34_INTERNAL_a603c49c_4_k_cu_501614e56thrust24THRUST_300001_SM_1000_NS8cuda_cub10par_nosyncE - _ZN34_INTERNAL_a603c49c_4_k_cu_501614e54cuda3std6ranges3__45__cpo4swapE)
_ZN34_INTERNAL_a603c49c_4_k_cu_501614e54cuda3std6ranges3__45__cpo4swapE:
	.zero		1
	.type		_ZN34_INTERNAL_a603c49c_4_k_cu_501614e56thrust24THRUST_300001_SM_1000_NS8cuda_cub10par_nosyncE,@object
	.size		_ZN34_INTERNAL_a603c49c_4_k_cu_501614e56thrust24THRUST_300001_SM_1000_NS8cuda_cub10par_nosyncE,(_ZN34_INTERNAL_a603c49c_4_k_cu_501614e56thrust24THRUST_300001_SM_1000_NS3seqE - _ZN34_INTERNAL_a603c49c_4_k_cu_501614e56thrust24THRUST_300001_SM_1000_NS8cuda_cub10par_nosyncE)
_ZN34_INTERNAL_a603c49c_4_k_cu_501614e56thrust24THRUST_300001_SM_1000_NS8cuda_cub10par_nosyncE:
	.zero		1
	.type		_ZN34_INTERNAL_a603c49c_4_k_cu_501614e56thrust24THRUST_300001_SM_1000_NS3seqE,@object
	.size		_ZN34_INTERNAL_a603c49c_4_k_cu_501614e56thrust24THRUST_300001_SM_1000_NS3seqE,(_ZN34_INTERNAL_a603c49c_4_k_cu_501614e54cuda3std3__420unreachable_sentinelE - _ZN34_INTERNAL_a603c49c_4_k_cu_501614e56thrust24THRUST_300001_SM_1000_NS3seqE)
_ZN34_INTERNAL_a603c49c_4_k_cu_501614e56thrust24THRUST_300001_SM_1000_NS3seqE:
	.zero		1
	.type		_ZN34_INTERNAL_a603c49c_4_k_cu_501614e54cuda3std3__420unreachable_sentinelE,@object
	.size		_ZN34_INTERNAL_a603c49c_4_k_cu_501614e54cuda3std3__420unreachable_sentinelE,(_ZN34_INTERNAL_a603c49c_4_k_cu_501614e54cuda3std6ranges3__45__cpo5ssizeE - _ZN34_INTERNAL_a603c49c_4_k_cu_501614e54cuda3std3__420unreachable_sentinelE)
_ZN34_INTERNAL_a603c49c_4_k_cu_501614e54cuda3std3__420unreachable_sentinelE:
	.zero		1
	.type		_ZN34_INTERNAL_a603c49c_4_k_cu_501614e54cuda3std6ranges3__45__cpo5ssizeE,@object
	.size		_ZN34_INTERNAL_a603c49c_4_k_cu_501614e54cuda3std6ranges3__45__cpo5ssizeE,(_ZN34_INTERNAL_a603c49c_4_k_cu_501614e56thrust24THRUST_300001_SM_1000_NS12placeholders2_3E - _ZN34_INTERNAL_a603c49c_4_k_cu_501614e54cuda3std6ranges3__45__cpo5ssizeE)
_ZN34_INTERNAL_a603c49c_4_k_cu_501614e54cuda3std6ranges3__45__cpo5ssizeE:
	.zero		1
	.type		_ZN34_INTERNAL_a603c49c_4_k_cu_501614e56thrust24THRUST_300001_SM_1000_NS12placeholders2_3E,@object
	.size		_ZN34_INTERNAL_a603c49c_4_k_cu_501614e56thrust24THRUST_300001_SM_1000_NS12placeholders2_3E,(_ZN34_INTERNAL_a603c49c_4_k_cu_501614e54cuda3std3__45__cpo4cendE - _ZN34_INTERNAL_a603c49c_4_k_cu_501614e56thrust24THRUST_300001_SM_1000_NS12placeholders2_3E)
_ZN34_INTERNAL_a603c49c_4_k_cu_501614e56thrust24THRUST_300001_SM_1000_NS12placeholders2_3E:
	.zero		1
	.type		_ZN34_INTERNAL_a603c49c_4_k_cu_501614e54cuda3std3__45__cpo4cendE,@object
	.size		_ZN34_INTERNAL_a603c49c_4_k_cu_501614e54cuda3std3__45__cpo4cendE,(_ZN34_INTERNAL_a603c49c_4_k_cu_501614e54cuda3std6ranges3__45__cpo4cendE - _ZN34_INTERNAL_a603c49c_4_k_cu_501614e54cuda3std3__45__cpo4cendE)
_ZN34_INTERNAL_a603c49c_4_k_cu_501614e54cuda3std3__45__cpo4cendE:
	.zero		1
	.type		_ZN34_INTERNAL_a603c49c_4_k_cu_501614e54cuda3std6ranges3__45__cpo4cendE,@object
	.size		_ZN34_INTERNAL_a603c49c_4_k_cu_501614e54cuda3std6ranges3__45__cpo4cendE,(_ZN34_INTERNAL_a603c49c_4_k_cu_501614e56thrust24THRUST_300001_SM_1000_NS12placeholders2_7E - _ZN34_INTERNAL_a603c49c_4_k_cu_501614e54cuda3std6ranges3__45__cpo4cendE)
_ZN34_INTERNAL_a603c49c_4_k_cu_501614e54cuda3std6ranges3__45__cpo4cendE:
	.zero		1
	.type		_ZN34_INTERNAL_a603c49c_4_k_cu_501614e56thrust24THRUST_300001_SM_1000_NS12placeholders2_7E,@object
	.size		_ZN34_INTERNAL_a603c49c_4_k_cu_501614e56thrust24THRUST_300001_SM_1000_NS12placeholders2_7E,(_ZN34_INTERNAL_a603c49c_4_k_cu_501614e54cuda3std3__45__cpo5crendE - _ZN34_INTERNAL_a603c49c_4_k_cu_501614e56thrust24THRUST_300001_SM_1000_NS12placeholders2_7E)
_ZN34_INTERNAL_a603c49c_4_k_cu_501614e56thrust24THRUST_300001_SM_1000_NS12placeholders2_7E:
	.zero		1
	.type		_ZN34_INTERNAL_a603c49c_4_k_cu_501614e54cuda3std3__45__cpo5crendE,@object
	.size		_ZN34_INTERNAL_a603c49c_4_k_cu_501614e54cuda3std3__45__cpo5crendE,(_ZN34_INTERNAL_a603c49c_4_k_cu_501614e54cuda3std6ranges3__45__cpo4prevE - _ZN34_INTERNAL_a603c49c_4_k_cu_501614e54cuda3std3__45__cpo5crendE)
_ZN34_INTERNAL_a603c49c_4_k_cu_501614e54cuda3std3__45__cpo5crendE:
	.zero		1
	.type		_ZN34_INTERNAL_a603c49c_4_k_cu_501614e54cuda3std6ranges3__45__cpo4prevE,@object
	.size		_ZN34_INTERNAL_a603c49c_4_k_cu_501614e54cuda3std6ranges3__45__cpo4prevE,(_ZN34_INTERNAL_a603c49c_4_k_cu_501614e54cuda3std6ranges3__45__cpo9iter_moveE - _ZN34_INTERNAL_a603c49c_4_k_cu_501614e54cuda3std6ranges3__45__cpo4prevE)
_ZN34_INTERNAL_a603c49c_4_k_cu_501614e54cuda3std6ranges3__45__cpo4prevE:
	.zero		1
	.type		_ZN34_INTERNAL_a603c49c_4_k_cu_501614e54cuda3std6ranges3__45__cpo9iter_moveE,@object
	.size		_ZN34_INTERNAL_a603c49c_4_k_cu_501614e54cuda3std6ranges3__45__cpo9iter_moveE,(_ZN34_INTERNAL_a603c49c_4_k_cu_501614e56thrust24THRUST_300001_SM_1000_NS6system6detail10sequential3seqE - _ZN34_INTERNAL_a603c49c_4_k_cu_501614e54cuda3std6ranges3__45__cpo9iter_moveE)
_ZN34_INTERNAL_a603c49c_4_k_cu_501614e54cuda3std6ranges3__45__cpo9iter_moveE:
	.zero		1
	.type		_ZN34_INTERNAL_a603c49c_4_k_cu_501614e56thrust24THRUST_300001_SM_1000_NS6system6detail10sequential3seqE,@object
	.size		_ZN34_INTERNAL_a603c49c_4_k_cu_501614e56thrust24THRUST_300001_SM_1000_NS6system6detail10sequential3seqE,(_ZN34_INTERNAL_a603c49c_4_k_cu_501614e56thrust24THRUST_300001_SM_1000_NS12placeholders2_9E - _ZN34_INTERNAL_a603c49c_4_k_cu_501614e56thrust24THRUST_300001_SM_1000_NS6system6detail10sequential3seqE)
_ZN34_INTERNAL_a603c49c_4_k_cu_501614e56thrust24THRUST_300001_SM_1000_NS6system6detail10sequential3seqE:
	.zero		1
	.type		_ZN34_INTERNAL_a603c49c_4_k_cu_501614e56thrust24THRUST_300001_SM_1000_NS12placeholders2_9E,@object
	.size		_ZN34_INTERNAL_a603c49c_4_k_cu_501614e56thrust24THRUST_300001_SM_1000_NS12placeholders2_9E,(_ZN34_INTERNAL_a603c49c_4_k_cu_501614e54cuda3std3__419piecewise_constructE - _ZN34_INTERNAL_a603c49c_4_k_cu_501614e56thrust24THRUST_300001_SM_1000_NS12placeholders2_9E)
_ZN34_INTERNAL_a603c49c_4_k_cu_501614e56thrust24THRUST_300001_SM_1000_NS12placeholders2_9E:
	.zero		1
	.type		_ZN34_INTERNAL_a603c49c_4_k_cu_501614e54cuda3std3__419piecewise_constructE,@object
	.size		_ZN34_INTERNAL_a603c49c_4_k_cu_501614e54cuda3std3__419piecewise_constructE,(_ZN34_INTERNAL_a603c49c_4_k_cu_501614e54cuda3std6ranges3__45__cpo5cdataE - _ZN34_INTERNAL_a603c49c_4_k_cu_501614e54cuda3std3__419piecewise_constructE)
_ZN34_INTERNAL_a603c49c_4_k_cu_501614e54cuda3std3__419piecewise_constructE:
	.zero		1
	.type		_ZN34_INTERNAL_a603c49c_4_k_cu_501614e54cuda3std6ranges3__45__cpo5cdataE,@object
	.size		_ZN34_INTERNAL_a603c49c_4_k_cu_501614e54cuda3std6ranges3__45__cpo5cdataE,(_ZN34_INTERNAL_a603c49c_4_k_cu_501614e56thrust24THRUST_300001_SM_1000_NS12placeholders2_1E - _ZN34_INTERNAL_a603c49c_4_k_cu_501614e54cuda3std6ranges3__45__cpo5cdataE)
_ZN34_INTERNAL_a603c49c_4_k_cu_501614e54cuda3std6ranges3__45__cpo5cdataE:
	.zero		1
	.type		_ZN34_INTERNAL_a603c49c_4_k_cu_501614e56thrust24THRUST_300001_SM_1000_NS12placeholders2_1E,@object
	.size		_ZN34_INTERNAL_a603c49c_4_k_cu_501614e56thrust24THRUST_300001_SM_1000_NS12placeholders2_1E,(_ZN34_INTERNAL_a603c49c_4_k_cu_501614e54cuda3std3__45__cpo3endE - _ZN34_INTERNAL_a603c49c_4_k_cu_501614e56thrust24THRUST_300001_SM_1000_NS12placeholders2_1E)
_ZN34_INTERNAL_a603c49c_4_k_cu_501614e56thrust24THRUST_300001_SM_1000_NS12placeholders2_1E:
	.zero		1
	.type		_ZN34_INTERNAL_a603c49c_4_k_cu_501614e54cuda3std3__45__cpo3endE,@object
	.size		_ZN34_INTERNAL_a603c49c_4_k_cu_501614e54cuda3std3__45__cpo3endE,(_ZN34_INTERNAL_a603c49c_4_k_cu_501614e54cuda3std6ranges3__45__cpo3endE - _ZN34_INTERNAL_a603c49c_4_k_cu_501614e54cuda3std3__45__cpo3endE)
_ZN34_INTERNAL_a603c49c_4_k_cu_501614e54cuda3std3__45__cpo3endE:
	.zero		1
	.type		_ZN34_INTERNAL_a603c49c_4_k_cu_501614e54cuda3std6ranges3__45__cpo3endE,@object
	.size		_ZN34_INTERNAL_a603c49c_4_k_cu_501614e54cuda3std6ranges3__45__cpo3endE,(_ZN34_INTERNAL_a603c49c_4_k_cu_501614e56thrust24THRUST_300001_SM_1000_NS12placeholders2_5E - _ZN34_INTERNAL_a603c49c_4_k_cu_501614e54cuda3std6ranges3__45__cpo3endE)
_ZN34_INTERNAL_a603c49c_4_k_cu_501614e54cuda3std6ranges3__45__cpo3endE:
	.zero		1
	.type		_ZN34_INTERNAL_a603c49c_4_k_cu_501614e56thrust24THRUST_300001_SM_1000_NS12placeholders2_5E,@object
	.size		_ZN34_INTERNAL_a603c49c_4_k_cu_501614e56thrust24THRUST_300001_SM_1000_NS12placeholders2_5E,(_ZN34_INTERNAL_a603c49c_4_k_cu_501614e54cuda3std3__45__cpo4rendE - _ZN34_INTERNAL_a603c49c_4_k_cu_501614e56thrust24THRUST_300001_SM_1000_NS12placeholders2_5E)
_ZN34_INTERNAL_a603c49c_4_k_cu_501614e56thrust24THRUST_300001_SM_1000_NS12placeholders2_5E:
	.zero		1
	.type		_ZN34_INTERNAL_a603c49c_4_k_cu_501614e54cuda3std3__45__cpo4rendE,@object
	.size		_ZN34_INTERNAL_a603c49c_4_k_cu_501614e54cuda3std3__45__cpo4rendE,(_ZN34_INTERNAL_a603c49c_4_k_cu_501614e54cuda3std6ranges3__45__cpo9iter_swapE - _ZN34_INTERNAL_a603c49c_4_k_cu_501614e54cuda3std3__45__cpo4rendE)
_ZN34_INTERNAL_a603c49c_4_k_cu_501614e54cuda3std3__45__cpo4rendE:
	.zero		1
	.type		_ZN34_INTERNAL_a603c49c_4_k_cu_501614e54cuda3std6ranges3__45__cpo9iter_swapE,@object
	.size		_ZN34_INTERNAL_a603c49c_4_k_cu_501614e54cuda3std6ranges3__45__cpo9iter_swapE,(_ZN34_INTERNAL_a603c49c_4_k_cu_501614e54cuda3std3__48unexpectE - _ZN34_INTERNAL_a603c49c_4_k_cu_501614e54cuda3std6ranges3__45__cpo9iter_swapE)
_ZN34_INTERNAL_a603c49c_4_k_cu_501614e54cuda3std6ranges3__45__cpo9iter_swapE:
	.zero		1
	.type		_ZN34_INTERNAL_a603c49c_4_k_cu_501614e54cuda3std3__48unexpectE,@object
	.size		_ZN34_INTERNAL_a603c49c_4_k_cu_501614e54cuda3std3__48unexpectE,(_ZN34_INTERNAL_a603c49c_4_k_cu_501614e56thrust24THRUST_300001_SM_1000_NS8cuda_cub3parE - _ZN34_INTERNAL_a603c49c_4_k_cu_501614e54cuda3std3__48unexpectE)
_ZN34_INTERNAL_a603c49c_4_k_cu_501614e54cuda3std3__48unexpectE:
	.zero		1
	.type		_ZN34_INTERNAL_a603c49c_4_k_cu_501614e56thrust24THRUST_300001_SM_1000_NS8cuda_cub3parE,@object
	.size		_ZN34_INTERNAL_a603c49c_4_k_cu_501614e56thrust24THRUST_300001_SM_1000_NS8cuda_cub3parE,(.L_29 - _ZN34_INTERNAL_a603c49c_4_k_cu_501614e56thrust24THRUST_300001_SM_1000_NS8cuda_cub3parE)
_ZN34_INTERNAL_a603c49c_4_k_cu_501614e56thrust24THRUST_300001_SM_1000_NS8cuda_cub3parE:
	.zero		1
.L_29:


//--------------------- .nv.shared._ZN3cub18CUB_300001_SM_10006detail6reduce18DeviceReduceKernelINS2_10policy_hubI11WrapperAABBy9MergeAABBE10Policy1000EN6thrust24THRUST_300001_SM_1000_NS10device_ptrI11WrapperVec3EEyS6_S5_11PointToAABBEEvT0_PT3_T1_NS0_13GridEvenShareISI_EET2_T4_ --------------------------
	.section	.nv.shared._ZN3cub18CUB_300001_SM_10006detail6reduce18DeviceReduceKernelINS2_10policy_hubI11WrapperAABBy9MergeAABBE10Policy1000EN6thrust24THRUST_300001_SM_1000_NS10device_ptrI11WrapperVec3EEyS6_S5_11PointToAABBEEvT0_PT3_T1_NS0_13GridEvenShareISI_EET2_T4_,"aw",@nobits
	.sectionflags	@""
	.align	16
.nv.shared._ZN3cub18CUB_300001_SM_10006detail6reduce18DeviceReduceKernelINS2_10policy_hubI11WrapperAABBy9MergeAABBE10Policy1000EN6thrust24THRUST_300001_SM_1000_NS10device_ptrI11WrapperVec3EEyS6_S5_11PointToAABBEEvT0_PT3_T1_NS0_13GridEvenShareISI_EET2_T4_:
	.zero		1472


//--------------------- .nv.shared._ZN3cub18CUB_300001_SM_10006detail6reduce28DeviceReduceSingleTileKernelINS2_10policy_hubI11WrapperAABBy9MergeAABBE10Policy1000EN6thrust24THRUST_300001_SM_1000_NS10device_ptrI11WrapperVec3EEPS5_yS6_S5_S5_11PointToAABBEEvT0_T1_T2_T3_T4_T6_ --------------------------
	.section	.nv.shared._ZN3cub18CUB_300001_SM_10006detail6reduce28DeviceReduceSingleTileKernelINS2_10policy_hubI11WrapperAABBy9MergeAABBE10Policy1000EN6thrust24THRUST_300001_SM_1000_NS10device_ptrI11WrapperVec3EEPS5_yS6_S5_S5_11PointToAABBEEvT0_T1_T2_T3_T4_T6_,"aw",@nobits
	.sectionflags	@""
	.align	16
.nv.shared._ZN3cub18CUB_300001_SM_10006detail6reduce28DeviceReduceSingleTileKernelINS2_10policy_hubI11WrapperAABBy9MergeAABBE10Policy1000EN6thrust24THRUST_300001_SM_1000_NS10device_ptrI11WrapperVec3EEPS5_yS6_S5_S5_11PointToAABBEEvT0_T1_T2_T3_T4_T6_:
	.zero		1472


//--------------------- .nv.shared._ZN3cub18CUB_300001_SM_10006detail6reduce28DeviceReduceSingleTileKernelINS2_10policy_hubI11WrapperAABBj9MergeAABBE10Policy1000EPS5_S9_iS6_S5_S5_N4cuda3std3__410__identityEEEvT0_T1_T2_T3_T4_T6_ --------------------------
	.section	.nv.shared._ZN3cub18CUB_300001_SM_10006detail6reduce28DeviceReduceSingleTileKernelINS2_10policy_hubI11WrapperAABBj9MergeAABBE10Policy1000EPS5_S9_iS6_S5_S5_N4cuda3std3__410__identityEEEvT0_T1_T2_T3_T4_T6_,"aw",@nobits
	.sectionflags	@""
	.align	16
.nv.shared._ZN3cub18CUB_300001_SM_10006detail6reduce28DeviceReduceSingleTileKernelINS2_10policy_hubI11WrapperAABBj9MergeAABBE10Policy1000EPS5_S9_iS6_S5_S5_N4cuda3std3__410__identityEEEvT0_T1_T2_T3_T4_T6_:
	.zero		1472


//--------------------- .nv.shared._ZN3cub18CUB_300001_SM_10006detail6reduce18DeviceReduceKernelINS2_10policy_hubI11WrapperAABBj9MergeAABBE10Policy1000EN6thrust24THRUST_300001_SM_1000_NS10device_ptrI11WrapperVec3EEjS6_S5_11PointToAABBEEvT0_PT3_T1_NS0_13GridEvenShareISI_EET2_T4_ --------------------------
	.section	.nv.shared._ZN3cub18CUB_300001_SM_10006detail6reduce18DeviceReduceKernelINS2_10policy_hubI11WrapperAABBj9MergeAABBE10Policy1000EN6thrust24THRUST_300001_SM_1000_NS10device_ptrI11WrapperVec3EEjS6_S5_11PointToAABBEEvT0_PT3_T1_NS0_13GridEvenShareISI_EET2_T4_,"aw",@nobits
	.sectionflags	@""
	.align	16
.nv.shared._ZN3cub18CUB_300001_SM_10006detail6reduce18DeviceReduceKernelINS2_10policy_hubI11WrapperAABBj9MergeAABBE10Policy1000EN6thrust24THRUST_300001_SM_1000_NS10device_ptrI11WrapperVec3EEjS6_S5_11PointToAABBEEvT0_PT3_T1_NS0_13GridEvenShareISI_EET2_T4_:
	.zero		1472


//--------------------- .nv.shared._ZN3cub18CUB_300001_SM_10006detail6reduce28DeviceReduceSingleTileKernelINS2_10policy_hubI11WrapperAABBj9MergeAABBE10Policy1000EN6thrust24THRUST_300001_SM_1000_NS10device_ptrI11WrapperVec3EEPS5_jS6_S5_S5_11PointToAABBEEvT0_T1_T2_T3_T4_T6_ --------------------------
	.section	.nv.shared._ZN3cub18CUB_300001_SM_10006detail6reduce28DeviceReduceSingleTileKernelINS2_10policy_hubI11WrapperAABBj9MergeAABBE10Policy1000EN6thrust24THRUST_300001_SM_1000_NS10device_ptrI11WrapperVec3EEPS5_jS6_S5_S5_11PointToAABBEEvT0_T1_T2_T3_T4_T6_,"aw",@nobits
	.sectionflags	@""
	.align	16
.nv.shared._ZN3cub18CUB_300001_SM_10006detail6reduce28DeviceReduceSingleTileKernelINS2_10policy_hubI11WrapperAABBj9MergeAABBE10Policy1000EN6thrust24THRUST_300001_SM_1000_NS10device_ptrI11WrapperVec3EEPS5_jS6_S5_S5_11PointToAABBEEvT0_T1_T2_T3_T4_T6_:
	.zero		1472


//--------------------- .nv.shared._ZN3cub18CUB_300001_SM_10006detail10radix_sort29DeviceRadixSortOnesweepKernelINS1_5radix10policy_hubIyyyE10Policy1000ELNS0_9SortOrderE0EyyyiiNS1_21identity_decomposer_tEEEvPT5_SB_PT3_PKSC_PT1_PKSG_PT2_PKSK_T4_iiT6_ --------------------------
	.section	.nv.shared._ZN3cub18CUB_300001_SM_10006detail10radix_sort29DeviceRadixSortOnesweepKernelINS1_5radix10policy_hubIyyyE10Policy1000ELNS0_9SortOrderE0EyyyiiNS1_21identity_decomposer_tEEEvPT5_SB_PT3_PKSC_PT1_PKSG_PT2_PKSK_T4_iiT6_,"aw",@nobits
	.sectionflags	@""
	.align	16
.nv.shared._ZN3cub18CUB_300001_SM_10006detail10radix_sort29DeviceRadixSortOnesweepKernelINS1_5radix10policy_hubIyyyE10Policy1000ELNS0_9SortOrderE0EyyyiiNS1_21identity_decomposer_tEEEvPT5_SB_PT3_PKSC_PT1_PKSG_PT2_PKSK_T4_iiT6_:
	.zero		39936


//--------------------- .nv.shared._ZN3cub18CUB_300001_SM_10006detail10radix_sort33DeviceRadixSortExclusiveSumKernelINS1_5radix10policy_hubIyyyE10Policy1000EyEEvPT0_ --------------------------
	.section	.nv.shared._ZN3cub18CUB_300001_SM_10006detail10radix_sort33DeviceRadixSortExclusiveSumKernelINS1_5radix10policy_hubIyyyE10Policy1000EyEEvPT0_,"aw",@nobits
	.sectionflags	@""
	.align	16
.nv.shared._ZN3cub18CUB_300001_SM_10006detail10radix_sort33DeviceRadixSortExclusiveSumKernelINS1_5radix10policy_hubIyyyE10Policy1000EyEEvPT0_:
	.zero		3360


//--------------------- .nv.shared._ZN3cub18CUB_300001_SM_10006detail10radix_sort30DeviceRadixSortHistogramKernelINS1_5radix10policy_hubIyyyE10Policy1000ELNS0_9SortOrderE0EyyNS1_21identity_decomposer_tEEEvPT2_PKT1_SA_iiT3_ --------------------------
	.section	.nv.shared._ZN3cub18CUB_300001_SM_10006detail10radix_sort30DeviceRadixSortHistogramKernelINS1_5radix10policy_hubIyyyE10Policy1000ELNS0_9SortOrderE0EyyNS1_21identity_decomposer_tEEEvPT2_PKT1_SA_iiT3_,"aw",@nobits
	.sectionflags	@""
	.align	16
.nv.shared._ZN3cub18CUB_300001_SM_10006detail10radix_sort30DeviceRadixSortHistogramKernelINS1_5radix10policy_hubIyyyE10Policy1000ELNS0_9SortOrderE0EyyNS1_21identity_decomposer_tEEEvPT2_PKT1_SA_iiT3_:
	.zero		9216


//--------------------- .nv.shared._ZN3cub18CUB_300001_SM_10006detail10radix_sort31DeviceRadixSortSingleTileKernelINS1_5radix10policy_hubIyyyE10Policy1000ELNS0_9SortOrderE0EyyyNS1_21identity_decomposer_tEEEvPKT1_PSA_PKT2_PSE_T3_iiT4_ --------------------------
	.section	.nv.shared._ZN3cub18CUB_300001_SM_10006detail10radix_sort31DeviceRadixSortSingleTileKernelINS1_5radix10policy_hubIyyyE10Policy1000ELNS0_9SortOrderE0EyyyNS1_21identity_decomposer_tEEEvPKT1_PSA_PKT2_PSE_T3_iiT4_,"aw",@nobits
	.sectionflags	@""
	.align	16
.nv.shared._ZN3cub18CUB_300001_SM_10006detail10radix_sort31DeviceRadixSortSingleTileKernelINS1_5radix10policy_hubIyyyE10Policy1000ELNS0_9SortOrderE0EyyyNS1_21identity_decomposer_tEEEvPKT1_PSA_PKT2_PSE_T3_iiT4_:
	.zero		34880


//--------------------- .nv.shared._ZN3cub18CUB_300001_SM_10006detail10radix_sort29DeviceRadixSortOnesweepKernelINS1_5radix10policy_hubIyiyE10Policy1000ELNS0_9SortOrderE0EyiyiiNS1_21identity_decomposer_tEEEvPT5_SB_PT3_PKSC_PT1_PKSG_PT2_PKSK_T4_iiT6_ --------------------------
	.section	.nv.shared._ZN3cub18CUB_300001_SM_10006detail10radix_sort29DeviceRadixSortOnesweepKernelINS1_5radix10policy_hubIyiyE10Policy1000ELNS0_9SortOrderE0EyiyiiNS1_21identity_decomposer_tEEEvPT5_SB_PT3_PKSC_PT1_PKSG_PT2_PKSK_T4_iiT6_,"aw",@nobits
	.sectionflags	@""
	.align	16
.nv.shared._ZN3cub18CUB_300001_SM_10006detail10radix_sort29DeviceRadixSortOnesweepKernelINS1_5radix10policy_hubIyiyE10Policy1000ELNS0_9SortOrderE0EyiyiiNS1_21identity_decomposer_tEEEvPT5_SB_PT3_PKSC_PT1_PKSG_PT2_PKSK_T4_iiT6_:
	.zero		49152


//--------------------- .nv.shared._ZN3cub18CUB_300001_SM_10006detail10radix_sort33DeviceRadixSortExclusiveSumKernelINS1_5radix10policy_hubIyiyE10Policy1000EyEEvPT0_ --------------------------
	.section	.nv.shared._ZN3cub18CUB_300001_SM_10006detail10radix_sort33DeviceRadixSortExclusiveSumKernelINS1_5radix10policy_hubIyiyE10Policy1000EyEEvPT0_,"aw",@nobits
	.sectionflags	@""
	.align	16
.nv.shared._ZN3cub18CUB_300001_SM_10006detail10radix_sort33DeviceRadixSortExclusiveSumKernelINS1_5radix10policy_hubIyiyE10Policy1000EyEEvPT0_:
	.zero		3360


//--------------------- .nv.shared._ZN3cub18CUB_300001_SM_10006detail10radix_sort30DeviceRadixSortHistogramKernelINS1_5radix10policy_hubIyiyE10Policy1000ELNS0_9SortOrderE0EyyNS1_21identity_decomposer_tEEEvPT2_PKT1_SA_iiT3_ --------------------------
	.section	.nv.shared._ZN3cub18CUB_300001_SM_10006detail10radix_sort30DeviceRadixSortHistogramKernelINS1_5radix10policy_hubIyiyE10Policy1000ELNS0_9SortOrderE0EyyNS1_21identity_decomposer_tEEEvPT2_PKT1_SA_iiT3_,"aw",@nobits
	.sectionflags	@""
	.align	16
.nv.shared._ZN3cub18CUB_300001_SM_10006detail10radix_sort30DeviceRadixSortHistogramKernelINS1_5radix10policy_hubIyiyE10Policy1000ELNS0_9SortOrderE0EyyNS1_21identity_decomposer_tEEEvPT2_PKT1_SA_iiT3_:
	.zero		9216


//--------------------- .nv.shared._ZN3cub18CUB_300001_SM_10006detail10radix_sort31DeviceRadixSortSingleTileKernelINS1_5radix10policy_hubIyiyE10Policy1000ELNS0_9SortOrderE0EyiyNS1_21identity_decomposer_tEEEvPKT1_PSA_PKT2_PSE_T3_iiT4_ --------------------------
	.section	.nv.shared._ZN3cub18CUB_300001_SM_10006detail10radix_sort31DeviceRadixSortSingleTileKernelINS1_5radix10policy_hubIyiyE10Policy1000ELNS0_9SortOrderE0EyiyNS1_21identity_decomposer_tEEEvPKT1_PSA_PKT2_PSE_T3_iiT4_,"aw",@nobits
	.sectionflags	@""
	.align	16
.nv.shared._ZN3cub18CUB_300001_SM_10006detail10radix_sort31DeviceRadixSortSingleTileKernelINS1_5radix10policy_hubIyiyE10Policy1000ELNS0_9SortOrderE0EyiyNS1_21identity_decomposer_tEEEvPKT1_PSA_PKT2_PSE_T3_iiT4_:
	.zero		34880


//--------------------- .nv.shared._ZN3cub18CUB_300001_SM_10006detail11EmptyKernelIvEEvv --------------------------
	.section	.nv.shared._ZN3cub18CUB_300001_SM_10006detail11EmptyKernelIvEEvv,"aw",@nobits
	.sectionflags	@""
	.align	16
	.zero		1024


//--------------------- .nv.shared._ZN6thrust24THRUST_300001_SM_1000_NS8cuda_cub4core6detail13_kernel_agentINS1_8__reduce11ReduceAgentIPN4cuda3std3__45tupleIJdlEEESC_SB_lNS1_9__extrema9arg_min_fIdlNS9_4lessIdEEEEEEJSC_SC_iSH_EEEvDpT0_ --------------------------
	.section	.nv.shared._ZN6thrust24THRUST_300001_SM_1000_NS8cuda_cub4core6detail13_kernel_agentINS1_8__reduce11ReduceAgentIPN4cuda3std3__45tupleIJdlEEESC_SB_lNS1_9__extrema9arg_min_fIdlNS9_4lessIdEEEEEEJSC_SC_iSH_EEEvDpT0_,"aw",@nobits
	.sectionflags	@""
	.align	16
	.zero		1024


//--------------------- .nv.shared._ZN6thrust24THRUST_300001_SM_1000_NS8cuda_cub4core6detail13_kernel_agentINS1_8__reduce10DrainAgentIlEEJN3cub18CUB_300001_SM_10009GridQueueIyEElEEEvDpT0_ --------------------------
	.section	.nv.shared._ZN6thrust24THRUST_300001_SM_1000_NS8cuda_cub4core6detail13_kernel_agentINS1_8__reduce10DrainAgentIlEEJN3cub18CUB_300001_SM_10009GridQueueIyEElEEEvDpT0_,"aw",@nobits
	.sectionflags	@""
	.align	16
	.zero		1024


//--------------------- .nv.shared._ZN6thrust24THRUST_300001_SM_1000_NS8cuda_cub4core6detail13_kernel_agentINS1_8__reduce11ReduceAgentINS0_12zip_iteratorIN4cuda3std3__45tupleIJNS0_10device_ptrIdEENS0_17counting_iteratorIlNS0_11use_defaultESF_SF_EEEEEEEPNSB_IJdlEEESJ_lNS1_9__extrema9arg_min_fIdlNSA_4lessIdEEEEEEJSI_SK_lN3cub18CUB_300001_SM_100013GridEvenShareIlEENSS_9GridQueueIyEESP_EEEvDpT0_ --------------------------
	.section	.nv.shared._ZN6thrust24THRUST_300001_SM_1000_NS8cuda_cub4core6detail13_kernel_agentINS1_8__reduce11ReduceAgentINS0_12zip_iteratorIN4cuda3std3__45tupleIJNS0_10device_ptrIdEENS0_17counting_iteratorIlNS0_11use_defaultESF_SF_EEEEEEEPNSB_IJdlEEESJ_lNS1_9__extrema9arg_min_fIdlNSA_4lessIdEEEEEEJSI_SK_lN3cub18CUB_300001_SM_100013GridEvenShareIlEENSS_9GridQueueIyEESP_EEEvDpT0_,"aw",@nobits
	.sectionflags	@""
	.align	16
	.zero		1024


//--------------------- .nv.shared._ZN6thrust24THRUST_300001_SM_1000_NS8cuda_cub4core6detail13_kernel_agentINS1_8__reduce11ReduceAgentINS0_12zip_iteratorIN4cuda3std3__45tupleIJNS0_10device_ptrIdEENS0_17counting_iteratorIlNS0_11use_defaultESF_SF_EEEEEEEPNSB_IJdlEEESJ_lNS1_9__extrema9arg_min_fIdlNSA_4lessIdEEEEEEJSI_SK_lSP_EEEvDpT0_ --------------------------
	.section	.nv.shared._ZN6thrust24THRUST_300001_SM_1000_NS8cuda_cub4core6detail13_kernel_agentINS1_8__reduce11ReduceAgentINS0_12zip_iteratorIN4cuda3std3__45tupleIJNS0_10device_ptrIdEENS0_17counting_iteratorIlNS0_11use_defaultESF_SF_EEEEEEEPNSB_IJdlEEESJ_lNS1_9__extrema9arg_min_fIdlNSA_4lessIdEEEEEEJSI_SK_lSP_EEEvDpT0_,"aw",@nobits
	.sectionflags	@""
	.align	16
	.zero		1024


//--------------------- .nv.shared._ZN6thrust24THRUST_300001_SM_1000_NS8cuda_cub4core6detail13_kernel_agentINS1_8__reduce11ReduceAgentIPN4cuda3std3__45tupleIJdlEEESC_SB_iNS1_9__extrema9arg_min_fIdlNS9_4lessIdEEEEEEJSC_SC_iSH_EEEvDpT0_ --------------------------
	.section	.nv.shared._ZN6thrust24THRUST_300001_SM_1000_NS8cuda_cub4core6detail13_kernel_agentINS1_8__reduce11ReduceAgentIPN4cuda3std3__45tupleIJdlEEESC_SB_iNS1_9__extrema9arg_min_fIdlNS9_4lessIdEEEEEEJSC_SC_iSH_EEEvDpT0_,"aw",@nobits
	.sectionflags	@""
	.align	16
	.zero		1024


//--------------------- .nv.shared._ZN6thrust24THRUST_300001_SM_1000_NS8cuda_cub4core6detail13_kernel_agentINS1_8__reduce10DrainAgentIiEEJN3cub18CUB_300001_SM_10009GridQueueIjEEiEEEvDpT0_ --------------------------
	.section	.nv.shared._ZN6thrust24THRUST_300001_SM_1000_NS8cuda_cub4core6detail13_kernel_agentINS1_8__reduce10DrainAgentIiEEJN3cub18CUB_300001_SM_10009GridQueueIjEEiEEEvDpT0_,"aw",@nobits
	.sectionflags	@""
	.align	16
	.zero		1024


//--------------------- .nv.shared._ZN6thrust24THRUST_300001_SM_1000_NS8cuda_cub4core6detail13_kernel_agentINS1_8__reduce11ReduceAgentINS0_12zip_iteratorIN4cuda3std3__45tupleIJNS0_10device_ptrIdEENS0_17counting_iteratorIlNS0_11use_defaultESF_SF_EEEEEEEPNSB_IJdlEEESJ_iNS1_9__extrema9arg_min_fIdlNSA_4lessIdEEEEEEJSI_SK_iN3cub18CUB_300001_SM_100013GridEvenShareIiEENSS_9GridQueueIjEESP_EEEvDpT0_ --------------------------
	.section	.nv.shared._ZN6thrust24THRUST_300001_SM_1000_NS8cuda_cub4core6detail13_kernel_agentINS1_8__reduce11ReduceAgentINS0_12zip_iteratorIN4cuda3std3__45tupleIJNS0_10device_ptrIdEENS0_17counting_iteratorIlNS0_11use_defaultESF_SF_EEEEEEEPNSB_IJdlEEESJ_iNS1_9__extrema9arg_min_fIdlNSA_4lessIdEEEEEEJSI_SK_iN3cub18CUB_300001_SM_100013GridEvenShareIiEENSS_9GridQueueIjEESP_EEEvDpT0_,"aw",@nobits
	.sectionflags	@""
	.align	16
	.zero		1024


//--------------------- .nv.shared._ZN6thrust24THRUST_300001_SM_1000_NS8cuda_cub4core6detail13_kernel_agentINS1_8__reduce11ReduceAgentINS0_12zip_iteratorIN4cuda3std3__45tupleIJNS0_10device_ptrIdEENS0_17counting_iteratorIlNS0_11use_defaultESF_SF_EEEEEEEPNSB_IJdlEEESJ_iNS1_9__extrema9arg_min_fIdlNSA_4lessIdEEEEEEJSI_SK_iSP_EEEvDpT0_ --------------------------
	.section	.nv.shared._ZN6thrust24THRUST_300001_SM_1000_NS8cuda_cub4core6detail13_kernel_agentINS1_8__reduce11ReduceAgentINS0_12zip_iteratorIN4cuda3std3__45tupleIJNS0_10device_ptrIdEENS0_17counting_iteratorIlNS0_11use_defaultESF_SF_EEEEEEEPNSB_IJdlEEESJ_iNS1_9__extrema9arg_min_fIdlNSA_4lessIdEEEEEEJSI_SK_iSP_EEEvDpT0_,"aw",@nobits
	.sectionflags	@""
	.align	16
	.zero		1024


//--------------------- .nv.constant0._ZN3cub18CUB_300001_SM_10006detail6reduce28DeviceReduceSingleTileKernelINS2_10policy_hubI11WrapperAABBy9MergeAABBE10Policy1000EPS5_S9_iS6_S5_S5_N4cuda3std3__410__identityEEEvT0_T1_T2_T3_T4_T6_ --------------------------
	.section	.nv.constant0._ZN3cub18CUB_300001_SM_10006detail6reduce28DeviceReduceSingleTileKernelINS2_10policy_hubI11WrapperAABBy9MergeAABBE10Policy1000EPS5_S9_iS6_S5_S5_N4cuda3std3__410__identityEEEvT0_T1_T2_T3_T4_T6_,"a",@progbits
	.sectionflags	@""
	.align	4
.nv.constant0._ZN3cub18CUB_300001_SM_10006detail6reduce28DeviceReduceSingleTileKernelINS2_10policy_hubI11WrapperAABBy9MergeAABBE10Policy1000EPS5_S9_iS6_S5_S5_N4cuda3std3__410__identityEEEvT0_T1_T2_T3_T4_T6_:
	.zero		969


//--------------------- .nv.constant0._ZN3cub18CUB_300001_SM_10006detail6reduce18DeviceReduceKernelINS2_10policy_hubI11WrapperAABBy9MergeAABBE10Policy1000EN6thrust24THRUST_300001_SM_1000_NS10device_ptrI11WrapperVec3EEyS6_S5_11PointToAABBEEvT0_PT3_T1_NS0_13GridEvenShareISI_EET2_T4_ --------------------------
	.section	.nv.constant0._ZN3cub18CUB_300001_SM_10006detail6reduce18DeviceReduceKernelINS2_10policy_hubI11WrapperAABBy9MergeAABBE10Policy1000EN6thrust24THRUST_300001_SM_1000_NS10device_ptrI11WrapperVec3EEyS6_S5_11PointToAABBEEvT0_PT3_T1_NS0_13GridEvenShareISI_EET2_T4_,"a",@progbits
	.sectionflags	@""
	.align	4
.nv.constant0._ZN3cub18CUB_300001_SM_10006detail6reduce18DeviceReduceKernelINS2_10policy_hubI11WrapperAABBy9MergeAABBE10Policy1000EN6thrust24THRUST_300001_SM_1000_NS10device_ptrI11WrapperVec3EEyS6_S5_11PointToAABBEEvT0_PT3_T1_NS0_13GridEvenShareISI_EET2_T4_:
	.zero		994


//--------------------- .nv.constant0._ZN3cub18CUB_300001_SM_10006detail6reduce28DeviceReduceSingleTileKernelINS2_10policy_hubI11WrapperAABBy9MergeAABBE10Policy1000EN6thrust24THRUST_300001_SM_1000_NS10device_ptrI11WrapperVec3EEPS5_yS6_S5_S5_11PointToAABBEEvT0_T1_T2_T3_T4_T6_ --------------------------
	.section	.nv.constant0._ZN3cub18CUB_300001_SM_10006detail6reduce28DeviceReduceSingleTileKernelINS2_10policy_hubI11WrapperAABBy9MergeAABBE10Policy1000EN6thrust24THRUST_300001_SM_1000_NS10device_ptrI11WrapperVec3EEPS5_yS6_S5_S5_11PointToAABBEEvT0_T1_T2_T3_T4_T6_,"a",@progbits
	.sectionflags	@""
	.align	4
.nv.constant0._ZN3cub18CUB_300001_SM_10006detail6reduce28DeviceReduceSingleTileKernelINS2_10policy_hubI11WrapperAABBy9MergeAABBE10Policy1000EN6thrust24THRUST_300001_SM_1000_NS10device_ptrI11WrapperVec3EEPS5_yS6_S5_S5_11PointToAABBEEvT0_T1_T2_T3_T4_T6_:
	.zero		977


//--------------------- .nv.constant0._ZN3cub18CUB_300001_SM_10006detail6reduce28DeviceReduceSingleTileKernelINS2_10policy_hubI11WrapperAABBj9MergeAABBE10Policy1000EPS5_S9_iS6_S5_S5_N4cuda3std3__410__identityEEEvT0_T1_T2_T3_T4_T6_ --------------------------
	.section	.nv.constant0._ZN3cub18CUB_300001_SM_10006detail6reduce28DeviceReduceSingleTileKernelINS2_10policy_hubI11WrapperAABBj9MergeAABBE10Policy1000EPS5_S9_iS6_S5_S5_N4cuda3std3__410__identityEEEvT0_T1_T2_T3_T4_T6_,"a",@progbits
	.sectionflags	@""
	.align	4
.nv.constant0._ZN3cub18CUB_300001_SM_10006detail6reduce28DeviceReduceSingleTileKernelINS2_10policy_hubI11WrapperAABBj9MergeAABBE10Policy1000EPS5_S9_iS6_S5_S5_N4cuda3std3__410__identityEEEvT0_T1_T2_T3_T4_T6_:
	.zero		969


//--------------------- .nv.constant0._ZN3cub18CUB_300001_SM_10006detail6reduce18DeviceReduceKernelINS2_10policy_hubI11WrapperAABBj9MergeAABBE10Policy1000EN6thrust24THRUST_300001_SM_1000_NS10device_ptrI11WrapperVec3EEjS6_S5_11PointToAABBEEvT0_PT3_T1_NS0_13GridEvenShareISI_EET2_T4_ --------------------------
	.section	.nv.constant0._ZN3cub18CUB_300001_SM_10006detail6reduce18DeviceReduceKernelINS2_10policy_hubI11WrapperAABBj9MergeAABBE10Policy1000EN6thrust24THRUST_300001_SM_1000_NS10device_ptrI11WrapperVec3EEjS6_S5_11PointToAABBEEvT0_PT3_T1_NS0_13GridEvenShareISI_EET2_T4_,"a",@progbits
	.sectionflags	@""
	.align	4
.nv.constant0._ZN3cub18CUB_300001_SM_10006detail6reduce18DeviceReduceKernelINS2_10policy_hubI11WrapperAABBj9MergeAABBE10Policy1000EN6thrust24THRUST_300001_SM_1000_NS10device_ptrI11WrapperVec3EEjS6_S5_11PointToAABBEEvT0_PT3_T1_NS0_13GridEvenShareISI_EET2_T4_:
	.zero		958


//--------------------- .nv.constant0._ZN3cub18CUB_300001_SM_10006detail6reduce28DeviceReduceSingleTileKernelINS2_10policy_hubI11WrapperAABBj9MergeAABBE10Policy1000EN6thrust24THRUST_300001_SM_1000_NS10device_ptrI11WrapperVec3EEPS5_jS6_S5_S5_11PointToAABBEEvT0_T1_T2_T3_T4_T6_ --------------------------
	.section	.nv.constant0._ZN3cub18CUB_300001_SM_10006detail6reduce28DeviceReduceSingleTileKernelINS2_10policy_hubI11WrapperAABBj9MergeAABBE10Policy1000EN6thrust24THRUST_300001_SM_1000_NS10device_ptrI11WrapperVec3EEPS5_jS6_S5_S5_11PointToAABBEEvT0_T1_T2_T3_T4_T6_,"a",@progbits
	.sectionflags	@""
	.align	4
.nv.constant0._ZN3cub18CUB_300001_SM_10006detail6reduce28DeviceReduceSingleTileKernelINS2_10policy_hubI11WrapperAABBj9MergeAABBE10Policy1000EN6thrust24THRUST_300001_SM_1000_NS10device_ptrI11WrapperVec3EEPS5_jS6_S5_S5_11PointToAABBEEvT0_T1_T2_T3_T4_T6_:
	.zero		969


//--------------------- .nv.constant0._ZN3cub18CUB_300001_SM_10006detail10radix_sort29DeviceRadixSortOnesweepKernelINS1_5radix10policy_hubIyyyE10Policy1000ELNS0_9SortOrderE0EyyyiiNS1_21identity_decomposer_tEEEvPT5_SB_PT3_PKSC_PT1_PKSG_PT2_PKSK_T4_iiT6_ --------------------------
	.section	.nv.constant0._ZN3cub18CUB_300001_SM_10006detail10radix_sort29DeviceRadixSortOnesweepKernelINS1_5radix10policy_hubIyyyE10Policy1000ELNS0_9SortOrderE0EyyyiiNS1_21identity_decomposer_tEEEvPT5_SB_PT3_PKSC_PT1_PKSG_PT2_PKSK_T4_iiT6_,"a",@progbits
	.sectionflags	@""
	.align	4
.nv.constant0._ZN3cub18CUB_300001_SM_10006detail10radix_sort29DeviceRadixSortOnesweepKernelINS1_5radix10policy_hubIyyyE10Policy1000ELNS0_9SortOrderE0EyyyiiNS1_21identity_decomposer_tEEEvPT5_SB_PT3_PKSC_PT1_PKSG_PT2_PKSK_T4_iiT6_:
	.zero		973


//--------------------- .nv.constant0._ZN3cub18CUB_300001_SM_10006detail10radix_sort33DeviceRadixSortExclusiveSumKernelINS1_5radix10policy_hubIyyyE10Policy1000EyEEvPT0_ --------------------------
	.section	.nv.constant0._ZN3cub18CUB_300001_SM_10006detail10radix_sort33DeviceRadixSortExclusiveSumKernelINS1_5radix10policy_hubIyyyE10Policy1000EyEEvPT0_,"a",@progbits
	.sectionflags	@""
	.align	4
.nv.constant0._ZN3cub18CUB_300001_SM_10006detail10radix_sort33DeviceRadixSortExclusiveSumKernelINS1_5radix10policy_hubIyyyE10Policy1000EyEEvPT0_:
	.zero		904


//--------------------- .nv.constant0._ZN3cub18CUB_300001_SM_10006detail10radix_sort30DeviceRadixSortHistogramKernelINS1_5radix10policy_hubIyyyE10Policy1000ELNS0_9SortOrderE0EyyNS1_21identity_decomposer_tEEEvPT2_PKT1_SA_iiT3_ --------------------------
	.section	.nv.constant0._ZN3cub18CUB_300001_SM_10006detail10radix_sort30DeviceRadixSortHistogramKernelINS1_5radix10policy_hubIyyyE10Policy1000ELNS0_9SortOrderE0EyyNS1_21identity_decomposer_tEEEvPT2_PKT1_SA_iiT3_,"a",@progbits
	.sectionflags	@""
	.align	4
.nv.constant0._ZN3cub18CUB_300001_SM_10006detail10radix_sort30DeviceRadixSortHistogramKernelINS1_5radix10policy_hubIyyyE10Policy1000ELNS0_9SortOrderE0EyyNS1_21identity_decomposer_tEEEvPT2_PKT1_SA_iiT3_:
	.zero		929


//--------------------- .nv.constant0._ZN3cub18CUB_300001_SM_10006detail10radix_sort31DeviceRadixSortSingleTileKernelINS1_5radix10policy_hubIyyyE10Policy1000ELNS0_9SortOrderE0EyyyNS1_21identity_decomposer_tEEEvPKT1_PSA_PKT2_PSE_T3_iiT4_ --------------------------
	.section	.nv.constant0._ZN3cub18CUB_300001_SM_10006detail10radix_sort31DeviceRadixSortSingleTileKernelINS1_5radix10policy_hubIyyyE10Policy1000ELNS0_9SortOrderE0EyyyNS1_21identity_decomposer_tEEEvPKT1_PSA_PKT2_PSE_T3_iiT4_,"a",@progbits
	.sectionflags	@""
	.align	4
.nv.constant0._ZN3cub18CUB_300001_SM_10006detail10radix_sort31DeviceRadixSortSingleTileKernelINS1_5radix10policy_hubIyyyE10Policy1000ELNS0_9SortOrderE0EyyyNS1_21identity_decomposer_tEEEvPKT1_PSA_PKT2_PSE_T3_iiT4_:
	.zero		945


//--------------------- .nv.constant0._ZN3cub18CUB_300001_SM_10006detail10radix_sort29DeviceRadixSortOnesweepKernelINS1_5radix10policy_hubIyiyE10Policy1000ELNS0_9SortOrderE0EyiyiiNS1_21identity_decomposer_tEEEvPT5_SB_PT3_PKSC_PT1_PKSG_PT2_PKSK_T4_iiT6_ --------------------------
	.section	.nv.constant0._ZN3cub18CUB_300001_SM_10006detail10radix_sort29DeviceRadixSortOnesweepKernelINS1_5radix10policy_hubIyiyE10Policy1000ELNS0_9SortOrderE0EyiyiiNS1_21identity_decomposer_tEEEvPT5_SB_PT3_PKSC_PT1_PKSG_PT2_PKSK_T4_iiT6_,"a",@progbits
	.sectionflags	@""
	.align	4
.nv.constant0._ZN3cub18CUB_300001_SM_10006detail10radix_sort29DeviceRadixSortOnesweepKernelINS1_5radix10policy_hubIyiyE10Policy1000ELNS0_9SortOrderE0EyiyiiNS1_21identity_decomposer_tEEEvPT5_SB_PT3_PKSC_PT1_PKSG_PT2_PKSK_T4_iiT6_:
	.zero		973


//--------------------- .nv.constant0._ZN3cub18CUB_300001_SM_10006detail10radix_sort33DeviceRadixSortExclusiveSumKernelINS1_5radix10policy_hubIyiyE10Policy1000EyEEvPT0_ --------------------------
	.section	.nv.constant0._ZN3cub18CUB_300001_SM_10006detail10radix_sort33DeviceRadixSortExclusiveSumKernelINS1_5radix10policy_hubIyiyE10Policy1000EyEEvPT0_,"a",@progbits
	.sectionflags	@""
	.align	4
.nv.constant0._ZN3cub18CUB_300001_SM_10006detail10radix_sort33DeviceRadixSortExclusiveSumKernelINS1_5radix10policy_hubIyiyE10Policy1000EyEEvPT0_:
	.zero		904


//--------------------- .nv.constant0._ZN3cub18CUB_300001_SM_10006detail10radix_sort30DeviceRadixSortHistogramKernelINS1_5radix10policy_hubIyiyE10Policy1000ELNS0_9SortOrderE0EyyNS1_21identity_decomposer_tEEEvPT2_PKT1_SA_iiT3_ --------------------------
	.section	.nv.constant0._ZN3cub18CUB_300001_SM_10006detail10radix_sort30DeviceRadixSortHistogramKernelINS1_5radix10policy_hubIyiyE10Policy1000ELNS0_9SortOrderE0EyyNS1_21identity_decomposer_tEEEvPT2_PKT1_SA_iiT3_,"a",@progbits
	.sectionflags	@""
	.align	4
.nv.constant0._ZN3cub18CUB_300001_SM_10006detail10radix_sort30DeviceRadixSortHistogramKernelINS1_5radix10policy_hubIyiyE10Policy1000ELNS0_9SortOrderE0EyyNS1_21identity_decomposer_tEEEvPT2_PKT1_SA_iiT3_:
	.zero		929


//--------------------- .nv.constant0._ZN3cub18CUB_300001_SM_10006detail10radix_sort31DeviceRadixSortSingleTileKernelINS1_5radix10policy_hubIyiyE10Policy1000ELNS0_9SortOrderE0EyiyNS1_21identity_decomposer_tEEEvPKT1_PSA_PKT2_PSE_T3_iiT4_ --------------------------
	.section	.nv.constant0._ZN3cub18CUB_300001_SM_10006detail10radix_sort31DeviceRadixSortSingleTileKernelINS1_5radix10policy_hubIyiyE10Policy1000ELNS0_9SortOrderE0EyiyNS1_21identity_decomposer_tEEEvPKT1_PSA_PKT2_PSE_T3_iiT4_,"a",@progbits
	.sectionflags	@""
	.align	4
.nv.constant0._ZN3cub18CUB_300001_SM_10006detail10radix_sort31DeviceRadixSortSingleTileKernelINS1_5radix10policy_hubIyiyE10Policy1000ELNS0_9SortOrderE0EyiyNS1_21identity_decomposer_tEEEvPKT1_PSA_PKT2_PSE_T3_iiT4_:
	.zero		945


//--------------------- .nv.constant0._ZN3cub18CUB_300001_SM_10006detail11EmptyKernelIvEEvv --------------------------
	.section	.nv.constant0._ZN3cub18CUB_300001_SM_10006detail11EmptyKernelIvEEvv,"a",@progbits
	.sectionflags	@""
	.align	4
.nv.constant0._ZN3cub18CUB_300001_SM_10006detail11EmptyKernelIvEEvv:
	.zero		896


//--------------------- .nv.constant0._ZN6thrust24THRUST_300001_SM_1000_NS8cuda_cub4core6detail13_kernel_agentINS1_8__reduce11ReduceAgentIPN4cuda3std3__45tupleIJdlEEESC_SB_lNS1_9__extrema9arg_min_fIdlNS9_4lessIdEEEEEEJSC_SC_iSH_EEEvDpT0_ --------------------------
	.section	.nv.constant0._ZN6thrust24THRUST_300001_SM_1000_NS8cuda_cub4core6detail13_kernel_agentINS1_8__reduce11ReduceAgentIPN4cuda3std3__45tupleIJdlEEESC_SB_lNS1_9__extrema9arg_min_fIdlNS9_4lessIdEEEEEEJSC_SC_iSH_EEEvDpT0_,"a",@progbits
	.sectionflags	@""
	.align	4
.nv.constant0._ZN6thrust24THRUST_300001_SM_1000_NS8cuda_cub4core6detail13_kernel_agentINS1_8__reduce11ReduceAgentIPN4cuda3std3__45tupleIJdlEEESC_SB_lNS1_9__extrema9arg_min_fIdlNS9_4lessIdEEEEEEJSC_SC_iSH_EEEvDpT0_:
	.zero		917


//--------------------- .nv.constant0._ZN6thrust24THRUST_300001_SM_1000_NS8cuda_cub4core6detail13_kernel_agentINS1_8__reduce10DrainAgentIlEEJN3cub18CUB_300001_SM_10009GridQueueIyEElEEEvDpT0_ --------------------------
	.section	.nv.constant0._ZN6thrust24THRUST_300001_SM_1000_NS8cuda_cub4core6detail13_kernel_agentINS1_8__reduce10DrainAgentIlEEJN3cub18CUB_300001_SM_10009GridQueueIyEElEEEvDpT0_,"a",@progbits
	.sectionflags	@""
	.align	4
.nv.constant0._ZN6thrust24THRUST_300001_SM_1000_NS8cuda_cub4core6detail13_kernel_agentINS1_8__reduce10DrainAgentIlEEJN3cub18CUB_300001_SM_10009GridQueueIyEElEEEvDpT0_:
	.zero		912


//--------------------- .nv.constant0._ZN6thrust24THRUST_300001_SM_1000_NS8cuda_cub4core6detail13_kernel_agentINS1_8__reduce11ReduceAgentINS0_12zip_iteratorIN4cuda3std3__45tupleIJNS0_10device_ptrIdEENS0_17counting_iteratorIlNS0_11use_defaultESF_SF_EEEEEEEPNSB_IJdlEEESJ_lNS1_9__extrema9arg_min_fIdlNSA_4lessIdEEEEEEJSI_SK_lN3cub18CUB_300001_SM_100013GridEvenShareIlEENSS_9GridQueueIyEESP_EEEvDpT0_ --------------------------
	.section	.nv.constant0._ZN6thrust24THRUST_300001_SM_1000_NS8cuda_cub4core6detail13_kernel_agentINS1_8__reduce11ReduceAgentINS0_12zip_iteratorIN4cuda3std3__45tupleIJNS0_10device_ptrIdEENS0_17counting_iteratorIlNS0_11use_defaultESF_SF_EEEEEEEPNSB_IJdlEEESJ_lNS1_9__extrema9arg_min_fIdlNSA_4lessIdEEEEEEJSI_SK_lN3cub18CUB_300001_SM_100013GridEvenShareIlEENSS_9GridQueueIyEESP_EEEvDpT0_,"a",@progbits
	.sectionflags	@""
	.align	4
.nv.constant0._ZN6thrust24THRUST_300001_SM_1000_NS8cuda_cub4core6detail13_kernel_agentINS1_8__reduce11ReduceAgentINS0_12zip_iteratorIN4cuda3std3__45tupleIJNS0_10device_ptrIdEENS0_17counting_iteratorIlNS0_11use_defaultESF_SF_EEEEEEEPNSB_IJdlEEESJ_lNS1_9__extrema9arg_min_fIdlNSA_4lessIdEEEEEEJSI_SK_lN3cub18CUB_300001_SM_100013GridEvenShareIlEENSS_9GridQueueIyEESP_EEEvDpT0_:
	.zero		1009


//--------------------- .nv.constant0._ZN6thrust24THRUST_300001_SM_1000_NS8cuda_cub4core6detail13_kernel_agentINS1_8__reduce11ReduceAgentINS0_12zip_iteratorIN4cuda3std3__45tupleIJNS0_10device_ptrIdEENS0_17counting_iteratorIlNS0_11use_defaultESF_SF_EEEEEEEPNSB_IJdlEEESJ_lNS1_9__extrema9arg_min_fIdlNSA_4lessIdEEEEEEJSI_SK_lSP_EEEvDpT0_ --------------------------
	.section	.nv.constant0._ZN6thrust24THRUST_300001_SM_1000_NS8cuda_cub4core6detail13_kernel_agentINS1_8__reduce11ReduceAgentINS0_12zip_iteratorIN4cuda3std3__45tupleIJNS0_10device_ptrIdEENS0_17counting_iteratorIlNS0_11use_defaultESF_SF_EEEEEEEPNSB_IJdlEEESJ_lNS1_9__extrema9arg_min_fIdlNSA_4lessIdEEEEEEJSI_SK_lSP_EEEvDpT0_,"a",@progbits
	.sectionflags	@""
	.align	4
.nv.constant0._ZN6thrust24THRUST_300001_SM_1000_NS8cuda_cub4core6detail13_kernel_agentINS1_8__reduce11ReduceAgentINS0_12zip_iteratorIN4cuda3std3__45tupleIJNS0_10device_ptrIdEENS0_17counting_iteratorIlNS0_11use_defaultESF_SF_EEEEEEEPNSB_IJdlEEESJ_lNS1_9__extrema9arg_min_fIdlNSA_4lessIdEEEEEEJSI_SK_lSP_EEEvDpT0_:
	.zero		929


//--------------------- .nv.constant0._ZN6thrust24THRUST_300001_SM_1000_NS8cuda_cub4core6detail13_kernel_agentINS1_8__reduce11ReduceAgentIPN4cuda3std3__45tupleIJdlEEESC_SB_iNS1_9__extrema9arg_min_fIdlNS9_4lessIdEEEEEEJSC_SC_iSH_EEEvDpT0_ --------------------------
	.section	.nv.constant0._ZN6thrust24THRUST_300001_SM_1000_NS8cuda_cub4core6detail13_kernel_agentINS1_8__reduce11ReduceAgentIPN4cuda3std3__45tupleIJdlEEESC_SB_iNS1_9__extrema9arg_min_fIdlNS9_4lessIdEEEEEEJSC_SC_iSH_EEEvDpT0_,"a",@progbits
	.sectionflags	@""
	.align	4
.nv.constant0._ZN6thrust24THRUST_300001_SM_1000_NS8cuda_cub4core6detail13_kernel_agentINS1_8__reduce11ReduceAgentIPN4cuda3std3__45tupleIJdlEEESC_SB_iNS1_9__extrema9arg_min_fIdlNS9_4lessIdEEEEEEJSC_SC_iSH_EEEvDpT0_:
	.zero		917


//--------------------- .nv.constant0._ZN6thrust24THRUST_300001_SM_1000_NS8cuda_cub4core6detail13_kernel_agentINS1_8__reduce10DrainAgentIiEEJN3cub18CUB_300001_SM_10009GridQueueIjEEiEEEvDpT0_ --------------------------
	.section	.nv.constant0._ZN6thrust24THRUST_300001_SM_1000_NS8cuda_cub4core6detail13_kernel_agentINS1_8__reduce10DrainAgentIiEEJN3cub18CUB_300001_SM_10009GridQueueIjEEiEEEvDpT0_,"a",@progbits
	.sectionflags	@""
	.align	4
.nv.constant0._ZN6thrust24THRUST_300001_SM_1000_NS8cuda_cub4core6detail13_kernel_agentINS1_8__reduce10DrainAgentIiEEJN3cub18CUB_300001_SM_10009GridQueueIjEEiEEEvDpT0_:
	.zero		908


//--------------------- .nv.constant0._ZN6thrust24THRUST_300001_SM_1000_NS8cuda_cub4core6detail13_kernel_agentINS1_8__reduce11ReduceAgentINS0_12zip_iteratorIN4cuda3std3__45tupleIJNS0_10device_ptrIdEENS0_17counting_iteratorIlNS0_11use_defaultESF_SF_EEEEEEEPNSB_IJdlEEESJ_iNS1_9__extrema9arg_min_fIdlNSA_4lessIdEEEEEEJSI_SK_iN3cub18CUB_300001_SM_100013GridEvenShareIiEENSS_9GridQueueIjEESP_EEEvDpT0_ --------------------------
	.section	.nv.constant0._ZN6thrust24THRUST_300001_SM_1000_NS8cuda_cub4core6detail13_kernel_agentINS1_8__reduce11ReduceAgentINS0_12zip_iteratorIN4cuda3std3__45tupleIJNS0_10device_ptrIdEENS0_17counting_iteratorIlNS0_11use_defaultESF_SF_EEEEEEEPNSB_IJdlEEESJ_iNS1_9__extrema9arg_min_fIdlNSA_4lessIdEEEEEEJSI_SK_iN3cub18CUB_300001_SM_100013GridEvenShareIiEENSS_9GridQueueIjEESP_EEEvDpT0_,"a",@progbits
	.sectionflags	@""
	.align	4
.nv.constant0._ZN6thrust24THRUST_300001_SM_1000_NS8cuda_cub4core6detail13_kernel_agentINS1_8__reduce11ReduceAgentINS0_12zip_iteratorIN4cuda3std3__45tupleIJNS0_10device_ptrIdEENS0_17counting_iteratorIlNS0_11use_defaultESF_SF_EEEEEEEPNSB_IJdlEEESJ_iNS1_9__extrema9arg_min_fIdlNSA_4lessIdEEEEEEJSI_SK_iN3cub18CUB_300001_SM_100013GridEvenShareIiEENSS_9GridQueueIjEESP_EEEvDpT0_:
	.zero		977


//--------------------- .nv.constant0._ZN6thrust24THRUST_300001_SM_1000_NS8cuda_cub4core6detail13_kernel_agentINS1_8__reduce11ReduceAgentINS0_12zip_iteratorIN4cuda3std3__45tupleIJNS0_10device_ptrIdEENS0_17counting_iteratorIlNS0_11use_defaultESF_SF_EEEEEEEPNSB_IJdlEEESJ_iNS1_9__extrema9arg_min_fIdlNSA_4lessIdEEEEEEJSI_SK_iSP_EEEvDpT0_ --------------------------
	.section	.nv.constant0._ZN6thrust24THRUST_300001_SM_1000_NS8cuda_cub4core6detail13_kernel_agentINS1_8__reduce11ReduceAgentINS0_12zip_iteratorIN4cuda3std3__45tupleIJNS0_10device_ptrIdEENS0_17counting_iteratorIlNS0_11use_defaultESF_SF_EEEEEEEPNSB_IJdlEEESJ_iNS1_9__extrema9arg_min_fIdlNSA_4lessIdEEEEEEJSI_SK_iSP_EEEvDpT0_,"a",@progbits
	.sectionflags	@""
	.align	4
.nv.constant0._ZN6thrust24THRUST_300001_SM_1000_NS8cuda_cub4core6detail13_kernel_agentINS1_8__reduce11ReduceAgentINS0_12zip_iteratorIN4cuda3std3__45tupleIJNS0_10device_ptrIdEENS0_17counting_iteratorIlNS0_11use_defaultESF_SF_EEEEEEEPNSB_IJdlEEESJ_iNS1_9__extrema9arg_min_fIdlNSA_4lessIdEEEEEEJSI_SK_iSP_EEEvDpT0_:
	.zero		925


//--------------------- SYMBOLS --------------------------

	.type		.nv.reservedSmem.offset0,@object
	.size		.nv.reservedSmem.offset0,0x4
	.type		.nv.reservedSmem.cap,@object
	.size		.nv.reservedSmem.cap,0x4
